	.target	sm_100a

	.elftype	@"ET_EXEC"


//--------------------- .note.nv.tkinfo           --------------------------
	.section	.note.nv.tkinfo,"",@"SHT_NOTE"
	.sectionflags	@"SHF_NOTE_NV_TKINFO"
	.tkinfo
        /*0018*/ 	.word	0x00000081
        /*0030*/ 	.string	""
        /*0030*/ 	.string	"ptxas-blackwell"
        /*0030*/ 	.string	"Cuda compilation tools, release 12.9, V12.9.86"
        /*0030*/ 	.string	"Build cuda_12.9.r12.9/compiler.36037853_0"
        /*0030*/ 	.string	"-v  -suppress-debug-info  -lineinfo  -arch sm_100a "



//--------------------- .note.nv.cuver            --------------------------
	.section	.note.nv.cuver,"",@"SHT_NOTE"
	.sectionflags	@"SHF_NOTE_NV_CUVER"
        /*0018*/ 	.short	0x0001
        /*001a*/ 	.short	0x0064
        /*001c*/ 	.short	0x0001
        /*001e*/ 	.short	0x0000
        /*0020*/ 	.short	0x0001
        /*0022*/ 	.short	0x0000


//--------------------- .nv.info                  --------------------------
	.section	.nv.info,"",@"SHT_CUDA_INFO"
	.align	4


	//----- nvinfo : EIATTR_REGCOUNT
	.align		4
        /*0000*/ 	.byte	0x04, 0x2f
        /*0002*/ 	.short	(.L_4 - .L_3)
	.align		4
.L_3:
        /*0004*/ 	.word	index@(matmul_kernel)
        /*0008*/ 	.word	0x000000ff


	//----- nvinfo : EIATTR_FRAME_SIZE
	.align		4
.L_4:
        /*000c*/ 	.byte	0x04, 0x11
        /*000e*/ 	.short	(.L_6 - .L_5)
	.align		4
.L_5:
        /*0010*/ 	.word	index@($__internal_2_$__cuda_sm10x_tcgen05_guardrail_trap_unallocated_columns_being_dealloced)
        /*0014*/ 	.word	0x00000580


	//----- nvinfo : EIATTR_FRAME_SIZE
	.align		4
.L_6:
        /*0018*/ 	.byte	0x04, 0x11
        /*001a*/ 	.short	(.L_8 - .L_7)
	.align		4
.L_7:
        /*001c*/ 	.word	index@($__internal_1_$__cuda_sm10x_tcgen05_guardrail_trap_phase_invalid_during_alloc)
        /*0020*/ 	.word	0x00000580


	//----- nvinfo : EIATTR_FRAME_SIZE
	.align		4
.L_8:
        /*0024*/ 	.byte	0x04, 0x11
        /*0026*/ 	.short	(.L_10 - .L_9)
	.align		4
.L_9:
        /*0028*/ 	.word	index@($__internal_0_$__cuda_sm10x_tcgen05_guardrail_trap_col_being_dealloced_not_returned_by_alloc)
        /*002c*/ 	.word	0x00000580


	//----- nvinfo : EIATTR_FRAME_SIZE
	.align		4
.L_10:
        /*0030*/ 	.byte	0x04, 0x11
        /*0032*/ 	.short	(.L_12 - .L_11)
	.align		4
.L_11:
        /*0034*/ 	.word	index@(matmul_kernel)
        /*0038*/ 	.word	0x00000580


	//----- nvinfo : EIATTR_MIN_STACK_SIZE
	.align		4
.L_12:
        /*003c*/ 	.byte	0x04, 0x12
        /*003e*/ 	.short	(.L_14 - .L_13)
	.align		4
.L_13:
        /*0040*/ 	.word	index@(matmul_kernel)
        /*0044*/ 	.word	0x00000580
.L_14:


//--------------------- .nv.info.matmul_kernel    --------------------------
	.section	.nv.info.matmul_kernel,"",@"SHT_CUDA_INFO"
	.sectionflags	@""
	.align	4


	//----- nvinfo : EIATTR_CUDA_API_VERSION
	.align		4
        /*0000*/ 	.byte	0x04, 0x37
        /*0002*/ 	.short	(.L_16 - .L_15)
.L_15:
        /*0004*/ 	.word	0x00000081


	//----- nvinfo : EIATTR_KPARAM_INFO
	.align		4
.L_16:
        /*0008*/ 	.byte	0x04, 0x17
        /*000a*/ 	.short	(.L_18 - .L_17)
.L_17:
        /*000c*/ 	.word	0x00000000
        /*0010*/ 	.short	0x000d
        /*0012*/ 	.short	0x0048
        /*0014*/ 	.byte	0x00, 0xf4, 0x21, 0x00


	//----- nvinfo : EIATTR_KPARAM_INFO
	.align		4
.L_18:
        /*0018*/ 	.byte	0x04, 0x17
        /*001a*/ 	.short	(.L_20 - .L_19)
.L_19:
        /*001c*/ 	.word	0x00000000
        /*0020*/ 	.short	0x000c
        /*0022*/ 	.short	0x0040
        /*0024*/ 	.byte	0x00, 0xf4, 0x21, 0x00


	//----- nvinfo : EIATTR_KPARAM_INFO
	.align		4
.L_20:
        /*0028*/ 	.byte	0x04, 0x17
        /*002a*/ 	.short	(.L_22 - .L_21)
.L_21:
        /*002c*/ 	.word	0x00000000
        /*0030*/ 	.short	0x000b
        /*0032*/ 	.short	0x0038
        /*0034*/ 	.byte	0x00, 0xf0, 0x11, 0x00


	//----- nvinfo : EIATTR_KPARAM_INFO
	.align		4
.L_22:
        /*0038*/ 	.byte	0x04, 0x17
        /*003a*/ 	.short	(.L_24 - .L_23)
.L_23:
        /*003c*/ 	.word	0x00000000
        /*0040*/ 	.short	0x000a
        /*0042*/ 	.short	0x0034
        /*0044*/ 	.byte	0x00, 0xf0, 0x11, 0x00


	//----- nvinfo : EIATTR_KPARAM_INFO
	.align		4
.L_24:
        /*0048*/ 	.byte	0x04, 0x17
        /*004a*/ 	.short	(.L_26 - .L_25)
.L_25:
        /*004c*/ 	.word	0x00000000
        /*0050*/ 	.short	0x0009
        /*0052*/ 	.short	0x0030
        /*0054*/ 	.byte	0x00, 0xf0, 0x11, 0x00


	//----- nvinfo : EIATTR_KPARAM_INFO
	.align		4
.L_26:
        /*0058*/ 	.byte	0x04, 0x17
        /*005a*/ 	.short	(.L_28 - .L_27)
.L_27:
        /*005c*/ 	.word	0x00000000
        /*0060*/ 	.short	0x0008
        /*0062*/ 	.short	0x002c
        /*0064*/ 	.byte	0x00, 0xf0, 0x11, 0x00


	//----- nvinfo : EIATTR_KPARAM_INFO
	.align		4
.L_28:
        /*0068*/ 	.byte	0x04, 0x17
        /*006a*/ 	.short	(.L_30 - .L_29)
.L_29:
        /*006c*/ 	.word	0x00000000
        /*0070*/ 	.short	0x0007
        /*0072*/ 	.short	0x0028
        /*0074*/ 	.byte	0x00, 0xf0, 0x11, 0x00


	//----- nvinfo : EIATTR_KPARAM_INFO
	.align		4
.L_30:
        /*0078*/ 	.byte	0x04, 0x17
        /*007a*/ 	.short	(.L_32 - .L_31)
.L_31:
        /*007c*/ 	.word	0x00000000
        /*0080*/ 	.short	0x0006
        /*0082*/ 	.short	0x0024
        /*0084*/ 	.byte	0x00, 0xf0, 0x11, 0x00


	//----- nvinfo : EIATTR_KPARAM_INFO
	.align		4
.L_32:
        /*0088*/ 	.byte	0x04, 0x17
        /*008a*/ 	.short	(.L_34 - .L_33)
.L_33:
        /*008c*/ 	.word	0x00000000
        /*0090*/ 	.short	0x0005
        /*0092*/ 	.short	0x0020
        /*0094*/ 	.byte	0x00, 0xf0, 0x11, 0x00


	//----- nvinfo : EIATTR_KPARAM_INFO
	.align		4
.L_34:
        /*0098*/ 	.byte	0x04, 0x17
        /*009a*/ 	.short	(.L_36 - .L_35)
.L_35:
        /*009c*/ 	.word	0x00000000
        /*00a0*/ 	.short	0x0004
        /*00a2*/ 	.short	0x001c
        /*00a4*/ 	.byte	0x00, 0xf0, 0x11, 0x00


	//----- nvinfo : EIATTR_KPARAM_INFO
	.align		4
.L_36:
        /*00a8*/ 	.byte	0x04, 0x17
        /*00aa*/ 	.short	(.L_38 - .L_37)
.L_37:
        /*00ac*/ 	.word	0x00000000
        /*00b0*/ 	.short	0x0003
        /*00b2*/ 	.short	0x0018
        /*00b4*/ 	.byte	0x00, 0xf0, 0x11, 0x00


	//----- nvinfo : EIATTR_KPARAM_INFO
	.align		4
.L_38:
        /*00b8*/ 	.byte	0x04, 0x17
        /*00ba*/ 	.short	(.L_40 - .L_39)
.L_39:
        /*00bc*/ 	.word	0x00000000
        /*00c0*/ 	.short	0x0002
        /*00c2*/ 	.short	0x0010
        /*00c4*/ 	.byte	0x00, 0xf4, 0x21, 0x00


	//----- nvinfo : EIATTR_KPARAM_INFO
	.align		4
.L_40:
        /*00c8*/ 	.byte	0x04, 0x17
        /*00ca*/ 	.short	(.L_42 - .L_41)
.L_41:
        /*00cc*/ 	.word	0x00000000
        /*00d0*/ 	.short	0x0001
        /*00d2*/ 	.short	0x0008
        /*00d4*/ 	.byte	0x00, 0xf4, 0x21, 0x00


	//----- nvinfo : EIATTR_KPARAM_INFO
	.align		4
.L_42:
        /*00d8*/ 	.byte	0x04, 0x17
        /*00da*/ 	.short	(.L_44 - .L_43)
.L_43:
        /*00dc*/ 	.word	0x00000000
        /*00e0*/ 	.short	0x0000
        /*00e2*/ 	.short	0x0000
        /*00e4*/ 	.byte	0x00, 0xf4, 0x21, 0x00


	//----- nvinfo : EIATTR_AT_ENTRY_FRAGMENTS
	.align		4
.L_44:
        /*00e8*/ 	.byte	0x04, 0x4f
        /*00ea*/ 	.short	(.L_46 - .L_45)


	//   ....[0]....
.L_45:
        /*00ec*/ 	.word	0x00000004


	//----- nvinfo : EIATTR_RESERVED_SMEM_USED
	.align		4
.L_46:
        /*00f0*/ 	.byte	0x01, 0x41
	.zero		2


	//----- nvinfo : EIATTR_SPARSE_MMA_MASK
	.align		4
        /*00f4*/ 	.byte	0x03, 0x50
        /*00f6*/ 	.short	0x0000


	//----- nvinfo : EIATTR_TCGEN05_1CTA_USED
	.align		4
        /*00f8*/ 	.byte	0x01, 0x51
	.zero		2


	//----- nvinfo : EIATTR_MAXREG_COUNT
	.align		4
        /*00fc*/ 	.byte	0x03, 0x1b
        /*00fe*/ 	.short	0x00ff


	//----- nvinfo : EIATTR_NUM_BARRIERS
	.align		4
        /*0100*/ 	.byte	0x02, 0x4c
        /*0102*/ 	.byte	0x01
	.zero		1


	//----- nvinfo : EIATTR_ANNOTATIONS
	.align		4
        /*0104*/ 	.byte	0x04, 0x55
        /*0106*/ 	.short	(.L_48 - .L_47)


	//   ....[0]....
.L_47:
        /*0108*/ 	.word	0x00000001
        /*010c*/ 	.byte	0xa0, 0x09, 0x00, 0x00, 0x01, 0x00, 0x00, 0x00, 0xa0, 0x34, 0x00, 0x00, 0x01, 0x00, 0x00, 0x00
        /* <DEDUP_REMOVED lines=468> */
        /*1e5c*/ 	.byte	0x80, 0x12, 0x02, 0x00


	//----- nvinfo : EIATTR_INT_WARP_WIDE_INSTR_OFFSETS
	.align		4
.L_48:
        /*1e60*/ 	.byte	0x04, 0x31
        /*1e62*/ 	.short	(.L_50 - .L_49)


	//   ....[0]....
.L_49:
        /*1e64*/ 	.word	0x00007bf0


	//   ....[1]....
        /*1e68*/ 	.word	0x00007c60


	//   ....[2]....
        /*1e6c*/ 	.word	0x00007cc0


	//   ....[3]....
        /*1e70*/ 	.word	0x00022400


	//   ....[4]....
        /*1e74*/ 	.word	0x00022450


	//----- nvinfo : EIATTR_COOP_GROUP_MASK_REGIDS
	.align		4
.L_50:
        /*1e78*/ 	.byte	0x04, 0x29
        /*1e7a*/ 	.short	(.L_52 - .L_51)


	//   ....[0]....
.L_51:
        /*1e7c*/ 	.word	0xffffffff


	//   ....[1]....
        /*1e80*/ 	.word	0xffffffff


	//   ....[2]....
        /*1e84*/ 	.word	0xffffffff


	//   ....[3]....
        /*1e88*/ 	.word	0xffffffff


	//----- nvinfo : EIATTR_COOP_GROUP_INSTR_OFFSETS
	.align		4
.L_52:
        /*1e8c*/ 	.byte	0x04, 0x28
        /*1e8e*/ 	.short	(.L_54 - .L_53)


	//   ....[0]....
.L_53:
        /*1e90*/ 	.word	0x00000070


	//   ....[1]....
        /*1e94*/ 	.word	0x00000330


	//   ....[2]....
        /*1e98*/ 	.word	0x00022290


	//   ....[3]....
        /*1e9c*/ 	.word	0x00022500


	//----- nvinfo : EIATTR_VRC_CTA_INIT_COUNT
	.align		4
.L_54:
        /*1ea0*/ 	.byte	0x02, 0x4a
        /*1ea2*/ 	.byte	0x80
	.zero		1


	//----- nvinfo : EIATTR_MBARRIER_INSTR_OFFSETS
	.align		4
        /*1ea4*/ 	.byte	0x04, 0x39
        /*1ea6*/ 	.short	(.L_56 - .L_55)


	//   ....[0]....
.L_55:
        /*1ea8*/ 	.word	0x00007c90
        /*1eac*/ 	.word	0x000000ff
        /*1eb0*/ 	.word	0x00000000
        /*1eb4*/ 	.short	0x0100
        /*1eb6*/ 	.byte	0x09
	.zero		1


	//   ....[1]....
        /*1eb8*/ 	.word	0x00007d50
        /*1ebc*/ 	.word	0x000000ff
        /*1ec0*/ 	.word	0x00070008
        /*1ec4*/ 	.short	0x0100
        /*1ec6*/ 	.byte	0x07
	.zero		1


	//   ....[2]....
        /*1ec8*/ 	.word	0x0001d380
        /*1ecc*/ 	.word	0x000000ff
        /*1ed0*/ 	.word	0x00000000
        /*1ed4*/ 	.short	0x010a
        /*1ed6*/ 	.byte	0x0b
	.zero		1


	//   ....[3]....
        /*1ed8*/ 	.word	0x00021130
        /*1edc*/ 	.word	0x000000ff
        /*1ee0*/ 	.word	0x00000000
        /*1ee4*/ 	.short	0x010a
        /*1ee6*/ 	.byte	0x09
	.zero		1


	//   ....[4]....
        /*1ee8*/ 	.word	0x000211b0
        /*1eec*/ 	.word	0x000000ff
        /*1ef0*/ 	.word	0x00070000
        /*1ef4*/ 	.short	0x0108
        /*1ef6*/ 	.byte	0x07
	.zero		1


	//   ....[5]....
        /*1ef8*/ 	.word	0x00021290
        /*1efc*/ 	.word	0x000000ff
        /*1f00*/ 	.word	0x00070008
        /*1f04*/ 	.short	0x0108
        /*1f06*/ 	.byte	0x07
	.zero		1


	//   ....[6]....
        /*1f08*/ 	.word	0x00022520
        /*1f0c*/ 	.word	0x000000ff
        /*1f10*/ 	.word	0x00000000
        /*1f14*/ 	.short	0x010a
        /*1f16*/ 	.byte	0x0b
	.zero		1


	//   ....[7]....
        /*1f18*/ 	.word	0x00022550
        /*1f1c*/ 	.word	0x000000ff
        /*1f20*/ 	.word	0x00000000
        /*1f24*/ 	.short	0x010a
        /*1f26*/ 	.byte	0x09
	.zero		1


	//----- nvinfo : EIATTR_NUM_MBARRIERS
	.align		4
.L_56:
        /*1f28*/ 	.byte	0x03, 0x38
        /*1f2a*/ 	.short	0x0002


	//----- nvinfo : EIATTR_EXIT_INSTR_OFFSETS
	.align		4
        /*1f2c*/ 	.byte	0x04, 0x1c
        /*1f2e*/ 	.short	(.L_58 - .L_57)


	//   ....[0]....
.L_57:
        /*1f30*/ 	.word	0x00022510


	//----- nvinfo : EIATTR_REQNTID
	.align		4
.L_58:
        /*1f34*/ 	.byte	0x04, 0x10
        /*1f36*/ 	.short	(.L_60 - .L_59)
.L_59:
        /*1f38*/ 	.word	0x00000080
        /*1f3c*/ 	.word	0x00000001
        /*1f40*/ 	.word	0x00000001


	//----- nvinfo : EIATTR_CRS_STACK_SIZE
	.align		4
.L_60:
        /*1f44*/ 	.byte	0x04, 0x1e
        /*1f46*/ 	.short	(.L_62 - .L_61)
.L_61:
        /*1f48*/ 	.word	0x00000000


	//----- nvinfo : EIATTR_CBANK_PARAM_SIZE
	.align		4
.L_62:
        /*1f4c*/ 	.byte	0x03, 0x19
        /*1f4e*/ 	.short	0x0050


	//----- nvinfo : EIATTR_PARAM_CBANK
	.align		4
        /*1f50*/ 	.byte	0x04, 0x0a
        /*1f52*/ 	.short	(.L_64 - .L_63)
	.align		4
.L_63:
        /*1f54*/ 	.word	index@(.nv.constant0.matmul_kernel)
        /*1f58*/ 	.short	0x0380
        /*1f5a*/ 	.short	0x0050


	//----- nvinfo : EIATTR_SW_WAR
	.align		4
.L_64:
        /*1f5c*/ 	.byte	0x04, 0x36
        /*1f5e*/ 	.short	(.L_66 - .L_65)
.L_65:
        /*1f60*/ 	.word	0x00000008
.L_66:


//--------------------- .nv.compat                --------------------------
	.section	.nv.compat,"",@"SHT_CUDA_COMPAT_INFO"
	.align	4
        /*0000*/ 	.byte	0x02, 0x02, 0x02, 0x00, 0x02, 0x05, 0x05, 0x00, 0x02, 0x03, 0x00, 0x00, 0x02, 0x06, 0x01, 0x00


//--------------------- .nv.callgraph             --------------------------
	.section	.nv.callgraph,"",@"SHT_CUDA_CALLGRAPH"
	.align	4
	.sectionentsize	8
	.align		4
        /*0000*/ 	.word	0x00000000
	.align		4
        /*0004*/ 	.word	0xffffffff
	.align		4
        /*0008*/ 	.word	0x00000000
	.align		4
        /*000c*/ 	.word	0xfffffffe
	.align		4
        /*0010*/ 	.word	0x00000000
	.align		4
        /*0014*/ 	.word	0xfffffffd
	.align		4
        /*0018*/ 	.word	0x00000000
	.align		4
        /*001c*/ 	.word	0xfffffffc


//--------------------- .text.matmul_kernel       --------------------------
	.section	.text.matmul_kernel,"ax",@progbits
	.align	128
        .global         matmul_kernel
        .type           matmul_kernel,@function
        .size           matmul_kernel,(.L_x_20 - matmul_kernel)
        .other          matmul_kernel,@"STO_CUDA_ENTRY STV_DEFAULT"
matmul_kernel:
.text.matmul_kernel:
[----:B------:R-:W1:Y:S01]  /*0000*/  LDC R1, c[0x0][0x37c] ;  /* 0x0000df00ff017b82 */ /* 0x000e620000000800 */
[----:B------:R-:W2:Y:S01]  /*0010*/  S2R R0, SR_TID.X ;  /* 0x0000000000007919 */ /* 0x000ea20000002100 */
[----:B-1----:R-:W-:Y:S01]  /*0020*/  VIADD R1, R1, 0xfffffa80 ;  /* 0xfffffa8001017836 */ /* 0x002fe20000000000 */
[----:B--2---:R-:W-:-:S13]  /*0030*/  ISETP.GE.U32.AND P0, PT, R0, 0x20, PT ;  /* 0x000000200000780c */ /* 0x004fda0003f06070 */
[----:B------:R-:W-:Y:S02]  /*0040*/  VOTEU.ANY UP0, P0 ;  /* 0x0000000000ff7886 */ /* 0x000fe40000000100 */
[----:B------:R-:W-:Y:S05]  /*0050*/  BRA.U UP0, `(.L_x_0) ;  /* 0x0000000100b87547 */ /* 0x000fea000b800000 */
[----:B------:R-:W1:Y:S01]  /*0060*/  S2UR UR6, SR_CgaCtaId ;  /* 0x00000000000679c3 */ /* 0x000e620000008800 */
[----:B------:R-:W-:Y:S01]  /*0070*/  NOP ;  /* 0x0000000000007918 */ /* 0x000fe20000000000 */
[----:B------:R-:W-:Y:S02]  /*0080*/  UMOV UR4, 0x40 ;  /* 0x0000004000047882 */ /* 0x000fe40000000000 */
[----:B-1----:R-:W-:-:S09]  /*0090*/  ULEA UR4, UR6, UR4, 0x18 ;  /* 0x0000000406047291 */ /* 0x002fd2000f8ec0ff */
[----:B------:R-:W1:Y:S01]  /*00a0*/  LDS.U8 R0, [UR4] ;  /* 0x00000004ff007984 */ /* 0x000e620008000000 */
[----:B------:R-:W-:Y:S02]  /*00b0*/  UMOV UR4, 0x400 ;  /* 0x0000040000047882 */ /* 0x000fe40000000000 */
[----:B------:R-:W-:Y:S01]  /*00c0*/  ULEA UR4, UR6, UR4, 0x18 ;  /* 0x0000000406047291 */ /* 0x000fe2000f8ec0ff */
[----:B-1----:R-:W-:-:S13]  /*00d0*/  ISETP.NE.AND P0, PT, R0, RZ, PT ;  /* 0x000000ff0000720c */ /* 0x002fda0003f05270 */
[----:B------:R-:W-:Y:S05]  /*00e0*/  @P0 BRA `(.L_x_1) ;  /* 0x00000000007c0947 */ /* 0x000fea0003800000 */
[----:B------:R-:W-:-:S13]  /*00f0*/  ELECT P0, URZ, PT ;  /* 0x0000000000ff782f */ /* 0x000fda0003800000 */
[----:B------:R-:W-:Y:S05]  /*0100*/  @!P0 BRA `(.L_x_2) ;  /* 0x0000000000848947 */ /* 0x000fea0003800000 */
[----:B------:R-:W-:Y:S01]  /*0110*/  UMOV UR5, 0x2 ;  /* 0x0000000200057882 */ /* 0x000fe20000000000 */
[----:B------:R-:W-:Y:S02]  /*0120*/  IMAD.MOV.U32 R4, RZ, RZ, 0x1 ;  /* 0x00000001ff047424 */ /* 0x000fe400078e00ff */
[----:B------:R-:W-:Y:S02]  /*0130*/  IMAD.MOV.U32 R5, RZ, RZ, 0x3 ;  /* 0x00000003ff057424 */ /* 0x000fe400078e00ff */
[----:B------:R-:W-:Y:S04]  /*0140*/  DEPBAR.LE SB1, 0x36 ;  /* 0x00009d800000791a */ /* 0x000fe80000000000 */
[----:B------:R-:W1:Y:S02]  /*0150*/  UTCATOMSWS.FIND_AND_SET.ALIGN UP1, UR5, UR5 ;  /* 0x00000005000575e3 */ /* 0x000e640008020800 */
[----:B-1----:R-:W-:-:S04]  /*0160*/  PLOP3.LUT P0, PT, PT, PT, UP1, 0x80, 0x8 ;  /* 0x000000000008781c */ /* 0x002fc80003f0f018 */
[----:B------:R-:W-:-:S04]  /*0170*/  SEL R0, RZ, 0xffffffff, !P0 ;  /* 0xffffffffff007807 */ /* 0x000fc80004000000 */
[----:B------:R-:W-:Y:S01]  /*0180*/  ISETP.NE.AND P0, PT, R0, RZ, PT ;  /* 0x000000ff0000720c */ /* 0x000fe20003f05270 */
[----:B------:R-:W-:-:S12]  /*0190*/  IMAD.U32 R0, RZ, RZ, UR5 ;  /* 0x00000005ff007e24 */ /* 0x000fd8000f8e00ff */
[----:B------:R-:W-:Y:S05]  /*01a0*/  @P0 BRA `(.L_x_3) ;  /* 0x0000000000240947 */ /* 0x000fea0003800000 */
.L_x_4:
[----:B------:R-:W-:Y:S05]  /*01b0*/  NANOSLEEP 0x64 ;  /* 0x000000640000795d */ /* 0x000fea0003800000 */
[----:B------:R-:W-:-:S05]  /*01c0*/  UMOV UR5, 0x2 ;  /* 0x0000000200057882 */ /* 0x000fca0000000000 */
[----:B------:R-:W-:Y:S04]  /*01d0*/  DEPBAR.LE SB1, 0x36 ;  /* 0x00009d800000791a */ /* 0x000fe80000000000 */
[----:B------:R-:W1:Y:S02]  /*01e0*/  UTCATOMSWS.FIND_AND_SET.ALIGN UP1, UR5, UR5 ;  /* 0x00000005000575e3 */ /* 0x000e640008020800 */
[----:B-1----:R-:W-:-:S04]  /*01f0*/  PLOP3.LUT P0, PT, PT, PT, UP1, 0x80, 0x8 ;  /* 0x000000000008781c */ /* 0x002fc80003f0f018 */
[----:B------:R-:W-:-:S04]  /*0200*/  SEL R0, RZ, 0xffffffff, !P0 ;  /* 0xffffffffff007807 */ /* 0x000fc80004000000 */
[----:B------:R-:W-:Y:S01]  /*0210*/  ISETP.NE.AND P0, PT, R0, RZ, PT ;  /* 0x000000ff0000720c */ /* 0x000fe20003f05270 */
[----:B------:R-:W-:-:S12]  /*0220*/  IMAD.U32 R0, RZ, RZ, UR5 ;  /* 0x00000005ff007e24 */ /* 0x000fd8000f8e00ff */
[----:B------:R-:W-:Y:S05]  /*0230*/  @!P0 BRA `(.L_x_4) ;  /* 0xfffffffc00dc8947 */ /* 0x000fea000383ffff */
.L_x_3:
[C---:B------:R-:W-:Y:S01]  /*0240*/  VIADD R3, R0.reuse, 0x10 ;  /* 0x0000001000037836 */ /* 0x040fe20000000000 */
[----:B------:R-:W-:Y:S01]  /*0250*/  UMOV UR5, 0x50 ;  /* 0x0000005000057882 */ /* 0x000fe20000000000 */
[----:B------:R-:W-:Y:S01]  /*0260*/  SHF.L.U32 R2, R5, R0, RZ ;  /* 0x0000000005027219 */ /* 0x000fe200000006ff */
[----:B------:R-:W-:Y:S01]  /*0270*/  ULEA UR5, UR6, UR5, 0x18 ;  /* 0x0000000506057291 */ /* 0x000fe2000f8ec0ff */
[----:B------:R-:W-:Y:S01]  /*0280*/  IMAD.SHL.U32 R0, R0, 0x20, RZ ;  /* 0x0000002000007824 */ /* 0x000fe200078e00ff */
[----:B------:R-:W-:-:S04]  /*0290*/  SHF.L.U32 R3, R4, R3, RZ ;  /* 0x0000000304037219 */ /* 0x000fc800000006ff */
[----:B------:R-:W-:-:S05]  /*02a0*/  LOP3.LUT R2, R3, R2, RZ, 0xfc, !PT ;  /* 0x0000000203027212 */ /* 0x000fca00078efcff */
[----:B------:R1:W-:Y:S04]  /*02b0*/  ATOMS.OR RZ, [UR5], R2 ;  /* 0x00000002ffff798c */ /* 0x0003e8000b000005 */
[----:B------:R1:W-:Y:S01]  /*02c0*/  STS [UR4], R0 ;  /* 0x00000000ff007988 */ /* 0x0003e20008000804 */
[----:B------:R-:W-:Y:S05]  /*02d0*/  BRA `(.L_x_2) ;  /* 0x0000000000107947 */ /* 0x000fea0003800000 */
.L_x_1:
[----:B------:R-:W-:Y:S01]  /*02e0*/  IMAD.MOV.U32 R0, RZ, RZ, -0x1 ;  /* 0xffffffffff007424 */ /* 0x000fe200078e00ff */
[----:B------:R-:W-:-:S04]  /*02f0*/  MOV R2, 0x320 ;  /* 0x0000032000027802 */ /* 0x000fc80000000f00 */
[----:B------:R1:W-:Y:S03]  /*0300*/  STS [UR4], R0 ;  /* 0x00000000ff007988 */ /* 0x0003e60008000804 */
[----:B-1----:R-:W-:Y:S05]  /*0310*/  CALL.REL.NOINC `($__internal_1_$__cuda_sm10x_tcgen05_guardrail_trap_phase_invalid_during_alloc) ;  /* 0x0000022000a47944 */ /* 0x002fea0003c00000 */
.L_x_2:
[----:B------:R-:W-:Y:S05]  /*0320*/  WARPSYNC.ALL ;  /* 0x0000000000007948 */ /* 0x000fea0003800000 */
[----:B------:R-:W-:Y:S01]  /*0330*/  NOP ;  /* 0x0000000000007918 */ /* 0x000fe20000000000 */
.L_x_0:
[----:B------:R-:W2:Y:S01]  /*0340*/  LDC.64 R46, c[0x0][0x398] ;  /* 0x0000e600ff2e7b82 */ /* 0x000ea20000000a00 */
[----:B------:R-:W3:Y:S01]  /*0350*/  S2R R5, SR_CTAID.X ;  /* 0x0000000000057919 */ /* 0x000ee20000002500 */
[----:B------:R-:W-:Y:S01]  /*0360*/  UMOV UR7, 0x400 ;  /* 0x0000040000077882 */ /* 0x000fe20000000000 */
[----:B------:R-:W4:Y:S01]  /*0370*/  LDCU UR5, c[0x0][0x3a4] ;  /* 0x00007480ff0577ac */ /* 0x000f220008000800 */
[----:B------:R-:W5:Y:S01]  /*0380*/  S2R R144, SR_TID.X ;  /* 0x0000000000907919 */ /* 0x000f620000002100 */
[----:B------:R-:W1:Y:S03]  /*0390*/  LDCU.128 UR12, c[0x0][0x380] ;  /* 0x00007000ff0c77ac */ /* 0x000e660008000c00 */
[----:B------:R-:W1:Y:S08]  /*03a0*/  S2UR UR4, SR_CgaCtaId ;  /* 0x00000000000479c3 */ /* 0x000e700000008800 */
[----:B------:R-:W3:Y:S01]  /*03b0*/  LDC.64 R202, c[0x0][0x3a8] ;  /* 0x0000ea00ffca7b82 */ /* 0x000ee20000000a00 */
[----:B-12---:R-:W-:-:S07]  /*03c0*/  VIADD R0, R47, 0x3f ;  /* 0x0000003f2f007836 */ /* 0x006fce0000000000 */
[----:B------:R-:W-:Y:S01]  /*03d0*/  BAR.SYNC.DEFER_BLOCKING 0x0 ;  /* 0x0000000000007b1d */ /* 0x000fe20000010000 */
[----:B------:R-:W-:Y:S02]  /*03e0*/  ISETP.NE.AND P3, PT, R46, RZ, PT ;  /* 0x000000ff2e00720c */ /* 0x000fe40003f65270 */
[----:B------:R-:W-:Y:S01]  /*03f0*/  SHF.R.S32.HI R3, RZ, 0x1f, R0 ;  /* 0x0000001fff037819 */ /* 0x000fe20000011400 */
[----:B------:R-:W-:-:S03]  /*0400*/  ULEA UR7, UR4, UR7, 0x18 ;  /* 0x0000000704077291 */ /* 0x000fc6000f8ec0ff */
[----:B------:R-:W-:Y:S02]  /*0410*/  LEA.HI R3, R3, R0, RZ, 0x6 ;  /* 0x0000000003037211 */ /* 0x000fe400078f30ff */
[----:B---3--:R-:W-:Y:S02]  /*0420*/  IABS R8, R5 ;  /* 0x0000000500087213 */ /* 0x008fe40000000000 */
[----:B------:R-:W-:Y:S02]  /*0430*/  SHF.R.S32.HI R3, RZ, 0x6, R3 ;  /* 0x00000006ff037819 */ /* 0x000fe40000011403 */
[C---:B-----5:R-:W-:Y:S02]  /*0440*/  LOP3.LUT R143, R144.reuse, 0x3f, RZ, 0xc0, !PT ;  /* 0x0000003f908f7812 */ /* 0x060fe400078ec0ff */
[----:B------:R-:W-:Y:S01]  /*0450*/  LOP3.LUT R99, R144, 0x7f, RZ, 0xc0, !PT ;  /* 0x0000007f90637812 */ /* 0x000fe200078ec0ff */
[----:B------:R-:W-:-:S05]  /*0460*/  IMAD.SHL.U32 R4, R3, 0x8, RZ ;  /* 0x0000000803047824 */ /* 0x000fca00078e00ff */
[-C--:B------:R-:W-:Y:S02]  /*0470*/  IABS R7, R4.reuse ;  /* 0x0000000400077213 */ /* 0x080fe40000000000 */
[----:B------:R-:W-:Y:S02]  /*0480*/  IABS R10, R4 ;  /* 0x00000004000a7213 */ /* 0x000fe40000000000 */
[----:B------:R-:W1:Y:S08]  /*0490*/  I2F.RP R0, R7 ;  /* 0x0000000700007306 */ /* 0x000e700000209400 */
[----:B-1----:R-:W1:Y:S02]  /*04a0*/  MUFU.RCP R0, R0 ;  /* 0x0000000000007308 */ /* 0x002e640000001000 */
[----:B-1----:R-:W-:-:S02]  /*04b0*/  VIADD R2, R0, 0xffffffe ;  /* 0x0ffffffe00027836 */ /* 0x002fc40000000000 */
[----:B------:R-:W-:-:S04]  /*04c0*/  IMAD.MOV R0, RZ, RZ, -R10 ;  /* 0x000000ffff007224 */ /* 0x000fc800078e0a0a */
[----:B------:R1:W2:Y:S02]  /*04d0*/  F2I.FTZ.U32.TRUNC.NTZ R3, R2 ;  /* 0x0000000200037305 */ /* 0x0002a4000021f000 */
[----:B-1----:R-:W-:Y:S02]  /*04e0*/  IMAD.MOV.U32 R2, RZ, RZ, RZ ;  /* 0x000000ffff027224 */ /* 0x002fe400078e00ff */
[----:B--2---:R-:W-:-:S04]  /*04f0*/  IMAD.MOV R6, RZ, RZ, -R3 ;  /* 0x000000ffff067224 */ /* 0x004fc800078e0a03 */
[----:B------:R-:W-:Y:S02]  /*0500*/  IMAD R9, R6, R7, RZ ;  /* 0x0000000706097224 */ /* 0x000fe400078e02ff */
[----:B------:R-:W-:Y:S01]  /*0510*/  IMAD.MOV.U32 R6, RZ, RZ, R8 ;  /* 0x000000ffff067224 */ /* 0x000fe200078e0008 */
[----:B------:R-:W-:Y:S01]  /*0520*/  IABS R8, R46 ;  /* 0x0000002e00087213 */ /* 0x000fe20000000000 */
[----:B------:R-:W-:-:S06]  /*0530*/  IMAD.HI.U32 R3, R3, R9, R2 ;  /* 0x0000000903037227 */ /* 0x000fcc00078e0002 */
[----:B------:R-:W-:-:S04]  /*0540*/  IMAD.HI.U32 R3, R3, R6, RZ ;  /* 0x0000000603037227 */ /* 0x000fc800078e00ff */
[----:B------:R-:W-:-:S05]  /*0550*/  IMAD R0, R3, R0, R6 ;  /* 0x0000000003007224 */ /* 0x000fca00078e0206 */
[----:B------:R-:W-:-:S13]  /*0560*/  ISETP.GT.U32.AND P1, PT, R7, R0, PT ;  /* 0x000000000700720c */ /* 0x000fda0003f24070 */
[----:B------:R-:W-:Y:S02]  /*0570*/  @!P1 IMAD.IADD R0, R0, 0x1, -R7 ;  /* 0x0000000100009824 */ /* 0x000fe400078e0a07 */
[----:B------:R-:W-:Y:S01]  /*0580*/  @!P1 VIADD R3, R3, 0x1 ;  /* 0x0000000103039836 */ /* 0x000fe20000000000 */
[----:B------:R-:W-:Y:S02]  /*0590*/  ISETP.NE.AND P1, PT, R4, RZ, PT ;  /* 0x000000ff0400720c */ /* 0x000fe40003f25270 */
[----:B------:R-:W-:Y:S02]  /*05a0*/  ISETP.GE.U32.AND P0, PT, R0, R7, PT ;  /* 0x000000070000720c */ /* 0x000fe40003f06070 */
[----:B------:R-:W-:-:S04]  /*05b0*/  LOP3.LUT R0, R5, R4, RZ, 0x3c, !PT ;  /* 0x0000000405007212 */ /* 0x000fc800078e3cff */
[----:B------:R-:W-:Y:S01]  /*05c0*/  ISETP.GE.AND P2, PT, R0, RZ, PT ;  /* 0x000000ff0000720c */ /* 0x000fe20003f46270 */
[----:B------:R-:W-:-:S06]  /*05d0*/  VIADD R0, R46, 0x3f ;  /* 0x0000003f2e007836 */ /* 0x000fcc0000000000 */
[----:B------:R-:W-:-:S04]  /*05e0*/  @P0 VIADD R3, R3, 0x1 ;  /* 0x0000000103030836 */ /* 0x000fc80000000000 */
[----:B------:R-:W-:Y:S01]  /*05f0*/  IMAD.MOV.U32 R2, RZ, RZ, R3 ;  /* 0x000000ffff027224 */ /* 0x000fe200078e0003 */
[----:B------:R-:W-:-:S03]  /*0600*/  SHF.R.S32.HI R3, RZ, 0x1f, R0 ;  /* 0x0000001fff037819 */ /* 0x000fc60000011400 */
[----:B------:R-:W-:Y:S01]  /*0610*/  @!P2 IMAD.MOV R2, RZ, RZ, -R2 ;  /* 0x000000ffff02a224 */ /* 0x000fe200078e0a02 */
[----:B------:R-:W-:Y:S02]  /*0620*/  @!P1 LOP3.LUT R2, RZ, R4, RZ, 0x33, !PT ;  /* 0x00000004ff029212 */ /* 0x000fe400078e33ff */
[----:B------:R-:W-:-:S03]  /*0630*/  LEA.HI R3, R3, R0, RZ, 0x6 ;  /* 0x0000000003037211 */ /* 0x000fc600078f30ff */
[----:B------:R-:W-:Y:S02]  /*0640*/  IMAD.SHL.U32 R10, R2, 0x8, RZ ;  /* 0x00000008020a7824 */ /* 0x000fe400078e00ff */
[----:B------:R-:W-:-:S03]  /*0650*/  IMAD.MOV R2, RZ, RZ, -R2 ;  /* 0x000000ffff027224 */ /* 0x000fc600078e0a02 */
[----:B------:R-:W-:Y:S01]  /*0660*/  LEA.HI.SX32 R3, R3, -R10, 0x1a ;  /* 0x8000000a03037211 */ /* 0x000fe200078fd2ff */
[----:B------:R-:W-:-:S03]  /*0670*/  IMAD R12, R4, R2, R5 ;  /* 0x00000002040c7224 */ /* 0x000fc600078e0205 */
[----:B------:R-:W-:Y:S02]  /*0680*/  VIMNMX R11, PT, PT, R3, 0x8, PT ;  /* 0x00000008030b7848 */ /* 0x000fe40003fe0100 */
[----:B------:R-:W-:Y:S02]  /*0690*/  IABS R9, R12 ;  /* 0x0000000c00097213 */ /* 0x000fe40000000000 */
[-C--:B------:R-:W-:Y:S02]  /*06a0*/  IABS R7, R11.reuse ;  /* 0x0000000b00077213 */ /* 0x080fe40000000000 */
[----:B------:R-:W-:Y:S02]  /*06b0*/  IABS R4, R11 ;  /* 0x0000000b00047213 */ /* 0x000fe40000000000 */
[----:B------:R-:W1:Y:S08]  /*06c0*/  I2F.RP R0, R7 ;  /* 0x0000000700007306 */ /* 0x000e700000209400 */
[----:B-1----:R-:W1:Y:S02]  /*06d0*/  MUFU.RCP R0, R0 ;  /* 0x0000000000007308 */ /* 0x002e640000001000 */
[----:B-1----:R-:W-:-:S02]  /*06e0*/  VIADD R3, R0, 0xffffffe ;  /* 0x0ffffffe00037836 */ /* 0x002fc40000000000 */
[----:B------:R-:W-:-:S04]  /*06f0*/  IMAD.MOV R0, RZ, RZ, -R4 ;  /* 0x000000ffff007224 */ /* 0x000fc800078e0a04 */
[----:B------:R-:W1:Y:S08]  /*0700*/  I2F.RP R4, R8 ;  /* 0x0000000800047306 */ /* 0x000e700000209400 */
[----:B------:R-:W2:Y:S08]  /*0710*/  F2I.FTZ.U32.TRUNC.NTZ R3, R3 ;  /* 0x0000000300037305 */ /* 0x000eb0000021f000 */
[----:B-1----:R-:W1:Y:S01]  /*0720*/  MUFU.RCP R4, R4 ;  /* 0x0000000400047308 */ /* 0x002e620000001000 */
[----:B--2---:R-:W-:-:S04]  /*0730*/  IMAD.MOV R6, RZ, RZ, -R3 ;  /* 0x000000ffff067224 */ /* 0x004fc800078e0a03 */
[----:B------:R-:W-:-:S04]  /*0740*/  IMAD.MOV.U32 R2, RZ, RZ, R6 ;  /* 0x000000ffff027224 */ /* 0x000fc800078e0006 */
[----:B------:R-:W-:Y:S02]  /*0750*/  IMAD R5, R2, R7, RZ ;  /* 0x0000000702057224 */ /* 0x000fe400078e02ff */
[----:B------:R-:W-:-:S04]  /*0760*/  IMAD.MOV.U32 R2, RZ, RZ, RZ ;  /* 0x000000ffff027224 */ /* 0x000fc800078e00ff */
[----:B------:R-:W-:Y:S01]  /*0770*/  IMAD.HI.U32 R2, R3, R5, R2 ;  /* 0x0000000503027227 */ /* 0x000fe200078e0002 */
[----:B------:R-:W-:-:S03]  /*0780*/  IABS R3, R47 ;  /* 0x0000002f00037213 */ /* 0x000fc60000000000 */
[----:B-1----:R-:W-:Y:S01]  /*0790*/  VIADD R5, R4, 0xffffffe ;  /* 0x0ffffffe04057836 */ /* 0x002fe20000000000 */
[----:B------:R-:W1:Y:S01]  /*07a0*/  I2F.RP R6, R3 ;  /* 0x0000000300067306 */ /* 0x000e620000209400 */
[----:B------:R-:W-:-:S04]  /*07b0*/  IMAD.HI.U32 R2, R2, R9, RZ ;  /* 0x0000000902027227 */ /* 0x000fc800078e00ff */
[----:B------:R-:W-:Y:S02]  /*07c0*/  IMAD R0, R2, R0, R9 ;  /* 0x0000000002007224 */ /* 0x000fe400078e0209 */
[----:B------:R-:W-:Y:S01]  /*07d0*/  IMAD.MOV.U32 R4, RZ, RZ, RZ ;  /* 0x000000ffff047224 */ /* 0x000fe200078e00ff */
[----:B------:R-:W2:Y:S02]  /*07e0*/  F2I.FTZ.U32.TRUNC.NTZ R5, R5 ;  /* 0x0000000500057305 */ /* 0x000ea4000021f000 */
[----:B------:R-:W-:-:S06]  /*07f0*/  ISETP.GT.U32.AND P1, PT, R7, R0, PT ;  /* 0x000000000700720c */ /* 0x000fcc0003f24070 */
[----:B-1----:R-:W1:Y:S07]  /*0800*/  MUFU.RCP R6, R6 ;  /* 0x0000000600067308 */ /* 0x002e6e0000001000 */
[----:B------:R-:W-:Y:S02]  /*0810*/  @!P1 IMAD.IADD R0, R0, 0x1, -R7 ;  /* 0x0000000100009824 */ /* 0x000fe400078e0a07 */
[----:B------:R-:W-:Y:S01]  /*0820*/  @!P1 VIADD R2, R2, 0x1 ;  /* 0x0000000102029836 */ /* 0x000fe20000000000 */
[----:B------:R-:W-:Y:S01]  /*0830*/  ISETP.NE.AND P1, PT, R11, RZ, PT ;  /* 0x000000ff0b00720c */ /* 0x000fe20003f25270 */
[----:B--2---:R-:W-:Y:S01]  /*0840*/  IMAD.MOV R9, RZ, RZ, -R5 ;  /* 0x000000ffff097224 */ /* 0x004fe200078e0a05 */
[----:B------:R-:W-:-:S02]  /*0850*/  ISETP.GE.U32.AND P0, PT, R0, R7, PT ;  /* 0x000000070000720c */ /* 0x000fc40003f06070 */
[----:B------:R-:W-:Y:S01]  /*0860*/  LOP3.LUT R0, R12, R11, RZ, 0x3c, !PT ;  /* 0x0000000b0c007212 */ /* 0x000fe200078e3cff */
[----:B------:R-:W-:Y:S02]  /*0870*/  IMAD R9, R9, R8, RZ ;  /* 0x0000000809097224 */ /* 0x000fe400078e02ff */
[----:B-1----:R-:W-:Y:S01]  /*0880*/  VIADD R7, R6, 0xffffffe ;  /* 0x0ffffffe06077836 */ /* 0x002fe20000000000 */
[----:B------:R-:W-:Y:S01]  /*0890*/  ISETP.GE.AND P2, PT, R0, RZ, PT ;  /* 0x000000ff0000720c */ /* 0x000fe20003f46270 */
[----:B------:R-:W-:Y:S01]  /*08a0*/  IMAD.HI.U32 R4, R5, R9, R4 ;  /* 0x0000000905047227 */ /* 0x000fe200078e0004 */
[----:B------:R-:W-:-:S03]  /*08b0*/  SHF.R.U32.HI R9, RZ, 0x5, R144 ;  /* 0x00000005ff097819 */ /* 0x000fc60000011690 */
[----:B------:R-:W1:Y:S01]  /*08c0*/  F2I.FTZ.U32.TRUNC.NTZ R7, R7 ;  /* 0x0000000700077305 */ /* 0x000e62000021f000 */
[----:B------:R-:W-:Y:S01]  /*08d0*/  R2UR UR6, R9 ;  /* 0x00000000090672ca */ /* 0x000fe200000e0000 */
[----:B------:R-:W-:-:S06]  /*08e0*/  @P0 VIADD R2, R2, 0x1 ;  /* 0x0000000102020836 */ /* 0x000fcc0000000000 */
[----:B------:R-:W-:Y:S01]  /*08f0*/  @!P2 IMAD.MOV R2, RZ, RZ, -R2 ;  /* 0x000000ffff02a224 */ /* 0x000fe200078e0a02 */
[----:B------:R-:W-:-:S05]  /*0900*/  @!P1 LOP3.LUT R2, RZ, R11, RZ, 0x33, !PT ;  /* 0x0000000bff029212 */ /* 0x000fca00078e33ff */
[----:B------:R-:W-:Y:S02]  /*0910*/  IMAD.MOV R0, RZ, RZ, -R2 ;  /* 0x000000ffff007224 */ /* 0x000fe400078e0a02 */
[----:B-1----:R-:W-:Y:S02]  /*0920*/  IMAD.MOV R6, RZ, RZ, -R7 ;  /* 0x000000ffff067224 */ /* 0x002fe400078e0a07 */
[----:B------:R-:W-:Y:S02]  /*0930*/  IMAD R0, R11, R0, R12 ;  /* 0x000000000b007224 */ /* 0x000fe400078e020c */
[----:B------:R-:W-:Y:S02]  /*0940*/  IMAD R9, R6, R3, RZ ;  /* 0x0000000306097224 */ /* 0x000fe400078e02ff */
[----:B------:R-:W-:Y:S02]  /*0950*/  IMAD.IADD R0, R10, 0x1, R0 ;  /* 0x000000010a007824 */ /* 0x000fe400078e0200 */
[----:B------:R-:W1:Y:S01]  /*0960*/  LDS R10, [UR7] ;  /* 0x00000007ff0a7984 */ /* 0x000e620008000800 */
[----:B------:R-:W-:-:S02]  /*0970*/  IMAD.MOV.U32 R6, RZ, RZ, RZ ;  /* 0x000000ffff067224 */ /* 0x000fc400078e00ff */
[----:B------:R-:W-:-:S05]  /*0980*/  IMAD R16, R0, 0x40, R143 ;  /* 0x0000004000107824 */ /* 0x000fca00078e028f */
[----:B------:R-:W-:Y:S01]  /*0990*/  IABS R0, R16 ;  /* 0x0000001000007213 */ /* 0x000fe20000000000 */
[----:B------:R2:W-:Y:S04]  /*09a0*/  STL [R1+0x354], R16 ;  /* 0x0003541001007387 */ /* 0x0005e80000100800 */
[----:B------:R-:W-:Y:S02]  /*09b0*/  IMAD.MOV.U32 R5, RZ, RZ, R0 ;  /* 0x000000ffff057224 */ /* 0x000fe400078e0000 */
[----:B------:R-:W-:Y:S02]  /*09c0*/  IMAD.SHL.U32 R0, R2, 0x40, RZ ;  /* 0x0000004002007824 */ /* 0x000fe400078e00ff */
[----:B------:R-:W-:-:S04]  /*09d0*/  IMAD.HI.U32 R4, R4, R5, RZ ;  /* 0x0000000504047227 */ /* 0x000fc800078e00ff */
[----:B------:R-:W-:Y:S02]  /*09e0*/  VIADD R15, R0, 0x3f ;  /* 0x0000003f000f7836 */ /* 0x000fe40000000000 */
[----:B------:R-:W-:-:S03]  /*09f0*/  IMAD.HI.U32 R2, R7, R9, R6 ;  /* 0x0000000907027227 */ /* 0x000fc600078e0006 */
[----:B------:R-:W-:Y:S01]  /*0a00*/  IABS R14, R15 ;  /* 0x0000000f000e7213 */ /* 0x000fe20000000000 */
[----:B------:R-:W-:Y:S02]  /*0a10*/  IMAD.MOV R4, RZ, RZ, -R4 ;  /* 0x000000ffff047224 */ /* 0x000fe400078e0a04 */
[----:B------:R-:W-:Y:S02]  /*0a20*/  IMAD.SHL.U32 R6, R144, 0x10, RZ ;  /* 0x0000001090067824 */ /* 0x000fe400078e00ff */
[----:B------:R-:W-:Y:S01]  /*0a30*/  IMAD R5, R8, R4, R5 ;  /* 0x0000000408057224 */ /* 0x000fe200078e0205 */
[----:B------:R-:W-:Y:S01]  /*0a40*/  LOP3.LUT R4, R144, 0x40, RZ, 0xc0, !PT ;  /* 0x0000004090047812 */ /* 0x000fe200078ec0ff */
[----:B------:R-:W-:Y:S01]  /*0a50*/  VIADD R12, R0, 0x1 ;  /* 0x00000001000c7836 */ /* 0x000fe20000000000 */
[----:B------:R-:W-:Y:S01]  /*0a60*/  LOP3.LUT R7, R6, 0x70, RZ, 0xc0, !PT ;  /* 0x0000007006077812 */ /* 0x000fe200078ec0ff */
[----:B------:R-:W-:Y:S01]  /*0a70*/  IMAD.HI.U32 R6, R2, R14, RZ ;  /* 0x0000000e02067227 */ /* 0x000fe200078e00ff */
[----:B------:R-:W-:-:S02]  /*0a80*/  ISETP.GT.U32.AND P0, PT, R8, R5, PT ;  /* 0x000000050800720c */ /* 0x000fc40003f04070 */
[----:B------:R-:W-:Y:S01]  /*0a90*/  LEA.HI R4, R4, R7, RZ, 0x1c ;  /* 0x0000000704047211 */ /* 0x000fe200078fe0ff */
[----:B------:R-:W-:Y:S01]  /*0aa0*/  IMAD.MOV R7, RZ, RZ, -R6 ;  /* 0x000000ffff077224 */ /* 0x000fe200078e0a06 */
[----:B------:R-:W-:Y:S01]  /*0ab0*/  IABS R9, R12 ;  /* 0x0000000c00097213 */ /* 0x000fe20000000000 */
[----:B------:R-:W-:Y:S01]  /*0ac0*/  VIADD R13, R0, 0x2 ;  /* 0x00000002000d7836 */ /* 0x000fe20000000000 */
[----:B-1----:R-:W-:Y:S01]  /*0ad0*/  R2UR UR8, R10 ;  /* 0x000000000a0872ca */ /* 0x002fe200000e0000 */
[C---:B------:R-:W-:Y:S01]  /*0ae0*/  IMAD R14, R3.reuse, R7, R14 ;  /* 0x00000007030e7224 */ /* 0x040fe200078e020e */
[----:B------:R-:W-:Y:S01]  /*0af0*/  ISETP.GE.AND P2, PT, R12, RZ, PT ;  /* 0x000000ff0c00720c */ /* 0x000fe20003f46270 */
[----:B------:R-:W-:Y:S01]  /*0b00*/  IMAD.HI.U32 R6, R2, R9, RZ ;  /* 0x0000000902067227 */ /* 0x000fe200078e00ff */
[----:B------:R-:W-:Y:S02]  /*0b10*/  IABS R11, R13 ;  /* 0x0000000d000b7213 */ /* 0x000fe40000000000 */
[----:B------:R-:W-:Y:S01]  /*0b20*/  ISETP.GT.U32.AND P4, PT, R3, R14, PT ;  /* 0x0000000e0300720c */ /* 0x000fe20003f84070 */
[----:B------:R-:W-:Y:S01]  /*0b30*/  @!P0 IMAD.IADD R5, R5, 0x1, -R8 ;  /* 0x0000000105058824 */ /* 0x000fe200078e0a08 */
[----:B------:R-:W-:Y:S01]  /*0b40*/  ISETP.GE.AND P5, PT, R13, RZ, PT ;  /* 0x000000ff0d00720c */ /* 0x000fe20003fa6270 */
[----:B------:R-:W-:Y:S01]  /*0b50*/  IMAD.MOV R6, RZ, RZ, -R6 ;  /* 0x000000ffff067224 */ /* 0x000fe200078e0a06 */
[----:B------:R-:W-:Y:S01]  /*0b60*/  ISETP.GE.AND P0, PT, R16, RZ, PT ;  /* 0x000000ff1000720c */ /* 0x000fe20003f06270 */
[----:B------:R-:W-:Y:S01]  /*0b70*/  IMAD.MOV.U32 R10, RZ, RZ, R11 ;  /* 0x000000ffff0a7224 */ /* 0x000fe200078e000b */
[----:B------:R-:W-:Y:S01]  /*0b80*/  ISETP.GT.U32.AND P1, PT, R8, R5, PT ;  /* 0x000000050800720c */ /* 0x000fe20003f24070 */
[----:B------:R-:W-:-:S02]  /*0b90*/  IMAD R6, R3, R6, R9 ;  /* 0x0000000603067224 */ /* 0x000fc400078e0209 */
[----:B------:R-:W-:-:S03]  /*0ba0*/  IMAD.HI.U32 R7, R2, R10, RZ ;  /* 0x0000000a02077227 */ /* 0x000fc600078e00ff */
[C---:B------:R-:W-:Y:S01]  /*0bb0*/  ISETP.GT.U32.AND P6, PT, R3.reuse, R6, PT ;  /* 0x000000060300720c */ /* 0x040fe20003fc4070 */
[----:B------:R-:W-:Y:S02]  /*0bc0*/  VIADD R13, R0, 0x3 ;  /* 0x00000003000d7836 */ /* 0x000fe40000000000 */
[----:B------:R-:W-:Y:S02]  /*0bd0*/  IMAD.MOV R7, RZ, RZ, -R7 ;  /* 0x000000ffff077224 */ /* 0x000fe400078e0a07 */
[----:B------:R-:W-:Y:S01]  /*0be0*/  @!P4 IMAD.IADD R14, R14, 0x1, -R3 ;  /* 0x000000010e0ec824 */ /* 0x000fe200078e0a03 */
[----:B------:R-:W-:Y:S01]  /*0bf0*/  IABS R11, R13 ;  /* 0x0000000d000b7213 */ /* 0x000fe20000000000 */
[----:B------:R-:W-:Y:S02]  /*0c00*/  VIADD R9, R0, 0x4 ;  /* 0x0000000400097836 */ /* 0x000fe40000000000 */
[C---:B------:R-:W-:Y:S01]  /*0c10*/  IMAD R10, R3.reuse, R7, R10 ;  /* 0x00000007030a7224 */ /* 0x040fe200078e020a */
[----:B------:R-:W-:Y:S01]  /*0c20*/  ISETP.GT.U32.AND P4, PT, R3, R14, PT ;  /* 0x0000000e0300720c */ /* 0x000fe20003f84070 */
[----:B------:R-:W-:Y:S01]  /*0c30*/  @!P1 IMAD.IADD R5, R5, 0x1, -R8 ;  /* 0x0000000105059824 */ /* 0x000fe200078e0a08 */
[----:B------:R-:W-:Y:S01]  /*0c40*/  IABS R12, R9 ;  /* 0x00000009000c7213 */ /* 0x000fe20000000000 */
[----:B------:R-:W-:Y:S01]  /*0c50*/  IMAD.HI.U32 R8, R2, R11, RZ ;  /* 0x0000000b02087227 */ /* 0x000fe200078e00ff */
[----:B------:R-:W-:-:S03]  /*0c60*/  ISETP.GT.U32.AND P1, PT, R3, R10, PT ;  /* 0x0000000a0300720c */ /* 0x000fc60003f24070 */
[----:B------:R-:W-:Y:S02]  /*0c70*/  IMAD.MOV.U32 R7, RZ, RZ, R5 ;  /* 0x000000ffff077224 */ /* 0x000fe400078e0005 */
[----:B------:R-:W-:Y:S01]  /*0c80*/  @!P6 IMAD.IADD R6, R6, 0x1, -R3 ;  /* 0x000000010606e824 */ /* 0x000fe200078e0a03 */
[----:B------:R-:W-:Y:S01]  /*0c90*/  ISETP.GE.AND P6, PT, R15, RZ, PT ;  /* 0x000000ff0f00720c */ /* 0x000fe20003fc6270 */
[----:B------:R-:W-:-:S04]  /*0ca0*/  IMAD.HI.U32 R5, R2, R12, RZ ;  /* 0x0000000c02057227 */ /* 0x000fc800078e00ff */
[----:B------:R-:W-:Y:S02]  /*0cb0*/  IMAD.MOV R8, RZ, RZ, -R8 ;  /* 0x000000ffff087224 */ /* 0x000fe400078e0a08 */
[----:B------:R-:W-:Y:S02]  /*0cc0*/  IMAD.MOV R5, RZ, RZ, -R5 ;  /* 0x000000ffff057224 */ /* 0x000fe400078e0a05 */
[C---:B------:R-:W-:Y:S02]  /*0cd0*/  IMAD R11, R3.reuse, R8, R11 ;  /* 0x00000008030b7224 */ /* 0x040fe400078e020b */
[--C-:B------:R-:W-:Y:S02]  /*0ce0*/  @!P4 IMAD.IADD R14, R14, 0x1, -R3.reuse ;  /* 0x000000010e0ec824 */ /* 0x100fe400078e0a03 */
[C---:B------:R-:W-:Y:S02]  /*0cf0*/  IMAD R12, R3.reuse, R5, R12 ;  /* 0x00000005030c7224 */ /* 0x040fe400078e020c */
[----:B------:R-:W-:Y:S01]  /*0d00*/  @!P1 IMAD.IADD R10, R10, 0x1, -R3 ;  /* 0x000000010a0a9824 */ /* 0x000fe200078e0a03 */
[----:B------:R-:W-:Y:S01]  /*0d10*/  ISETP.GT.U32.AND P1, PT, R3, R11, PT ;  /* 0x0000000b0300720c */ /* 0x000fe20003f24070 */
[----:B------:R-:W-:-:S02]  /*0d20*/  IMAD.MOV.U32 R5, RZ, RZ, R14 ;  /* 0x000000ffff057224 */ /* 0x000fc400078e000e */
[----:B------:R-:W-:Y:S01]  /*0d30*/  @!P0 IMAD.MOV R7, RZ, RZ, -R7 ;  /* 0x000000ffff078224 */ /* 0x000fe200078e0a07 */
[----:B------:R-:W-:Y:S01]  /*0d40*/  @!P3 LOP3.LUT R7, RZ, R46, RZ, 0x33, !PT ;  /* 0x0000002eff07b212 */ /* 0x000fe200078e33ff */
[----:B------:R-:W-:Y:S01]  /*0d50*/  @!P6 IMAD.MOV R5, RZ, RZ, -R5 ;  /* 0x000000ffff05e224 */ /* 0x000fe200078e0a05 */
[C---:B------:R-:W-:Y:S01]  /*0d60*/  ISETP.GT.U32.AND P6, PT, R3.reuse, R12, PT ;  /* 0x0000000c0300720c */ /* 0x040fe20003fc4070 */
[C---:B------:R-:W-:Y:S01]  /*0d70*/  VIADD R15, R0.reuse, 0x5 ;  /* 0x00000005000f7836 */ /* 0x040fe20000000000 */
[----:B------:R-:W-:Y:S01]  /*0d80*/  ISETP.GT.U32.AND P3, PT, R3, R6, PT ;  /* 0x000000060300720c */ /* 0x000fe20003f64070 */
[C---:B--2---:R-:W-:Y:S01]  /*0d90*/  VIADD R16, R0.reuse, 0x6 ;  /* 0x0000000600107836 */ /* 0x044fe20000000000 */
[----:B------:R-:W-:Y:S01]  /*0da0*/  ISETP.GE.AND P0, PT, R13, RZ, PT ;  /* 0x000000ff0d00720c */ /* 0x000fe20003f06270 */
[C---:B------:R-:W-:Y:S01]  /*0db0*/  VIADD R20, R0.reuse, 0x7 ;  /* 0x0000000700147836 */ /* 0x040fe20000000000 */
[----:B------:R-:W-:Y:S01]  /*0dc0*/  IABS R13, R15 ;  /* 0x0000000f000d7213 */ /* 0x000fe20000000000 */
[----:B------:R-:W-:Y:S01]  /*0dd0*/  @!P1 IMAD.IADD R11, R11, 0x1, -R3 ;  /* 0x000000010b0b9824 */ /* 0x000fe200078e0a03 */
[----:B------:R-:W-:Y:S01]  /*0de0*/  IABS R14, R16 ;  /* 0x00000010000e7213 */ /* 0x000fe20000000000 */
[----:B------:R-:W-:Y:S01]  /*0df0*/  VIADD R21, R0, 0x8 ;  /* 0x0000000800157836 */ /* 0x000fe20000000000 */
[C---:B------:R-:W-:Y:S01]  /*0e00*/  ISETP.GT.U32.AND P4, PT, R3.reuse, R10, PT ;  /* 0x0000000a0300720c */ /* 0x040fe20003f84070 */
[----:B------:R-:W-:Y:S01]  /*0e10*/  IMAD.HI.U32 R8, R2, R13, RZ ;  /* 0x0000000d02087227 */ /* 0x000fe200078e00ff */
[----:B------:R-:W-:-:S03]  /*0e20*/  ISETP.GT.U32.AND P1, PT, R3, R11, PT ;  /* 0x0000000b0300720c */ /* 0x000fc60003f24070 */
[--C-:B------:R-:W-:Y:S02]  /*0e30*/  @!P6 IMAD.IADD R12, R12, 0x1, -R3.reuse ;  /* 0x000000010c0ce824 */ /* 0x100fe400078e0a03 */
[----:B------:R-:W-:Y:S01]  /*0e40*/  @!P3 IMAD.IADD R6, R6, 0x1, -R3 ;  /* 0x000000010606b824 */ /* 0x000fe200078e0a03 */
[----:B------:R-:W-:Y:S01]  /*0e50*/  ISETP.GE.AND P3, PT, R9, RZ, PT ;  /* 0x000000ff0900720c */ /* 0x000fe20003f66270 */
[----:B------:R-:W-:Y:S01]  /*0e60*/  IMAD.HI.U32 R9, R2, R14, RZ ;  /* 0x0000000e02097227 */ /* 0x000fe200078e00ff */
[----:B------:R-:W-:-:S03]  /*0e70*/  ISETP.GT.U32.AND P6, PT, R3, R12, PT ;  /* 0x0000000c0300720c */ /* 0x000fc60003fc4070 */
[----:B------:R-:W-:Y:S02]  /*0e80*/  IMAD.MOV R8, RZ, RZ, -R8 ;  /* 0x000000ffff087224 */ /* 0x000fe400078e0a08 */
[----:B------:R-:W-:Y:S02]  /*0e90*/  IMAD.MOV R9, RZ, RZ, -R9 ;  /* 0x000000ffff097224 */ /* 0x000fe400078e0a09 */
[C---:B------:R-:W-:Y:S02]  /*0ea0*/  IMAD R13, R3.reuse, R8, R13 ;  /* 0x00000008030d7224 */ /* 0x040fe400078e020d */
[----:B------:R-:W-:Y:S02]  /*0eb0*/  IMAD R14, R3, R9, R14 ;  /* 0x00000009030e7224 */ /* 0x000fe400078e020e */
[--C-:B------:R-:W-:Y:S01]  /*0ec0*/  @!P1 IMAD.IADD R11, R11, 0x1, -R3.reuse ;  /* 0x000000010b0b9824 */ /* 0x100fe200078e0a03 */
[----:B------:R-:W-:Y:S01]  /*0ed0*/  ISETP.GT.U32.AND P1, PT, R3, R13, PT ;  /* 0x0000000d0300720c */ /* 0x000fe20003f24070 */
[--C-:B------:R-:W-:Y:S01]  /*0ee0*/  @!P4 IMAD.IADD R10, R10, 0x1, -R3.reuse ;  /* 0x000000010a0ac824 */ /* 0x100fe200078e0a03 */
[----:B------:R-:W-:Y:S01]  /*0ef0*/  ISETP.GE.AND P4, PT, R15, RZ, PT ;  /* 0x000000ff0f00720c */ /* 0x000fe20003f86270 */
[----:B------:R-:W-:Y:S01]  /*0f00*/  @!P6 IMAD.IADD R12, R12, 0x1, -R3 ;  /* 0x000000010c0ce824 */ /* 0x000fe200078e0a03 */
[----:B------:R-:W-:Y:S01]  /*0f10*/  ISETP.GT.U32.AND P6, PT, R3, R14, PT ;  /* 0x0000000e0300720c */ /* 0x000fe20003fc4070 */
[----:B------:R-:W-:Y:S01]  /*0f20*/  @!P2 IMAD.MOV R6, RZ, RZ, -R6 ;  /* 0x000000ffff06a224 */ /* 0x000fe200078e0a06 */
[----:B------:R-:W-:Y:S01]  /*0f30*/  IABS R15, R20 ;  /* 0x00000014000f7213 */ /* 0x000fe20000000000 */
[----:B------:R-:W-:Y:S01]  /*0f40*/  VIADD R22, R0, 0x9 ;  /* 0x0000000900167836 */ /* 0x000fe20000000000 */
[----:B------:R-:W-:Y:S01]  /*0f50*/  ISETP.GE.AND P2, PT, R16, RZ, PT ;  /* 0x000000ff1000720c */ /* 0x000fe20003f46270 */
[----:B------:R-:W-:Y:S01]  /*0f60*/  VIADD R23, R0, 0xa ;  /* 0x0000000a00177836 */ /* 0x000fe20000000000 */
[----:B------:R-:W-:Y:S01]  /*0f70*/  IABS R16, R21 ;  /* 0x0000001500107213 */ /* 0x000fe20000000000 */
[----:B------:R-:W-:Y:S01]  /*0f80*/  IMAD.HI.U32 R8, R2, R15, RZ ;  /* 0x0000000f02087227 */ /* 0x000fe200078e00ff */
[----:B------:R-:W-:-:S02]  /*0f90*/  IABS R17, R22 ;  /* 0x0000001600117213 */ /* 0x000fc40000000000 */
[----:B------:R-:W-:Y:S01]  /*0fa0*/  IABS R19, R23 ;  /* 0x0000001700137213 */ /* 0x000fe20000000000 */
[--C-:B------:R-:W-:Y:S02]  /*0fb0*/  @!P1 IMAD.IADD R13, R13, 0x1, -R3.reuse ;  /* 0x000000010d0d9824 */ /* 0x100fe400078e0a03 */
[----:B------:R-:W-:Y:S02]  /*0fc0*/  IMAD.MOV R8, RZ, RZ, -R8 ;  /* 0x000000ffff087224 */ /* 0x000fe400078e0a08 */
[----:B------:R-:W-:Y:S01]  /*0fd0*/  @!P6 IMAD.IADD R14, R14, 0x1, -R3 ;  /* 0x000000010e0ee824 */ /* 0x000fe200078e0a03 */
[C---:B------:R-:W-:Y:S01]  /*0fe0*/  ISETP.GT.U32.AND P6, PT, R3.reuse, R13, PT ;  /* 0x0000000d0300720c */ /* 0x040fe20003fc4070 */
[----:B------:R-:W-:Y:S02]  /*0ff0*/  IMAD R15, R3, R8, R15 ;  /* 0x00000008030f7224 */ /* 0x000fe400078e020f */
[----:B------:R-:W-:-:S03]  /*1000*/  IMAD.HI.U32 R8, R2, R16, RZ ;  /* 0x0000001002087227 */ /* 0x000fc600078e00ff */
[----:B------:R-:W-:Y:S01]  /*1010*/  ISETP.GT.U32.AND P1, PT, R3, R15, PT ;  /* 0x0000000f0300720c */ /* 0x000fe20003f24070 */
[----:B------:R-:W-:Y:S02]  /*1020*/  IMAD.MOV R8, RZ, RZ, -R8 ;  /* 0x000000ffff087224 */ /* 0x000fe400078e0a08 */
[----:B------:R-:W-:-:S04]  /*1030*/  IMAD.HI.U32 R9, R2, R17, RZ ;  /* 0x0000001102097227 */ /* 0x000fc800078e00ff */
[----:B------:R-:W-:Y:S02]  /*1040*/  IMAD R16, R3, R8, R16 ;  /* 0x0000000803107224 */ /* 0x000fe400078e0210 */
[----:B------:R-:W-:Y:S02]  /*1050*/  @!P6 IMAD.IADD R13, R13, 0x1, -R3 ;  /* 0x000000010d0de824 */ /* 0x000fe400078e0a03 */
[----:B------:R-:W-:Y:S01]  /*1060*/  IMAD.HI.U32 R8, R2, R19, RZ ;  /* 0x0000001302087227 */ /* 0x000fe200078e00ff */
[----:B------:R-:W-:-:S03]  /*1070*/  ISETP.GT.U32.AND P6, PT, R3, R16, PT ;  /* 0x000000100300720c */ /* 0x000fc60003fc4070 */
[----:B------:R-:W-:Y:S02]  /*1080*/  IMAD.MOV R18, RZ, RZ, -R9 ;  /* 0x000000ffff127224 */ /* 0x000fe400078e0a09 */
[----:B------:R-:W-:Y:S02]  /*1090*/  IMAD.MOV R8, RZ, RZ, -R8 ;  /* 0x000000ffff087224 */ /* 0x000fe400078e0a08 */
[C---:B------:R-:W-:Y:S02]  /*10a0*/  IMAD R17, R3.reuse, R18, R17 ;  /* 0x0000001203117224 */ /* 0x040fe400078e0211 */
[----:B------:R-:W-:Y:S02]  /*10b0*/  VIADD R24, R0, 0xb ;  /* 0x0000000b00187836 */ /* 0x000fe40000000000 */
[----:B------:R-:W-:Y:S01]  /*10c0*/  @!P0 IMAD.MOV R11, RZ, RZ, -R11 ;  /* 0x000000ffff0b8224 */ /* 0x000fe200078e0a0b */
[C---:B------:R-:W-:Y:S01]  /*10d0*/  ISETP.GT.U32.AND P0, PT, R3.reuse, R14, PT ;  /* 0x0000000e0300720c */ /* 0x040fe20003f04070 */
[----:B------:R-:W-:-:S02]  /*10e0*/  IMAD R18, R3, R8, R19 ;  /* 0x0000000803127224 */ /* 0x000fc400078e0213 */
[----:B------:R-:W-:Y:S01]  /*10f0*/  @!P5 IMAD.MOV R10, RZ, RZ, -R10 ;  /* 0x000000ffff0ad224 */ /* 0x000fe200078e0a0a */
[----:B------:R-:W-:Y:S01]  /*1100*/  ISETP.GE.AND P5, PT, R20, RZ, PT ;  /* 0x000000ff1400720c */ /* 0x000fe20003fa6270 */
[----:B------:R-:W-:Y:S01]  /*1110*/  @!P6 IMAD.IADD R16, R16, 0x1, -R3 ;  /* 0x000000011010e824 */ /* 0x000fe200078e0a03 */
[----:B------:R-:W-:Y:S01]  /*1120*/  IABS R20, R24 ;  /* 0x0000001800147213 */ /* 0x000fe20000000000 */
[----:B------:R-:W-:Y:S01]  /*1130*/  VIADD R27, R0, 0xc ;  /* 0x0000000c001b7836 */ /* 0x000fe20000000000 */
[C---:B------:R-:W-:Y:S01]  /*1140*/  ISETP.GT.U32.AND P6, PT, R3.reuse, R18, PT ;  /* 0x000000120300720c */ /* 0x040fe20003fc4070 */
[----:B------:R-:W-:Y:S01]  /*1150*/  @!P4 IMAD.MOV R13, RZ, RZ, -R13 ;  /* 0x000000ffff0dc224 */ /* 0x000fe200078e0a0d */
[----:B------:R-:W-:Y:S01]  /*1160*/  ISETP.GT.U32.AND P4, PT, R3, R17, PT ;  /* 0x000000110300720c */ /* 0x000fe20003f84070 */
[----:B------:R-:W-:-:S04]  /*1170*/  IMAD.HI.U32 R9, R2, R20, RZ ;  /* 0x0000001402097227 */ /* 0x000fc800078e00ff */
[----:B------:R-:W-:Y:S02]  /*1180*/  IMAD.MOV R9, RZ, RZ, -R9 ;  /* 0x000000ffff097224 */ /* 0x000fe400078e0a09 */
[--C-:B------:R-:W-:Y:S01]  /*1190*/  @!P0 IMAD.IADD R14, R14, 0x1, -R3.reuse ;  /* 0x000000010e0e8824 */ /* 0x100fe200078e0a03 */
[----:B------:R-:W-:Y:S01]  /*11a0*/  ISETP.GE.AND P0, PT, R22, RZ, PT ;  /* 0x000000ff1600720c */ /* 0x000fe20003f06270 */
[C---:B------:R-:W-:Y:S01]  /*11b0*/  IMAD R19, R3.reuse, R9, R20 ;  /* 0x0000000903137224 */ /* 0x040fe200078e0214 */
[----:B------:R-:W-:Y:S01]  /*11c0*/  IABS R20, R27 ;  /* 0x0000001b00147213 */ /* 0x000fe20000000000 */
[----:B------:R-:W-:Y:S01]  /*11d0*/  @!P2 IMAD.MOV R14, RZ, RZ, -R14 ;  /* 0x000000ffff0ea224 */ /* 0x000fe200078e0a0e */
[----:B------:R-:W-:Y:S01]  /*11e0*/  ISETP.GT.U32.AND P2, PT, R3, R16, PT ;  /* 0x000000100300720c */ /* 0x000fe20003f44070 */
[--C-:B------:R-:W-:Y:S02]  /*11f0*/  @!P6 IMAD.IADD R18, R18, 0x1, -R3.reuse ;  /* 0x000000011212e824 */ /* 0x100fe400078e0a03 */
[----:B------:R-:W-:-:S02]  /*1200*/  @!P1 IMAD.IADD R15, R15, 0x1, -R3 ;  /* 0x000000010f0f9824 */ /* 0x000fc400078e0a03 */
[----:B------:R-:W-:Y:S01]  /*1210*/  IMAD.HI.U32 R8, R2, R20, RZ ;  /* 0x0000001402087227 */ /* 0x000fe200078e00ff */
[C---:B------:R-:W-:Y:S02]  /*1220*/  ISETP.GT.U32.AND P6, PT, R3.reuse, R18, PT ;  /* 0x000000120300720c */ /* 0x040fe40003fc4070 */
[----:B------:R-:W-:Y:S01]  /*1230*/  ISETP.GT.U32.AND P1, PT, R3, R15, PT ;  /* 0x0000000f0300720c */ /* 0x000fe20003f24070 */
[----:B------:R-:W-:Y:S02]  /*1240*/  IMAD.MOV R8, RZ, RZ, -R8 ;  /* 0x000000ffff087224 */ /* 0x000fe400078e0a08 */
[--C-:B------:R-:W-:Y:S02]  /*1250*/  @!P4 IMAD.IADD R17, R17, 0x1, -R3.reuse ;  /* 0x000000011111c824 */ /* 0x100fe400078e0a03 */
[----:B------:R-:W-:Y:S01]  /*1260*/  @!P2 IMAD.IADD R16, R16, 0x1, -R3 ;  /* 0x000000011010a824 */ /* 0x000fe200078e0a03 */
[C---:B------:R-:W-:Y:S01]  /*1270*/  ISETP.GT.U32.AND P2, PT, R3.reuse, R19, PT ;  /* 0x000000130300720c */ /* 0x040fe20003f44070 */
[C---:B------:R-:W-:Y:S01]  /*1280*/  IMAD R20, R3.reuse, R8, R20 ;  /* 0x0000000803147224 */ /* 0x040fe200078e0214 */
[----:B------:R-:W-:Y:S01]  /*1290*/  ISETP.GT.U32.AND P4, PT, R3, R17, PT ;  /* 0x000000110300720c */ /* 0x000fe20003f84070 */
[----:B------:R-:W-:-:S02]  /*12a0*/  VIADD R28, R0, 0xd ;  /* 0x0000000d001c7836 */ /* 0x000fc40000000000 */
[--C-:B------:R-:W-:Y:S01]  /*12b0*/  @!P6 IMAD.IADD R18, R18, 0x1, -R3.reuse ;  /* 0x000000011212e824 */ /* 0x100fe200078e0a03 */
[----:B------:R-:W-:Y:S01]  /*12c0*/  ISETP.GT.U32.AND P6, PT, R3, R20, PT ;  /* 0x000000140300720c */ /* 0x000fe20003fc4070 */
[C---:B------:R-:W-:Y:S01]  /*12d0*/  VIADD R29, R0.reuse, 0xe ;  /* 0x0000000e001d7836 */ /* 0x040fe20000000000 */
[----:B------:R-:W-:Y:S01]  /*12e0*/  IABS R22, R28 ;  /* 0x0000001c00167213 */ /* 0x000fe20000000000 */
[----:B------:R-:W-:Y:S02]  /*12f0*/  VIADD R30, R0, 0xf ;  /* 0x0000000f001e7836 */ /* 0x000fe40000000000 */
[--C-:B------:R-:W-:Y:S01]  /*1300*/  @!P1 IMAD.IADD R15, R15, 0x1, -R3.reuse ;  /* 0x000000010f0f9824 */ /* 0x100fe200078e0a03 */
[----:B------:R-:W-:Y:S01]  /*1310*/  ISETP.GE.AND P1, PT, R23, RZ, PT ;  /* 0x000000ff1700720c */ /* 0x000fe20003f26270 */
[----:B------:R-:W-:Y:S01]  /*1320*/  @!P2 IMAD.IADD R19, R19, 0x1, -R3 ;  /* 0x000000011313a824 */ /* 0x000fe200078e0a03 */
[----:B------:R-:W-:Y:S01]  /*1330*/  IABS R23, R29 ;  /* 0x0000001d00177213 */ /* 0x000fe20000000000 */
[----:B------:R-:W-:Y:S01]  /*1340*/  IMAD.HI.U32 R8, R2, R22, RZ ;  /* 0x0000001602087227 */ /* 0x000fe200078e00ff */
[----:B------:R-:W-:-:S02]  /*1350*/  IABS R25, R30 ;  /* 0x0000001e00197213 */ /* 0x000fc40000000000 */
[----:B------:R-:W-:Y:S01]  /*1360*/  ISETP.GE.AND P2, PT, R27, RZ, PT ;  /* 0x000000ff1b00720c */ /* 0x000fe20003f46270 */
[----:B------:R-:W-:Y:S01]  /*1370*/  @!P3 IMAD.MOV R12, RZ, RZ, -R12 ;  /* 0x000000ffff0cb224 */ /* 0x000fe200078e0a0c */
[----:B------:R-:W-:Y:S01]  /*1380*/  ISETP.GE.AND P3, PT, R21, RZ, PT ;  /* 0x000000ff1500720c */ /* 0x000fe20003f66270 */
[----:B------:R-:W-:-:S04]  /*1390*/  IMAD.HI.U32 R9, R2, R23, RZ ;  /* 0x0000001702097227 */ /* 0x000fc800078e00ff */
[----:B------:R-:W-:Y:S01]  /*13a0*/  @!P4 IMAD.IADD R17, R17, 0x1, -R3 ;  /* 0x000000011111c824 */ /* 0x000fe200078e0a03 */
[----:B------:R-:W-:Y:S01]  /*13b0*/  ISETP.GE.AND P4, PT, R24, RZ, PT ;  /* 0x000000ff1800720c */ /* 0x000fe20003f86270 */
[----:B------:R-:W-:-:S04]  /*13c0*/  IMAD.HI.U32 R21, R2, R25, RZ ;  /* 0x0000001902157227 */ /* 0x000fc800078e00ff */
[----:B------:R-:W-:Y:S01]  /*13d0*/  @!P6 IMAD.IADD R20, R20, 0x1, -R3 ;  /* 0x000000011414e824 */ /* 0x000fe200078e0a03 */
[C---:B------:R-:W-:Y:S01]  /*13e0*/  ISETP.GT.U32.AND P6, PT, R3.reuse, R19, PT ;  /* 0x000000130300720c */ /* 0x040fe20003fc4070 */
[----:B------:R-:W-:Y:S02]  /*13f0*/  IMAD.MOV R8, RZ, RZ, -R8 ;  /* 0x000000ffff087224 */ /* 0x000fe400078e0a08 */
[----:B------:R-:W-:Y:S02]  /*1400*/  IMAD.MOV R24, RZ, RZ, -R9 ;  /* 0x000000ffff187224 */ /* 0x000fe400078e0a09 */
[----:B------:R-:W-:Y:S02]  /*1410*/  IMAD.MOV R26, RZ, RZ, -R21 ;  /* 0x000000ffff1a7224 */ /* 0x000fe400078e0a15 */
[C---:B------:R-:W-:Y:S02]  /*1420*/  IMAD R21, R3.reuse, R8, R22 ;  /* 0x0000000803157224 */ /* 0x040fe400078e0216 */
[----:B------:R-:W-:-:S02]  /*1430*/  IMAD R22, R3, R24, R23 ;  /* 0x0000001803167224 */ /* 0x000fc400078e0217 */
[C---:B------:R-:W-:Y:S02]  /*1440*/  VIADD R27, R0.reuse, 0x10 ;  /* 0x00000010001b7836 */ /* 0x040fe40000000000 */
[C---:B------:R-:W-:Y:S02]  /*1450*/  IMAD R23, R3.reuse, R26, R25 ;  /* 0x0000001a03177224 */ /* 0x040fe400078e0219 */
[----:B------:R-:W-:Y:S01]  /*1460*/  @!P0 IMAD.MOV R17, RZ, RZ, -R17 ;  /* 0x000000ffff118224 */ /* 0x000fe200078e0a11 */
[C---:B------:R-:W-:Y:S01]  /*1470*/  ISETP.GT.U32.AND P0, PT, R3.reuse, R22, PT ;  /* 0x000000160300720c */ /* 0x040fe20003f04070 */
[----:B------:R-:W-:Y:S01]  /*1480*/  @!P5 IMAD.MOV R15, RZ, RZ, -R15 ;  /* 0x000000ffff0fd224 */ /* 0x000fe200078e0a0f */
[----:B------:R-:W-:Y:S01]  /*1490*/  ISETP.GT.U32.AND P5, PT, R3, R21, PT ;  /* 0x000000150300720c */ /* 0x000fe20003fa4070 */
[----:B------:R-:W-:Y:S01]  /*14a0*/  @!P3 IMAD.MOV R16, RZ, RZ, -R16 ;  /* 0x000000ffff10b224 */ /* 0x000fe200078e0a10 */
[----:B------:R-:W-:Y:S01]  /*14b0*/  IABS R24, R27 ;  /* 0x0000001b00187213 */ /* 0x000fe20000000000 */
[----:B------:R-:W-:Y:S01]  /*14c0*/  @!P6 IMAD.IADD R19, R19, 0x1, -R3 ;  /* 0x000000011313e824 */ /* 0x000fe200078e0a03 */
[C---:B------:R-:W-:Y:S01]  /*14d0*/  ISETP.GT.U32.AND P3, PT, R3.reuse, R20, PT ;  /* 0x000000140300720c */ /* 0x040fe20003f64070 */
[----:B------:R-:W-:Y:S01]  /*14e0*/  VIADD R31, R0, 0x11 ;  /* 0x00000011001f7836 */ /* 0x000fe20000000000 */
[----:B------:R-:W-:Y:S01]  /*14f0*/  ISETP.GT.U32.AND P6, PT, R3, R23, PT ;  /* 0x000000170300720c */ /* 0x000fe20003fc4070 */
[----:B------:R-:W-:-:S03]  /*1500*/  IMAD.HI.U32 R8, R2, R24, RZ ;  /* 0x0000001802087227 */ /* 0x000fc600078e00ff */
[----:B------:R-:W-:Y:S01]  /*1510*/  IABS R25, R31 ;  /* 0x0000001f00197213 */ /* 0x000fe20000000000 */
[----:B------:R-:W-:Y:S02]  /*1520*/  IMAD.MOV R9, RZ, RZ, -R8 ;  /* 0x000000ffff097224 */ /* 0x000fe400078e0a08 */
[--C-:B------:R-:W-:Y:S02]  /*1530*/  @!P0 IMAD.IADD R22, R22, 0x1, -R3.reuse ;  /* 0x0000000116168824 */ /* 0x100fe400078e0a03 */
[--C-:B------:R-:W-:Y:S01]  /*1540*/  @!P5 IMAD.IADD R21, R21, 0x1, -R3.reuse ;  /* 0x000000011515d824 */ /* 0x100fe200078e0a03 */
[----:B------:R-:W-:Y:S01]  /*1550*/  ISETP.GE.AND P5, PT, R30, RZ, PT ;  /* 0x000000ff1e00720c */ /* 0x000fe20003fa6270 */
[--C-:B------:R-:W-:Y:S01]  /*1560*/  @!P3 IMAD.IADD R20, R20, 0x1, -R3.reuse ;  /* 0x000000011414b824 */ /* 0x100fe200078e0a03 */
[----:B------:R-:W-:Y:S01]  /*1570*/  ISETP.GE.AND P3, PT, R29, RZ, PT ;  /* 0x000000ff1d00720c */ /* 0x000fe20003f66270 */
[C---:B------:R-:W-:Y:S01]  /*1580*/  IMAD R24, R3.reuse, R9, R24 ;  /* 0x0000000903187224 */ /* 0x040fe200078e0218 */
[----:B------:R-:W-:Y:S01]  /*1590*/  ISETP.GT.U32.AND P0, PT, R3, R21, PT ;  /* 0x000000150300720c */ /* 0x000fe20003f04070 */
[----:B------:R-:W-:Y:S01]  /*15a0*/  @!P6 IMAD.IADD R23, R23, 0x1, -R3 ;  /* 0x000000011717e824 */ /* 0x000fe200078e0a03 */
[----:B------:R-:W-:Y:S01]  /*15b0*/  ISETP.GT.U32.AND P6, PT, R3, R22, PT ;  /* 0x000000160300720c */ /* 0x000fe20003fc4070 */
[----:B------:R-:W-:-:S04]  /*15c0*/  IMAD.HI.U32 R8, R2, R25, RZ ;  /* 0x0000001902087227 */ /* 0x000fc800078e00ff */
[----:B------:R-:W-:Y:S01]  /*15d0*/  @!P2 IMAD.MOV R20, RZ, RZ, -R20 ;  /* 0x000000ffff14a224 */ /* 0x000fe200078e0a14 */
[C---:B------:R-:W-:Y:S01]  /*15e0*/  ISETP.GT.U32.AND P2, PT, R3.reuse, R24, PT ;  /* 0x000000180300720c */ /* 0x040fe20003f44070 */
[----:B------:R-:W-:Y:S02]  /*15f0*/  IMAD.MOV R8, RZ, RZ, -R8 ;  /* 0x000000ffff087224 */ /* 0x000fe400078e0a08 */
[----:B------:R-:W-:Y:S01]  /*1600*/  @!P1 IMAD.MOV R18, RZ, RZ, -R18 ;  /* 0x000000ffff129224 */ /* 0x000fe200078e0a12 */
[----:B------:R-:W-:Y:S01]  /*1610*/  ISETP.GE.AND P1, PT, R28, RZ, PT ;  /* 0x000000ff1c00720c */ /* 0x000fe20003f26270 */
[----:B------:R-:W-:Y:S01]  /*1620*/  @!P4 IMAD.MOV R19, RZ, RZ, -R19 ;  /* 0x000000ffff13c224 */ /* 0x000fe200078e0a13 */
[C---:B------:R-:W-:Y:S01]  /*1630*/  ISETP.GT.U32.AND P4, PT, R3.reuse, R23, PT ;  /* 0x000000170300720c */ /* 0x040fe20003f84070 */
[----:B------:R-:W-:Y:S02]  /*1640*/  IMAD R25, R3, R8, R25 ;  /* 0x0000000803197224 */ /* 0x000fe400078e0219 */
[----:B------:R-:W-:-:S02]  /*1650*/  VIADD R30, R0, 0x13 ;  /* 0x00000013001e7836 */ /* 0x000fc40000000000 */
[--C-:B------:R-:W-:Y:S01]  /*1660*/  @!P6 IMAD.IADD R22, R22, 0x1, -R3.reuse ;  /* 0x000000011616e824 */ /* 0x100fe200078e0a03 */
[----:B------:R-:W-:Y:S01]  /*1670*/  ISETP.GT.U32.AND P6, PT, R3, R25, PT ;  /* 0x000000190300720c */ /* 0x000fe20003fc4070 */
[--C-:B------:R-:W-:Y:S01]  /*1680*/  @!P0 IMAD.IADD R21, R21, 0x1, -R3.reuse ;  /* 0x0000000115158824 */ /* 0x100fe200078e0a03 */
[----:B------:R-:W-:Y:S01]  /*1690*/  ISETP.GE.AND P0, PT, R27, RZ, PT ;  /* 0x000000ff1b00720c */ /* 0x000fe20003f06270 */
[----:B------:R-:W-:Y:S01]  /*16a0*/  VIADD R28, R0, 0x12 ;  /* 0x00000012001c7836 */ /* 0x000fe20000000000 */
[----:B------:R-:W-:Y:S01]  /*16b0*/  IABS R27, R30 ;  /* 0x0000001e001b7213 */ /* 0x000fe20000000000 */
[--C-:B------:R-:W-:Y:S02]  /*16c0*/  @!P2 IMAD.IADD R24, R24, 0x1, -R3.reuse ;  /* 0x000000011818a824 */ /* 0x100fe400078e0a03 */
[----:B------:R-:W-:Y:S01]  /*16d0*/  @!P4 IMAD.IADD R23, R23, 0x1, -R3 ;  /* 0x000000011717c824 */ /* 0x000fe200078e0a03 */
[----:B------:R-:W-:Y:S01]  /*16e0*/  IABS R26, R28 ;  /* 0x0000001c001a7213 */ /* 0x000fe20000000000 */
[----:B------:R-:W-:Y:S01]  /*16f0*/  @!P1 IMAD.MOV R21, RZ, RZ, -R21 ;  /* 0x000000ffff159224 */ /* 0x000fe200078e0a15 */
[----:B------:R-:W-:Y:S01]  /*1700*/  ISETP.GE.AND P4, PT, R31, RZ, PT ;  /* 0x000000ff1f00720c */ /* 0x000fe20003f86270 */
[----:B------:R-:W-:Y:S01]  /*1710*/  VIADD R31, R0, 0x14 ;  /* 0x00000014001f7836 */ /* 0x000fe20000000000 */
[----:B------:R-:W-:Y:S01]  /*1720*/  ISETP.GT.U32.AND P1, PT, R3, R24, PT ;  /* 0x000000180300720c */ /* 0x000fe20003f24070 */
[----:B------:R-:W-:Y:S01]  /*1730*/  IMAD.HI.U32 R9, R2, R27, RZ ;  /* 0x0000001b02097227 */ /* 0x000fe200078e00ff */
[----:B------:R-:W-:-:S02]  /*1740*/  ISETP.GE.AND P2, PT, R28, RZ, PT ;  /* 0x000000ff1c00720c */ /* 0x000fc40003f46270 */
[----:B------:R-:W-:Y:S01]  /*1750*/  IABS R29, R31 ;  /* 0x0000001f001d7213 */ /* 0x000fe20000000000 */
[----:B------:R-:W-:-:S04]  /*1760*/  IMAD.HI.U32 R8, R2, R26, RZ ;  /* 0x0000001a02087227 */ /* 0x000fc800078e00ff */
[----:B------:R-:W-:Y:S02]  /*1770*/  IMAD.MOV R28, RZ, RZ, -R9 ;  /* 0x000000ffff1c7224 */ /* 0x000fe400078e0a09 */
[----:B------:R-:W-:Y:S02]  /*1780*/  @!P6 IMAD.IADD R25, R25, 0x1, -R3 ;  /* 0x000000011919e824 */ /* 0x000fe400078e0a03 */
[----:B------:R-:W-:Y:S02]  /*1790*/  IMAD.MOV R8, RZ, RZ, -R8 ;  /* 0x000000ffff087224 */ /* 0x000fe400078e0a08 */
[C---:B------:R-:W-:Y:S01]  /*17a0*/  IMAD R27, R3.reuse, R28, R27 ;  /* 0x0000001c031b7224 */ /* 0x040fe200078e021b */
[C---:B------:R-:W-:Y:S01]  /*17b0*/  ISETP.GT.U32.AND P6, PT, R3.reuse, R25, PT ;  /* 0x000000190300720c */ /* 0x040fe20003fc4070 */
[----:B------:R-:W-:Y:S02]  /*17c0*/  IMAD.MOV.U32 R9, RZ, RZ, R29 ;  /* 0x000000ffff097224 */ /* 0x000fe400078e001d */
[----:B------:R-:W-:-:S02]  /*17d0*/  IMAD R26, R3, R8, R26 ;  /* 0x00000008031a7224 */ /* 0x000fc400078e021a */
[----:B------:R-:W-:Y:S01]  /*17e0*/  @!P1 IMAD.IADD R24, R24, 0x1, -R3 ;  /* 0x0000000118189824 */ /* 0x000fe200078e0a03 */
[----:B------:R-:W-:Y:S01]  /*17f0*/  ISETP.GT.U32.AND P1, PT, R3, R27, PT ;  /* 0x0000001b0300720c */ /* 0x000fe20003f24070 */
[----:B------:R-:W-:-:S04]  /*1800*/  IMAD.HI.U32 R8, R2, R9, RZ ;  /* 0x0000000902087227 */ /* 0x000fc800078e00ff */
[----:B------:R-:W-:Y:S01]  /*1810*/  @!P3 IMAD.MOV R22, RZ, RZ, -R22 ;  /* 0x000000ffff16b224 */ /* 0x000fe200078e0a16 */
[----:B------:R-:W-:Y:S01]  /*1820*/  ISETP.GT.U32.AND P3, PT, R3, R26, PT ;  /* 0x0000001a0300720c */ /* 0x000fe20003f64070 */
[----:B------:R-:W-:Y:S02]  /*1830*/  IMAD.MOV R8, RZ, RZ, -R8 ;  /* 0x000000ffff087224 */ /* 0x000fe400078e0a08 */
[----:B------:R-:W-:Y:S01]  /*1840*/  @!P6 IMAD.IADD R25, R25, 0x1, -R3 ;  /* 0x000000011919e824 */ /* 0x000fe200078e0a03 */
[----:B------:R-:W-:Y:S01]  /*1850*/  ISETP.GE.AND P6, PT, R31, RZ, PT ;  /* 0x000000ff1f00720c */ /* 0x000fe20003fc6270 */
[----:B------:R-:W-:Y:S02]  /*1860*/  IMAD R28, R3, R8, R9 ;  /* 0x00000008031c7224 */ /* 0x000fe400078e0209 */
[----:B------:R-:W-:Y:S02]  /*1870*/  VIADD R8, R0, 0x15 ;  /* 0x0000001500087836 */ /* 0x000fe40000000000 */
[----:B------:R-:W-:-:S02]  /*1880*/  @!P1 IMAD.IADD R27, R27, 0x1, -R3 ;  /* 0x000000011b1b9824 */ /* 0x000fc400078e0a03 */
[----:B------:R-:W-:Y:S01]  /*1890*/  @!P4 IMAD.MOV R25, RZ, RZ, -R25 ;  /* 0x000000ffff19c224 */ /* 0x000fe200078e0a19 */
[C---:B------:R-:W-:Y:S01]  /*18a0*/  ISETP.GT.U32.AND P4, PT, R3.reuse, R28, PT ;  /* 0x0000001c0300720c */ /* 0x040fe20003f84070 */
[----:B------:R-:W-:Y:S01]  /*18b0*/  @!P5 IMAD.MOV R23, RZ, RZ, -R23 ;  /* 0x000000ffff17d224 */ /* 0x000fe200078e0a17 */
[----:B------:R-:W-:Y:S01]  /*18c0*/  ISETP.GE.AND P5, PT, R30, RZ, PT ;  /* 0x000000ff1e00720c */ /* 0x000fe20003fa6270 */
[----:B------:R-:W-:Y:S01]  /*18d0*/  VIADD R35, R0, 0x17 ;  /* 0x0000001700237836 */ /* 0x000fe20000000000 */
[----:B------:R-:W-:Y:S01]  /*18e0*/  IABS R30, R8 ;  /* 0x00000008001e7213 */ /* 0x000fe20000000000 */
[----:B------:R-:W-:Y:S01]  /*18f0*/  @!P3 IMAD.IADD R26, R26, 0x1, -R3 ;  /* 0x000000011a1ab824 */ /* 0x000fe200078e0a03 */
[C---:B------:R-:W-:Y:S01]  /*1900*/  ISETP.GT.U32.AND P1, PT, R3.reuse, R27, PT ;  /* 0x0000001b0300720c */ /* 0x040fe20003f24070 */
[----:B------:R-:W-:Y:S01]  /*1910*/  @!P0 IMAD.MOV R24, RZ, RZ, -R24 ;  /* 0x000000ffff188224 */ /* 0x000fe200078e0a18 */
[----:B------:R-:W-:Y:S01]  /*1920*/  IABS R33, R35 ;  /* 0x0000002300217213 */ /* 0x000fe20000000000 */
[----:B------:R-:W-:Y:S01]  /*1930*/  VIADD R32, R0, 0x16 ;  /* 0x0000001600207836 */ /* 0x000fe20000000000 */
[----:B------:R-:W-:Y:S01]  /*1940*/  ISETP.GE.AND P3, PT, R8, RZ, PT ;  /* 0x000000ff0800720c */ /* 0x000fe20003f66270 */
[----:B------:R-:W-:Y:S01]  /*1950*/  IMAD.HI.U32 R8, R2, R30, RZ ;  /* 0x0000001e02087227 */ /* 0x000fe200078e00ff */
[----:B------:R-:W-:-:S02]  /*1960*/  ISETP.GT.U32.AND P0, PT, R3, R26, PT ;  /* 0x0000001a0300720c */ /* 0x000fc40003f04070 */
[----:B------:R-:W-:Y:S01]  /*1970*/  IABS R31, R32 ;  /* 0x00000020001f7213 */ /* 0x000fe20000000000 */
[----:B------:R-:W-:-:S04]  /*1980*/  IMAD.HI.U32 R29, R2, R33, RZ ;  /* 0x00000021021d7227 */ /* 0x000fc800078e00ff */
[----:B------:R-:W-:Y:S02]  /*1990*/  IMAD.MOV R8, RZ, RZ, -R8 ;  /* 0x000000ffff087224 */ /* 0x000fe400078e0a08 */
[----:B------:R-:W-:Y:S02]  /*19a0*/  @!P4 IMAD.IADD R28, R28, 0x1, -R3 ;  /* 0x000000011c1cc824 */ /* 0x000fe400078e0a03 */
[----:B------:R-:W-:Y:S02]  /*19b0*/  IMAD.MOV R34, RZ, RZ, -R29 ;  /* 0x000000ffff227224 */ /* 0x000fe400078e0a1d */
[----:B------:R-:W-:Y:S01]  /*19c0*/  @!P1 IMAD.IADD R27, R27, 0x1, -R3 ;  /* 0x000000011b1b9824 */ /* 0x000fe200078e0a03 */
[C---:B------:R-:W-:Y:S01]  /*19d0*/  ISETP.GT.U32.AND P4, PT, R3.reuse, R28, PT ;  /* 0x0000001c0300720c */ /* 0x040fe20003f84070 */
[----:B------:R-:W-:Y:S01]  /*19e0*/  IMAD R29, R3, R8, R30 ;  /* 0x00000008031d7224 */ /* 0x000fe200078e021e */
[----:B------:R-:W-:Y:S01]  /*19f0*/  ISETP.GE.AND P1, PT, R35, RZ, PT ;  /* 0x000000ff2300720c */ /* 0x000fe20003f26270 */
[----:B------:R-:W-:-:S04]  /*1a00*/  IMAD.HI.U32 R9, R2, R31, RZ ;  /* 0x0000001f02097227 */ /* 0x000fc800078e00ff */
[----:B------:R-:W-:Y:S01]  /*1a10*/  @!P0 IMAD.IADD R26, R26, 0x1, -R3 ;  /* 0x000000011a1a8824 */ /* 0x000fe200078e0a03 */
[----:B------:R-:W-:Y:S01]  /*1a20*/  ISETP.GE.AND P0, PT, R32, RZ, PT ;  /* 0x000000ff2000720c */ /* 0x000fe20003f06270 */
[----:B------:R-:W-:Y:S01]  /*1a30*/  @!P5 IMAD.MOV R27, RZ, RZ, -R27 ;  /* 0x000000ffff1bd224 */ /* 0x000fe200078e0a1b */
[C---:B------:R-:W-:Y:S01]  /*1a40*/  ISETP.GT.U32.AND P5, PT, R3.reuse, R29, PT ;  /* 0x0000001d0300720c */ /* 0x040fe20003fa4070 */
[----:B------:R-:W-:Y:S02]  /*1a50*/  IMAD.MOV R32, RZ, RZ, -R9 ;  /* 0x000000ffff207224 */ /* 0x000fe400078e0a09 */
[----:B------:R-:W-:Y:S02]  /*1a60*/  VIADD R8, R0, 0x18 ;  /* 0x0000001800087836 */ /* 0x000fe40000000000 */
[C---:B------:R-:W-:Y:S02]  /*1a70*/  IMAD R30, R3.reuse, R32, R31 ;  /* 0x00000020031e7224 */ /* 0x040fe400078e021f */
[----:B------:R-:W-:Y:S01]  /*1a80*/  @!P4 IMAD.IADD R28, R28, 0x1, -R3 ;  /* 0x000000011c1cc824 */ /* 0x000fe200078e0a03 */
[----:B------:R-:W-:Y:S01]  /*1a90*/  IABS R31, R8 ;  /* 0x00000008001f7213 */ /* 0x000fe20000000000 */
[----:B------:R-:W-:Y:S01]  /*1aa0*/  VIADD R41, R0, 0x1a ;  /* 0x0000001a00297836 */ /* 0x000fe20000000000 */
[C---:B------:R-:W-:Y:S01]  /*1ab0*/  ISETP.GT.U32.AND P4, PT, R3.reuse, R30, PT ;  /* 0x0000001e0300720c */ /* 0x040fe20003f84070 */
[----:B------:R-:W-:-:S02]  /*1ac0*/  IMAD R32, R3, R34, R33 ;  /* 0x0000002203207224 */ /* 0x000fc400078e0221 */
[----:B------:R-:W-:Y:S01]  /*1ad0*/  @!P5 IMAD.IADD R29, R29, 0x1, -R3 ;  /* 0x000000011d1dd824 */ /* 0x000fe200078e0a03 */
[----:B------:R-:W-:Y:S01]  /*1ae0*/  IABS R35, R41 ;  /* 0x0000002900237213 */ /* 0x000fe20000000000 */
[----:B------:R-:W-:Y:S01]  /*1af0*/  @!P2 IMAD.MOV R26, RZ, RZ, -R26 ;  /* 0x000000ffff1aa224 */ /* 0x000fe200078e0a1a */
[----:B------:R-:W-:Y:S01]  /*1b00*/  ISETP.GE.AND P2, PT, R8, RZ, PT ;  /* 0x000000ff0800720c */ /* 0x000fe20003f46270 */
[----:B------:R-:W-:Y:S01]  /*1b10*/  VIADD R40, R0, 0x19 ;  /* 0x0000001900287836 */ /* 0x000fe20000000000 */
[----:B------:R-:W-:Y:S01]  /*1b20*/  ISETP.GT.U32.AND P5, PT, R3, R29, PT ;  /* 0x0000001d0300720c */ /* 0x000fe20003fa4070 */
[----:B------:R-:W-:-:S03]  /*1b30*/  IMAD.HI.U32 R8, R2, R31, RZ ;  /* 0x0000001f02087227 */ /* 0x000fc600078e00ff */
[----:B------:R-:W-:Y:S01]  /*1b40*/  IABS R33, R40 ;  /* 0x0000002800217213 */ /* 0x000fe20000000000 */
[----:B------:R-:W-:Y:S01]  /*1b50*/  @!P6 IMAD.MOV R28, RZ, RZ, -R28 ;  /* 0x000000ffff1ce224 */ /* 0x000fe200078e0a1c */
[----:B------:R-:W-:Y:S01]  /*1b60*/  ISETP.GT.U32.AND P6, PT, R3, R32, PT ;  /* 0x000000200300720c */ /* 0x000fe20003fc4070 */
[----:B------:R-:W-:-:S04]  /*1b70*/  IMAD.HI.U32 R34, R2, R35, RZ ;  /* 0x0000002302227227 */ /* 0x000fc800078e00ff */
[----:B------:R-:W-:Y:S02]  /*1b80*/  @!P4 IMAD.IADD R30, R30, 0x1, -R3 ;  /* 0x000000011e1ec824 */ /* 0x000fe400078e0a03 */
[----:B------:R-:W-:Y:S02]  /*1b90*/  IMAD.MOV R8, RZ, RZ, -R8 ;  /* 0x000000ffff087224 */ /* 0x000fe400078e0a08 */
[----:B------:R-:W-:Y:S01]  /*1ba0*/  IMAD.MOV R34, RZ, RZ, -R34 ;  /* 0x000000ffff227224 */ /* 0x000fe200078e0a22 */
[C---:B------:R-:W-:Y:S01]  /*1bb0*/  ISETP.GT.U32.AND P4, PT, R3.reuse, R30, PT ;  /* 0x0000001e0300720c */ /* 0x040fe20003f84070 */
[----:B------:R-:W-:Y:S02]  /*1bc0*/  IMAD R31, R3, R8, R31 ;  /* 0x00000008031f7224 */ /* 0x000fe400078e021f */
[----:B------:R-:W-:Y:S02]  /*1bd0*/  VIADD R42, R0, 0x1b ;  /* 0x0000001b002a7836 */ /* 0x000fe40000000000 */
[----:B------:R-:W-:-:S03]  /*1be0*/  IMAD.HI.U32 R9, R2, R33, RZ ;  /* 0x0000002102097227 */ /* 0x000fc600078e00ff */
[----:B------:R-:W-:Y:S01]  /*1bf0*/  IABS R37, R42 ;  /* 0x0000002a00257213 */ /* 0x000fe20000000000 */
[----:B------:R-:W-:Y:S02]  /*1c00*/  IMAD R34, R3, R34, R35 ;  /* 0x0000002203227224 */ /* 0x000fe400078e0223 */
[----:B------:R-:W-:Y:S01]  /*1c10*/  @!P5 IMAD.IADD R29, R29, 0x1, -R3 ;  /* 0x000000011d1dd824 */ /* 0x000fe200078e0a03 */
[C---:B------:R-:W-:Y:S01]  /*1c20*/  ISETP.GT.U32.AND P5, PT, R3.reuse, R31, PT ;  /* 0x0000001f0300720c */ /* 0x040fe20003fa4070 */
[----:B------:R-:W-:Y:S02]  /*1c30*/  IMAD.MOV R36, RZ, RZ, -R9 ;  /* 0x000000ffff247224 */ /* 0x000fe400078e0a09 */
[----:B------:R-:W-:Y:S01]  /*1c40*/  @!P6 IMAD.IADD R32, R32, 0x1, -R3 ;  /* 0x000000012020e824 */ /* 0x000fe200078e0a03 */
[C---:B------:R-:W-:Y:S01]  /*1c50*/  ISETP.GT.U32.AND P6, PT, R3.reuse, R34, PT ;  /* 0x000000220300720c */ /* 0x040fe20003fc4070 */
[----:B------:R-:W-:Y:S02]  /*1c60*/  IMAD R33, R3, R36, R33 ;  /* 0x0000002403217224 */ /* 0x000fe400078e0221 */
[----:B------:R-:W-:-:S04]  /*1c70*/  IMAD.HI.U32 R8, R2, R37, RZ ;  /* 0x0000002502087227 */ /* 0x000fc800078e00ff */
[--C-:B------:R-:W-:Y:S01]  /*1c80*/  @!P4 IMAD.IADD R30, R30, 0x1, -R3.reuse ;  /* 0x000000011e1ec824 */ /* 0x100fe200078e0a03 */
[----:B------:R-:W-:Y:S01]  /*1c90*/  ISETP.GT.U32.AND P4, PT, R3, R33, PT ;  /* 0x000000210300720c */ /* 0x000fe20003f84070 */
[C---:B------:R-:W-:Y:S02]  /*1ca0*/  VIADD R43, R0.reuse, 0x1c ;  /* 0x0000001c002b7836 */ /* 0x040fe40000000000 */
[----:B------:R-:W-:Y:S02]  /*1cb0*/  IMAD.MOV R8, RZ, RZ, -R8 ;  /* 0x000000ffff087224 */ /* 0x000fe400078e0a08 */
[----:B------:R-:W-:Y:S01]  /*1cc0*/  VIADD R44, R0, 0x1d ;  /* 0x0000001d002c7836 */ /* 0x000fe20000000000 */
[----:B------:R-:W-:Y:S01]  /*1cd0*/  IABS R38, R43 ;  /* 0x0000002b00267213 */ /* 0x000fe20000000000 */
[----:B------:R-:W-:Y:S01]  /*1ce0*/  @!P5 IMAD.IADD R31, R31, 0x1, -R3 ;  /* 0x000000011f1fd824 */ /* 0x000fe200078e0a03 */
[C---:B------:R-:W-:Y:S01]  /*1cf0*/  ISETP.GT.U32.AND P5, PT, R3.reuse, R32, PT ;  /* 0x000000200300720c */ /* 0x040fe20003fa4070 */
[----:B------:R-:W-:Y:S01]  /*1d00*/  IMAD R36, R3, R8, R37 ;  /* 0x0000000803247224 */ /* 0x000fe200078e0225 */
[----:B------:R-:W-:Y:S01]  /*1d10*/  IABS R37, R44 ;  /* 0x0000002c00257213 */ /* 0x000fe20000000000 */
[----:B------:R-:W-:-:S02]  /*1d20*/  @!P6 IMAD.IADD R34, R34, 0x1, -R3 ;  /* 0x000000012222e824 */ /* 0x000fc400078e0a03 */
[----:B------:R-:W-:Y:S02]  /*1d30*/  @!P3 IMAD.MOV R29, RZ, RZ, -R29 ;  /* 0x000000ffff1db224 */ /* 0x000fe400078e0a1d */
[----:B------:R-:W-:Y:S01]  /*1d40*/  IMAD.HI.U32 R9, R2, R38, RZ ;  /* 0x0000002602097227 */ /* 0x000fe200078e00ff */
[----:B------:R-:W-:-:S03]  /*1d50*/  ISETP.GT.U32.AND P3, PT, R3, R34, PT ;  /* 0x000000220300720c */ /* 0x000fc60003f64070 */
[----:B------:R-:W-:-:S04]  /*1d60*/  IMAD.HI.U32 R8, R2, R37, RZ ;  /* 0x0000002502087227 */ /* 0x000fc800078e00ff */
[----:B------:R-:W-:Y:S01]  /*1d70*/  @!P4 IMAD.IADD R33, R33, 0x1, -R3 ;  /* 0x000000012121c824 */ /* 0x000fe200078e0a03 */
[C---:B------:R-:W-:Y:S01]  /*1d80*/  ISETP.GT.U32.AND P4, PT, R3.reuse, R31, PT ;  /* 0x0000001f0300720c */ /* 0x040fe20003f84070 */
[----:B------:R-:W-:Y:S02]  /*1d90*/  IMAD.MOV R9, RZ, RZ, -R9 ;  /* 0x000000ffff097224 */ /* 0x000fe400078e0a09 */
[----:B------:R-:W-:Y:S01]  /*1da0*/  VIADD R45, R0, 0x1e ;  /* 0x0000001e002d7836 */ /* 0x000fe20000000000 */
[C---:B------:R-:W-:Y:S01]  /*1db0*/  ISETP.GT.U32.AND P6, PT, R3.reuse, R33, PT ;  /* 0x000000210300720c */ /* 0x040fe20003fc4070 */
[----:B------:R-:W-:Y:S02]  /*1dc0*/  IMAD.MOV R8, RZ, RZ, -R8 ;  /* 0x000000ffff087224 */ /* 0x000fe400078e0a08 */
[----:B------:R-:W-:Y:S01]  /*1dd0*/  @!P5 IMAD.IADD R32, R32, 0x1, -R3 ;  /* 0x000000012020d824 */ /* 0x000fe200078e0a03 */
[C---:B------:R-:W-:Y:S01]  /*1de0*/  ISETP.GT.U32.AND P5, PT, R3.reuse, R36, PT ;  /* 0x000000240300720c */ /* 0x040fe20003fa4070 */
[C---:B------:R-:W-:Y:S01]  /*1df0*/  IMAD R35, R3.reuse, R9, R38 ;  /* 0x0000000903237224 */ /* 0x040fe200078e0226 */
[----:B------:R-:W-:Y:S01]  /*1e00*/  IABS R38, R45 ;  /* 0x0000002d00267213 */ /* 0x000fe20000000000 */
[----:B------:R-:W-:-:S02]  /*1e10*/  IMAD R37, R3, R8, R37 ;  /* 0x0000000803257224 */ /* 0x000fc400078e0225 */
[----:B------:R-:W-:Y:S02]  /*1e20*/  VIADD R46, R0, 0x1f ;  /* 0x0000001f002e7836 */ /* 0x000fe40000000000 */
[----:B------:R-:W-:Y:S01]  /*1e30*/  @!P3 IMAD.IADD R34, R34, 0x1, -R3 ;  /* 0x000000012222b824 */ /* 0x000fe200078e0a03 */
[----:B------:R-:W-:Y:S01]  /*1e40*/  ISETP.GT.U32.AND P3, PT, R3, R37, PT ;  /* 0x000000250300720c */ /* 0x000fe20003f64070 */
[----:B------:R-:W-:Y:S01]  /*1e50*/  IMAD.HI.U32 R8, R2, R38, RZ ;  /* 0x0000002602087227 */ /* 0x000fe200078e00ff */
[----:B------:R-:W-:-:S03]  /*1e60*/  IABS R39, R46 ;  /* 0x0000002e00277213 */ /* 0x000fc60000000000 */
[--C-:B------:R-:W-:Y:S01]  /*1e70*/  @!P4 IMAD.IADD R31, R31, 0x1, -R3.reuse ;  /* 0x000000011f1fc824 */ /* 0x100fe200078e0a03 */
[----:B------:R-:W-:Y:S01]  /*1e80*/  ISETP.GT.U32.AND P4, PT, R3, R35, PT ;  /* 0x000000230300720c */ /* 0x000fe20003f84070 */
[----:B------:R-:W-:Y:S02]  /*1e90*/  IMAD.MOV R8, RZ, RZ, -R8 ;  /* 0x000000ffff087224 */ /* 0x000fe400078e0a08 */
[----:B------:R-:W-:Y:S01]  /*1ea0*/  @!P5 IMAD.IADD R36, R36, 0x1, -R3 ;  /* 0x000000012424d824 */ /* 0x000fe200078e0a03 */
[----:B------:R-:W-:Y:S01]  /*1eb0*/  ISETP.GE.AND P5, PT, R41, RZ, PT ;  /* 0x000000ff2900720c */ /* 0x000fe20003fa6270 */
[----:B------:R-:W-:-:S04]  /*1ec0*/  IMAD.HI.U32 R9, R2, R39, RZ ;  /* 0x0000002702097227 */ /* 0x000fc800078e00ff */
[----:B------:R-:W-:Y:S02]  /*1ed0*/  IMAD R38, R3, R8, R38 ;  /* 0x0000000803267224 */ /* 0x000fe400078e0226 */
[----:B------:R-:W-:Y:S02]  /*1ee0*/  VIADD R41, R0, 0x20 ;  /* 0x0000002000297836 */ /* 0x000fe40000000000 */
[----:B------:R-:W-:Y:S01]  /*1ef0*/  @!P6 IMAD.IADD R33, R33, 0x1, -R3 ;  /* 0x000000012121e824 */ /* 0x000fe200078e0a03 */
[----:B------:R-:W-:Y:S01]  /*1f00*/  ISETP.GE.AND P6, PT, R40, RZ, PT ;  /* 0x000000ff2800720c */ /* 0x000fe20003fc6270 */
[----:B------:R-:W-:Y:S01]  /*1f10*/  IMAD.MOV R40, RZ, RZ, -R9 ;  /* 0x000000ffff287224 */ /* 0x000fe200078e0a09 */
[----:B------:R-:W-:Y:S01]  /*1f20*/  IABS R9, R41 ;  /* 0x0000002900097213 */ /* 0x000fe20000000000 */
[--C-:B------:R-:W-:Y:S01]  /*1f30*/  @!P3 IMAD.IADD R37, R37, 0x1, -R3.reuse ;  /* 0x000000012525b824 */ /* 0x100fe200078e0a03 */
[C---:B------:R-:W-:Y:S01]  /*1f40*/  ISETP.GT.U32.AND P3, PT, R3.reuse, R38, PT ;  /* 0x000000260300720c */ /* 0x040fe20003f64070 */
[----:B------:R-:W-:Y:S01]  /*1f50*/  @!P0 IMAD.MOV R30, RZ, RZ, -R30 ;  /* 0x000000ffff1e8224 */ /* 0x000fe200078e0a1e */
[----:B------:R-:W-:Y:S01]  /*1f60*/  ISETP.GT.U32.AND P0, PT, R3, R36, PT ;  /* 0x000000240300720c */ /* 0x000fe20003f04070 */
[----:B------:R-:W-:Y:S01]  /*1f70*/  @!P4 IMAD.IADD R35, R35, 0x1, -R3 ;  /* 0x000000012323c824 */ /* 0x000fe200078e0a03 */
[----:B------:R-:W-:Y:S01]  /*1f80*/  ISETP.GE.AND P4, PT, R42, RZ, PT ;  /* 0x000000ff2a00720c */ /* 0x000fe20003f86270 */
[----:B------:R-:W-:-:S02]  /*1f90*/  IMAD R39, R3, R40, R39 ;  /* 0x0000002803277224 */ /* 0x000fc400078e0227 */
[----:B------:R-:W-:Y:S02]  /*1fa0*/  IMAD.MOV.U32 R40, RZ, RZ, R9 ;  /* 0x000000ffff287224 */ /* 0x000fe400078e0009 */
[----:B------:R-:W-:Y:S01]  /*1fb0*/  @!P5 IMAD.MOV R34, RZ, RZ, -R34 ;  /* 0x000000ffff22d224 */ /* 0x000fe200078e0a22 */
[C---:B------:R-:W-:Y:S01]  /*1fc0*/  ISETP.GT.U32.AND P5, PT, R3.reuse, R39, PT ;  /* 0x000000270300720c */ /* 0x040fe20003fa4070 */
[----:B------:R-:W-:Y:S01]  /*1fd0*/  @!P1 IMAD.MOV R32, RZ, RZ, -R32 ;  /* 0x000000ffff209224 */ /* 0x000fe200078e0a20 */
[----:B------:R-:W-:Y:S01]  /*1fe0*/  ISETP.GT.U32.AND P1, PT, R3, R35, PT ;  /* 0x000000230300720c */ /* 0x000fe20003f24070 */
[----:B------:R-:W-:-:S04]  /*1ff0*/  IMAD.HI.U32 R8, R2, R40, RZ ;  /* 0x0000002802087227 */ /* 0x000fc800078e00ff */
[----:B------:R-:W-:Y:S01]  /*2000*/  @!P6 IMAD.MOV R33, RZ, RZ, -R33 ;  /* 0x000000ffff21e224 */ /* 0x000fe200078e0a21 */
[----:B------:R-:W-:Y:S01]  /*2010*/  ISETP.GE.AND P6, PT, R43, RZ, PT ;  /* 0x000000ff2b00720c */ /* 0x000fe20003fc6270 */
[--C-:B------:R-:W-:Y:S01]  /*2020*/  @!P0 IMAD.IADD R36, R36, 0x1, -R3.reuse ;  /* 0x0000000124248824 */ /* 0x100fe200078e0a03 */
[----:B------:R-:W-:Y:S01]  /*2030*/  ISETP.GE.AND P0, PT, R44, RZ, PT ;  /* 0x000000ff2c00720c */ /* 0x000fe20003f06270 */
[----:B------:R-:W-:Y:S01]  /*2040*/  @!P3 IMAD.IADD R38, R38, 0x1, -R3 ;  /* 0x000000012626b824 */ /* 0x000fe200078e0a03 */
[----:B------:R-:W-:Y:S01]  /*2050*/  ISETP.GE.AND P3, PT, R41, RZ, PT ;  /* 0x000000ff2900720c */ /* 0x000fe20003f66270 */
[----:B------:R-:W-:Y:S02]  /*2060*/  IMAD.MOV R8, RZ, RZ, -R8 ;  /* 0x000000ffff087224 */ /* 0x000fe400078e0a08 */
[----:B------:R-:W-:Y:S01]  /*2070*/  @!P4 IMAD.MOV R36, RZ, RZ, -R36 ;  /* 0x000000ffff24c224 */ /* 0x000fe200078e0a24 */
[C---:B------:R-:W-:Y:S01]  /*2080*/  ISETP.GT.U32.AND P4, PT, R3.reuse, R38, PT ;  /* 0x000000260300720c */ /* 0x040fe20003f84070 */
[----:B------:R-:W-:-:S02]  /*2090*/  IMAD R40, R3, R8, R40 ;  /* 0x0000000803287224 */ /* 0x000fc400078e0228 */
[C---:B------:R-:W-:Y:S02]  /*20a0*/  VIADD R8, R0.reuse, 0x21 ;  /* 0x0000002100087836 */ /* 0x040fe40000000000 */
[----:B------:R-:W-:Y:S02]  /*20b0*/  @!P5 IMAD.IADD R39, R39, 0x1, -R3 ;  /* 0x000000012727d824 */ /* 0x000fe400078e0a03 */
[----:B------:R-:W-:Y:S01]  /*20c0*/  @!P2 IMAD.MOV R31, RZ, RZ, -R31 ;  /* 0x000000ffff1fa224 */ /* 0x000fe200078e0a1f */
[----:B------:R-:W-:Y:S01]  /*20d0*/  ISETP.GT.U32.AND P2, PT, R3, R37, PT ;  /* 0x000000250300720c */ /* 0x000fe20003f44070 */
[----:B------:R-:W-:Y:S01]  /*20e0*/  @!P1 IMAD.IADD R35, R35, 0x1, -R3 ;  /* 0x0000000123239824 */ /* 0x000fe200078e0a03 */
[----:B------:R-:W-:Y:S01]  /*20f0*/  IABS R41, R8 ;  /* 0x0000000800297213 */ /* 0x000fe20000000000 */
[----:B------:R-:W-:Y:S01]  /*2100*/  VIADD R42, R0, 0x23 ;  /* 0x00000023002a7836 */ /* 0x000fe20000000000 */
[----:B------:R-:W-:Y:S01]  /*2110*/  ISETP.GT.U32.AND P5, PT, R3, R39, PT ;  /* 0x000000270300720c */ /* 0x000fe20003fa4070 */
[----:B------:R-:W-:Y:S01]  /*2120*/  @!P6 IMAD.MOV R35, RZ, RZ, -R35 ;  /* 0x000000ffff23e224 */ /* 0x000fe200078e0a23 */
[----:B------:R-:W-:Y:S01]  /*2130*/  ISETP.GE.AND P1, PT, R45, RZ, PT ;  /* 0x000000ff2d00720c */ /* 0x000fe20003f26270 */
[----:B------:R-:W-:Y:S01]  /*2140*/  @!P4 IMAD.IADD R38, R38, 0x1, -R3 ;  /* 0x000000012626c824 */ /* 0x000fe200078e0a03 */
[----:B------:R-:W-:Y:S01]  /*2150*/  ISETP.GE.AND P6, PT, R8, RZ, PT ;  /* 0x000000ff0800720c */ /* 0x000fe20003fc6270 */
[----:B------:R-:W-:Y:S01]  /*2160*/  IMAD.HI.U32 R8, R2, R41, RZ ;  /* 0x0000002902087227 */ /* 0x000fe200078e00ff */
[----:B------:R-:W-:-:S02]  /*2170*/  ISETP.GE.AND P4, PT, R42, RZ, PT ;  /* 0x000000ff2a00720c */ /* 0x000fc40003f86270 */
[----:B------:R-:W-:Y:S01]  /*2180*/  IABS R45, R42 ;  /* 0x0000002a002d7213 */ /* 0x000fe20000000000 */
[C---:B------:R-:W-:Y:S02]  /*2190*/  VIADD R9, R0.reuse, 0x22 ;  /* 0x0000002200097836 */ /* 0x040fe40000000000 */
[----:B------:R-:W-:Y:S02]  /*21a0*/  VIADD R50, R0, 0x24 ;  /* 0x0000002400327836 */ /* 0x000fe40000000000 */
[----:B------:R-:W-:Y:S01]  /*21b0*/  IMAD.MOV R42, RZ, RZ, -R8 ;  /* 0x000000ffff2a7224 */ /* 0x000fe200078e0a08 */
[----:B------:R-:W-:Y:S01]  /*21c0*/  IABS R43, R9 ;  /* 0x00000009002b7213 */ /* 0x000fe20000000000 */
[----:B------:R-:W-:Y:S01]  /*21d0*/  @!P2 IMAD.IADD R37, R37, 0x1, -R3 ;  /* 0x000000012525a824 */ /* 0x000fe200078e0a03 */
[----:B------:R-:W-:Y:S01]  /*21e0*/  IABS R48, R50 ;  /* 0x0000003200307213 */ /* 0x000fe20000000000 */
[----:B------:R-:W-:Y:S01]  /*21f0*/  IMAD R41, R3, R42, R41 ;  /* 0x0000002a03297224 */ /* 0x000fe200078e0229 */
[----:B------:R-:W-:Y:S01]  /*2200*/  ISETP.GE.AND P2, PT, R46, RZ, PT ;  /* 0x000000ff2e00720c */ /* 0x000fe20003f46270 */
[----:B------:R-:W-:-:S04]  /*2210*/  IMAD.HI.U32 R8, R2, R45, RZ ;  /* 0x0000002d02087227 */ /* 0x000fc800078e00ff */
[----:B------:R-:W-:Y:S01]  /*2220*/  @!P5 IMAD.IADD R39, R39, 0x1, -R3 ;  /* 0x000000012727d824 */ /* 0x000fe200078e0a03 */
[----:B------:R-:W-:Y:S01]  /*2230*/  ISETP.GT.U32.AND P5, PT, R3, R40, PT ;  /* 0x000000280300720c */ /* 0x000fe20003fa4070 */
[----:B------:R-:W-:Y:S01]  /*2240*/  @!P0 IMAD.MOV R37, RZ, RZ, -R37 ;  /* 0x000000ffff258224 */ /* 0x000fe200078e0a25 */
[----:B------:R-:W-:Y:S01]  /*2250*/  ISETP.GE.AND P0, PT, R9, RZ, PT ;  /* 0x000000ff0900720c */ /* 0x000fe20003f06270 */
[----:B------:R-:W-:Y:S01]  /*2260*/  @!P1 IMAD.MOV R38, RZ, RZ, -R38 ;  /* 0x000000ffff269224 */ /* 0x000fe200078e0a26 */
[----:B------:R-:W-:Y:S01]  /*2270*/  ISETP.GT.U32.AND P1, PT, R3, R41, PT ;  /* 0x000000290300720c */ /* 0x000fe20003f24070 */
[----:B------:R-:W-:-:S04]  /*2280*/  IMAD.HI.U32 R9, R2, R43, RZ ;  /* 0x0000002b02097227 */ /* 0x000fc800078e00ff */
[----:B------:R-:W-:Y:S02]  /*2290*/  IMAD.MOV R46, RZ, RZ, -R8 ;  /* 0x000000ffff2e7224 */ /* 0x000fe400078e0a08 */
[----:B------:R-:W-:Y:S02]  /*22a0*/  VIADD R51, R0, 0x25 ;  /* 0x0000002500337836 */ /* 0x000fe40000000000 */
[----:B------:R-:W-:-:S03]  /*22b0*/  IMAD.HI.U32 R8, R2, R48, RZ ;  /* 0x0000003002087227 */ /* 0x000fc600078e00ff */
[----:B------:R-:W-:Y:S01]  /*22c0*/  IABS R49, R51 ;  /* 0x0000003300317213 */ /* 0x000fe20000000000 */
[----:B------:R-:W-:Y:S02]  /*22d0*/  IMAD.MOV R44, RZ, RZ, -R9 ;  /* 0x000000ffff2c7224 */ /* 0x000fe400078e0a09 */
[----:B------:R-:W-:Y:S02]  /*22e0*/  IMAD.MOV R8, RZ, RZ, -R8 ;  /* 0x000000ffff087224 */ /* 0x000fe400078e0a08 */
[C---:B------:R-:W-:Y:S02]  /*22f0*/  IMAD R42, R3.reuse, R44, R43 ;  /* 0x0000002c032a7224 */ /* 0x040fe400078e022b */
[----:B------:R-:W-:Y:S02]  /*2300*/  IMAD R44, R3, R8, R48 ;  /* 0x00000008032c7224 */ /* 0x000fe400078e0230 */
[----:B------:R-:W-:Y:S02]  /*2310*/  VIADD R52, R0, 0x26 ;  /* 0x0000002600347836 */ /* 0x000fe40000000000 */
[----:B------:R-:W-:-:S02]  /*2320*/  @!P5 IMAD.IADD R40, R40, 0x1, -R3 ;  /* 0x000000012828d824 */ /* 0x000fc400078e0a03 */
[----:B------:R-:W-:Y:S01]  /*2330*/  IMAD.HI.U32 R9, R2, R49, RZ ;  /* 0x0000003102097227 */ /* 0x000fe200078e00ff */
[----:B------:R-:W-:Y:S02]  /*2340*/  IABS R8, R52 ;  /* 0x0000003400087213 */ /* 0x000fe40000000000 */
[C---:B------:R-:W-:Y:S01]  /*2350*/  ISETP.GT.U32.AND P5, PT, R3.reuse, R40, PT ;  /* 0x000000280300720c */ /* 0x040fe20003fa4070 */
[----:B------:R-:W-:Y:S01]  /*2360*/  @!P2 IMAD.MOV R39, RZ, RZ, -R39 ;  /* 0x000000ffff27a224 */ /* 0x000fe200078e0a27 */
[----:B------:R-:W-:Y:S01]  /*2370*/  ISETP.GT.U32.AND P2, PT, R3, R42, PT ;  /* 0x0000002a0300720c */ /* 0x000fe20003f44070 */
[----:B------:R-:W-:Y:S01]  /*2380*/  @!P1 IMAD.IADD R41, R41, 0x1, -R3 ;  /* 0x0000000129299824 */ /* 0x000fe200078e0a03 */
[C---:B------:R-:W-:Y:S01]  /*2390*/  ISETP.GT.U32.AND P1, PT, R3.reuse, R44, PT ;  /* 0x0000002c0300720c */ /* 0x040fe20003f24070 */
[----:B------:R-:W-:Y:S02]  /*23a0*/  IMAD R43, R3, R46, R45 ;  /* 0x0000002e032b7224 */ /* 0x000fe400078e022d */
[----:B------:R-:W-:-:S02]  /*23b0*/  IMAD.MOV R46, RZ, RZ, -R9 ;  /* 0x000000ffff2e7224 */ /* 0x000fc400078e0a09 */
[C---:B------:R-:W-:Y:S02]  /*23c0*/  VIADD R53, R0.reuse, 0x28 ;  /* 0x0000002800357836 */ /* 0x040fe40000000000 */
[----:B------:R-:W-:Y:S02]  /*23d0*/  IMAD R45, R3, R46, R49 ;  /* 0x0000002e032d7224 */ /* 0x000fe400078e0231 */
[----:B------:R-:W-:Y:S01]  /*23e0*/  IMAD.MOV.U32 R46, RZ, RZ, R8 ;  /* 0x000000ffff2e7224 */ /* 0x000fe200078e0008 */
[----:B------:R-:W-:Y:S01]  /*23f0*/  IABS R48, R53 ;  /* 0x0000003500307213 */ /* 0x000fe20000000000 */
[----:B------:R-:W-:Y:S02]  /*2400*/  VIADD R49, R0, 0x27 ;  /* 0x0000002700317836 */ /* 0x000fe40000000000 */
[----:B------:R-:W-:-:S03]  /*2410*/  IMAD.HI.U32 R8, R2, R46, RZ ;  /* 0x0000002e02087227 */ /* 0x000fc600078e00ff */
[----:B------:R-:W-:Y:S01]  /*2420*/  IABS R9, R49 ;  /* 0x0000003100097213 */ /* 0x000fe20000000000 */
[--C-:B------:R-:W-:Y:S01]  /*2430*/  @!P2 IMAD.IADD R42, R42, 0x1, -R3.reuse ;  /* 0x000000012a2aa824 */ /* 0x100fe200078e0a03 */
[C---:B------:R-:W-:Y:S01]  /*2440*/  ISETP.GT.U32.AND P2, PT, R3.reuse, R41, PT ;  /* 0x000000290300720c */ /* 0x040fe20003f44070 */
[--C-:B------:R-:W-:Y:S02]  /*2450*/  @!P1 IMAD.IADD R44, R44, 0x1, -R3.reuse ;  /* 0x000000012c2c9824 */ /* 0x100fe400078e0a03 */
[----:B------:R-:W-:Y:S02]  /*2460*/  IMAD.MOV R8, RZ, RZ, -R8 ;  /* 0x000000ffff087224 */ /* 0x000fe400078e0a08 */
[----:B------:R-:W-:Y:S01]  /*2470*/  @!P5 IMAD.IADD R40, R40, 0x1, -R3 ;  /* 0x000000012828d824 */ /* 0x000fe200078e0a03 */
[C---:B------:R-:W-:Y:S01]  /*2480*/  ISETP.GT.U32.AND P5, PT, R3.reuse, R43, PT ;  /* 0x0000002b0300720c */ /* 0x040fe20003fa4070 */
[C---:B------:R-:W-:Y:S01]  /*2490*/  IMAD R46, R3.reuse, R8, R46 ;  /* 0x00000008032e7224 */ /* 0x040fe200078e022e */
[----:B------:R-:W-:Y:S01]  /*24a0*/  ISETP.GT.U32.AND P1, PT, R3, R44, PT ;  /* 0x0000002c0300720c */ /* 0x000fe20003f24070 */
[----:B------:R-:W-:-:S04]  /*24b0*/  IMAD.HI.U32 R8, R2, R9, RZ ;  /* 0x0000000902087227 */ /* 0x000fc800078e00ff */
[----:B------:R-:W-:Y:S01]  /*24c0*/  @!P3 IMAD.MOV R40, RZ, RZ, -R40 ;  /* 0x000000ffff28b224 */ /* 0x000fe200078e0a28 */
[----:B------:R-:W-:Y:S01]  /*24d0*/  ISETP.GT.U32.AND P3, PT, R3, R42, PT ;  /* 0x0000002a0300720c */ /* 0x000fe20003f64070 */
[----:B------:R-:W-:Y:S02]  /*24e0*/  IMAD.MOV R8, RZ, RZ, -R8 ;  /* 0x000000ffff087224 */ /* 0x000fe400078e0a08 */
[----:B------:R-:W-:Y:S01]  /*24f0*/  @!P2 IMAD.IADD R41, R41, 0x1, -R3 ;  /* 0x000000012929a824 */ /* 0x000fe200078e0a03 */
[C---:B------:R-:W-:Y:S01]  /*2500*/  ISETP.GT.U32.AND P2, PT, R3.reuse, R45, PT ;  /* 0x0000002d0300720c */ /* 0x040fe20003f44070 */
[----:B------:R-:W-:Y:S02]  /*2510*/  IMAD R8, R3, R8, R9 ;  /* 0x0000000803087224 */ /* 0x000fe400078e0209 */
[--C-:B------:R-:W-:Y:S02]  /*2520*/  @!P5 IMAD.IADD R43, R43, 0x1, -R3.reuse ;  /* 0x000000012b2bd824 */ /* 0x100fe400078e0a03 */
[----:B------:R-:W-:Y:S01]  /*2530*/  @!P1 IMAD.IADD R44, R44, 0x1, -R3 ;  /* 0x000000012c2c9824 */ /* 0x000fe200078e0a03 */
[C---:B------:R-:W-:Y:S01]  /*2540*/  ISETP.GT.U32.AND P1, PT, R3.reuse, R8, PT ;  /* 0x000000080300720c */ /* 0x040fe20003f24070 */
[----:B------:R-:W-:Y:S01]  /*2550*/  IMAD.HI.U32 R9, R2, R48, RZ ;  /* 0x0000003002097227 */ /* 0x000fe200078e00ff */
[----:B------:R-:W-:-:S03]  /*2560*/  ISETP.GT.U32.AND P5, PT, R3, R43, PT ;  /* 0x0000002b0300720c */ /* 0x000fc60003fa4070 */
[--C-:B------:R-:W-:Y:S01]  /*2570*/  @!P3 IMAD.IADD R42, R42, 0x1, -R3.reuse ;  /* 0x000000012a2ab824 */ /* 0x100fe200078e0a03 */
[----:B------:R-:W-:Y:S01]  /*2580*/  ISETP.GT.U32.AND P3, PT, R3, R46, PT ;  /* 0x0000002e0300720c */ /* 0x000fe20003f64070 */
[----:B------:R-:W-:Y:S01]  /*2590*/  @!P2 IMAD.IADD R45, R45, 0x1, -R3 ;  /* 0x000000012d2da824 */ /* 0x000fe200078e0a03 */
[----:B------:R-:W-:Y:S01]  /*25a0*/  ISETP.GE.AND P2, PT, R51, RZ, PT ;  /* 0x000000ff3300720c */ /* 0x000fe20003f46270 */
[----:B------:R-:W-:Y:S02]  /*25b0*/  VIADD R55, R0, 0x29 ;  /* 0x0000002900377836 */ /* 0x000fe40000000000 */
[----:B------:R-:W-:Y:S02]  /*25c0*/  IMAD.MOV R9, RZ, RZ, -R9 ;  /* 0x000000ffff097224 */ /* 0x000fe400078e0a09 */
[--C-:B------:R-:W-:Y:S01]  /*25d0*/  @!P1 IMAD.IADD R8, R8, 0x1, -R3.reuse ;  /* 0x0000000108089824 */ /* 0x100fe200078e0a03 */
[----:B------:R-:W-:Y:S01]  /*25e0*/  ISETP.GT.U32.AND P1, PT, R3, R45, PT ;  /* 0x0000002d0300720c */ /* 0x000fe20003f24070 */
[----:B------:R-:W-:Y:S01]  /*25f0*/  @!P5 IMAD.IADD R43, R43, 0x1, -R3 ;  /* 0x000000012b2bd824 */ /* 0x000fe200078e0a03 */
[----:B------:R-:W-:Y:S01]  /*2600*/  IABS R54, R55 ;  /* 0x0000003700367213 */ /* 0x000fe20000000000 */
[----:B------:R-:W-:Y:S01]  /*2610*/  IMAD R48, R3, R9, R48 ;  /* 0x0000000903307224 */ /* 0x000fe200078e0230 */
[----:B------:R-:W-:Y:S01]  /*2620*/  ISETP.GE.AND P5, PT, R50, RZ, PT ;  /* 0x000000ff3200720c */ /* 0x000fe20003fa6270 */
[----:B------:R-:W-:-:S02]  /*2630*/  VIADD R50, R0, 0x2a ;  /* 0x0000002a00327836 */ /* 0x000fc40000000000 */
[----:B------:R-:W-:Y:S01]  /*2640*/  @!P3 IMAD.IADD R46, R46, 0x1, -R3 ;  /* 0x000000012e2eb824 */ /* 0x000fe200078e0a03 */
[----:B------:R-:W-:Y:S01]  /*2650*/  ISETP.GE.AND P3, PT, R52, RZ, PT ;  /* 0x000000ff3400720c */ /* 0x000fe20003f66270 */
[----:B------:R-:W-:Y:S01]  /*2660*/  @!P4 IMAD.MOV R43, RZ, RZ, -R43 ;  /* 0x000000ffff2bc224 */ /* 0x000fe200078e0a2b */
[----:B------:R-:W-:Y:S01]  /*2670*/  ISETP.GT.U32.AND P4, PT, R3, R48, PT ;  /* 0x000000300300720c */ /* 0x000fe20003f84070 */
[----:B------:R-:W-:Y:S01]  /*2680*/  IMAD.HI.U32 R9, R2, R54, RZ ;  /* 0x0000003602097227 */ /* 0x000fe200078e00ff */
[----:B------:R-:W-:-:S03]  /*2690*/  IABS R56, R50 ;  /* 0x0000003200387213 */ /* 0x000fc60000000000 */
[----:B------:R-:W-:Y:S01]  /*26a0*/  @!P0 IMAD.MOV R42, RZ, RZ, -R42 ;  /* 0x000000ffff2a8224 */ /* 0x000fe200078e0a2a */
[----:B------:R-:W-:Y:S01]  /*26b0*/  ISETP.GT.U32.AND P0, PT, R3, R46, PT ;  /* 0x0000002e0300720c */ /* 0x000fe20003f04070 */
[----:B------:R-:W-:Y:S02]  /*26c0*/  IMAD.MOV R9, RZ, RZ, -R9 ;  /* 0x000000ffff097224 */ /* 0x000fe400078e0a09 */
[----:B------:R-:W-:Y:S01]  /*26d0*/  @!P1 IMAD.IADD R45, R45, 0x1, -R3 ;  /* 0x000000012d2d9824 */ /* 0x000fe200078e0a03 */
[----:B------:R-:W-:Y:S01]  /*26e0*/  ISETP.GE.AND P1, PT, R53, RZ, PT ;  /* 0x000000ff3500720c */ /* 0x000fe20003f26270 */
[----:B------:R-:W-:Y:S01]  /*26f0*/  @!P6 IMAD.MOV R41, RZ, RZ, -R41 ;  /* 0x000000ffff29e224 */ /* 0x000fe200078e0a29 */
[C---:B------:R-:W-:Y:S01]  /*2700*/  ISETP.GT.U32.AND P6, PT, R3.reuse, R8, PT ;  /* 0x000000080300720c */ /* 0x040fe20003fc4070 */
[----:B------:R-:W-:Y:S02]  /*2710*/  IMAD R54, R3, R9, R54 ;  /* 0x0000000903367224 */ /* 0x000fe400078e0236 */
[----:B------:R-:W-:-:S04]  /*2720*/  IMAD.HI.U32 R9, R2, R56, RZ ;  /* 0x0000003802097227 */ /* 0x000fc800078e00ff */
[----:B------:R-:W-:Y:S02]  /*2730*/  VIADD R53, R0, 0x2b ;  /* 0x0000002b00357836 */ /* 0x000fe40000000000 */
[----:B------:R-:W-:Y:S01]  /*2740*/  @!P5 IMAD.MOV R44, RZ, RZ, -R44 ;  /* 0x000000ffff2cd224 */ /* 0x000fe200078e0a2c */
[----:B------:R-:W-:Y:S01]  /*2750*/  ISETP.GE.AND P5, PT, R49, RZ, PT ;  /* 0x000000ff3100720c */ /* 0x000fe20003fa6270 */
[----:B------:R-:W-:Y:S01]  /*2760*/  IMAD.MOV R9, RZ, RZ, -R9 ;  /* 0x000000ffff097224 */ /* 0x000fe200078e0a09 */
[----:B------:R-:W-:Y:S01]  /*2770*/  IABS R49, R53 ;  /* 0x0000003500317213 */ /* 0x000fe20000000000 */
[--C-:B------:R-:W-:Y:S01]  /*2780*/  @!P4 IMAD.IADD R48, R48, 0x1, -R3.reuse ;  /* 0x000000013030c824 */ /* 0x100fe200078e0a03 */
[----:B------:R-:W-:Y:S01]  /*2790*/  ISETP.GE.AND P4, PT, R50, RZ, PT ;  /* 0x000000ff3200720c */ /* 0x000fe20003f86270 */
[----:B------:R-:W-:Y:S01]  /*27a0*/  @!P0 IMAD.IADD R46, R46, 0x1, -R3 ;  /* 0x000000012e2e8824 */ /* 0x000fe200078e0a03 */
[C---:B------:R-:W-:Y:S01]  /*27b0*/  ISETP.GT.U32.AND P0, PT, R3.reuse, R54, PT ;  /* 0x000000360300720c */ /* 0x040fe20003f04070 */
[----:B------:R-:W-:-:S02]  /*27c0*/  IMAD R56, R3, R9, R56 ;  /* 0x0000000903387224 */ /* 0x000fc400078e0238 */
[----:B------:R-:W-:Y:S01]  /*27d0*/  @!P2 IMAD.MOV R45, RZ, RZ, -R45 ;  /* 0x000000ffff2da224 */ /* 0x000fe200078e0a2d */
[----:B------:R-:W-:Y:S01]  /*27e0*/  ISETP.GT.U32.AND P2, PT, R3, R48, PT ;  /* 0x000000300300720c */ /* 0x000fe20003f44070 */
[----:B------:R-:W-:-:S04]  /*27f0*/  IMAD.HI.U32 R9, R2, R49, RZ ;  /* 0x0000003102097227 */ /* 0x000fc800078e00ff */
[----:B------:R-:W-:Y:S01]  /*2800*/  @!P3 IMAD.MOV R46, RZ, RZ, -R46 ;  /* 0x000000ffff2eb224 */ /* 0x000fe200078e0a2e */
[----:B------:R-:W-:Y:S01]  /*2810*/  ISETP.GT.U32.AND P3, PT, R3, R56, PT ;  /* 0x000000380300720c */ /* 0x000fe20003f64070 */
[----:B------:R-:W-:Y:S01]  /*2820*/  @!P6 IMAD.IADD R8, R8, 0x1, -R3 ;  /* 0x000000010808e824 */ /* 0x000fe200078e0a03 */
[----:B------:R-:W-:Y:S01]  /*2830*/  ISETP.GE.AND P6, PT, R55, RZ, PT ;  /* 0x000000ff3700720c */ /* 0x000fe20003fc6270 */
[----:B------:R-:W-:Y:S02]  /*2840*/  IMAD.MOV R52, RZ, RZ, -R9 ;  /* 0x000000ffff347224 */ /* 0x000fe400078e0a09 */
[----:B------:R-:W-:Y:S02]  /*2850*/  IMAD.MOV.U32 R50, RZ, RZ, R8 ;  /* 0x000000ffff327224 */ /* 0x000fe400078e0008 */
[----:B------:R-:W-:Y:S02]  /*2860*/  IMAD R8, R3, R52, R49 ;  /* 0x0000003403087224 */ /* 0x000fe400078e0231 */
[----:B------:R-:W-:-:S02]  /*2870*/  VIADD R55, R0, 0x2c ;  /* 0x0000002c00377836 */ /* 0x000fc40000000000 */
[--C-:B------:R-:W-:Y:S01]  /*2880*/  @!P2 IMAD.IADD R48, R48, 0x1, -R3.reuse ;  /* 0x000000013030a824 */ /* 0x100fe200078e0a03 */
[C---:B------:R-:W-:Y:S01]  /*2890*/  ISETP.GT.U32.AND P2, PT, R3.reuse, R8, PT ;  /* 0x000000080300720c */ /* 0x040fe20003f44070 */
[--C-:B------:R-:W-:Y:S01]  /*28a0*/  @!P3 IMAD.IADD R56, R56, 0x1, -R3.reuse ;  /* 0x000000013838b824 */ /* 0x100fe200078e0a03 */
[----:B------:R-:W-:Y:S01]  /*28b0*/  IABS R51, R55 ;  /* 0x0000003700337213 */ /* 0x000fe20000000000 */
[----:B------:R-:W-:Y:S02]  /*28c0*/  IMAD.MOV.U32 R52, RZ, RZ, R48 ;  /* 0x000000ffff347224 */ /* 0x000fe400078e0030 */
[----:B------:R-:W-:Y:S02]  /*28d0*/  @!P0 IMAD.IADD R54, R54, 0x1, -R3 ;  /* 0x0000000136368824 */ /* 0x000fe400078e0a03 */
[----:B------:R-:W-:Y:S01]  /*28e0*/  @!P1 IMAD.MOV R52, RZ, RZ, -R52 ;  /* 0x000000ffff349224 */ /* 0x000fe200078e0a34 */
[C---:B------:R-:W-:Y:S01]  /*28f0*/  ISETP.GT.U32.AND P1, PT, R3.reuse, R56, PT ;  /* 0x000000380300720c */ /* 0x040fe20003f24070 */
[----:B------:R-:W-:Y:S01]  /*2900*/  IMAD.HI.U32 R9, R2, R51, RZ ;  /* 0x0000003302097227 */ /* 0x000fe200078e00ff */
[----:B------:R-:W-:-:S03]  /*2910*/  ISETP.GT.U32.AND P0, PT, R3, R54, PT ;  /* 0x000000360300720c */ /* 0x000fc60003f04070 */
[----:B------:R-:W-:Y:S02]  /*2920*/  VIADD R57, R0, 0x2d ;  /* 0x0000002d00397836 */ /* 0x000fe40000000000 */
[----:B------:R-:W-:Y:S02]  /*2930*/  IMAD.MOV R48, RZ, RZ, -R9 ;  /* 0x000000ffff307224 */ /* 0x000fe400078e0a09 */
[----:B------:R-:W-:Y:S01]  /*2940*/  @!P2 IMAD.IADD R8, R8, 0x1, -R3 ;  /* 0x000000010808a824 */ /* 0x000fe200078e0a03 */
[----:B------:R-:W-:Y:S01]  /*2950*/  IABS R62, R57 ;  /* 0x00000039003e7213 */ /* 0x000fe20000000000 */
[----:B------:R-:W-:Y:S01]  /*2960*/  IMAD R48, R3, R48, R51 ;  /* 0x0000003003307224 */ /* 0x000fe200078e0233 */
[----:B------:R-:W-:Y:S01]  /*2970*/  ISETP.GE.AND P3, PT, R57, RZ, PT ;  /* 0x000000ff3900720c */ /* 0x000fe20003f66270 */
[----:B------:R-:W-:Y:S01]  /*2980*/  @!P1 IMAD.IADD R56, R56, 0x1, -R3 ;  /* 0x0000000138389824 */ /* 0x000fe200078e0a03 */
[C---:B------:R-:W-:Y:S01]  /*2990*/  ISETP.GT.U32.AND P2, PT, R3.reuse, R8, PT ;  /* 0x000000080300720c */ /* 0x040fe20003f44070 */
[----:B------:R-:W-:Y:S01]  /*29a0*/  IMAD.HI.U32 R9, R2, R62, RZ ;  /* 0x0000003e02097227 */ /* 0x000fe200078e00ff */
[----:B------:R-:W-:-:S03]  /*29b0*/  ISETP.GT.U32.AND P1, PT, R3, R48, PT ;  /* 0x000000300300720c */ /* 0x000fc60003f24070 */
[----:B------:R-:W-:Y:S01]  /*29c0*/  @!P5 IMAD.MOV R50, RZ, RZ, -R50 ;  /* 0x000000ffff32d224 */ /* 0x000fe200078e0a32 */
[----:B------:R-:W-:Y:S01]  /*29d0*/  ISETP.GE.AND P5, PT, R53, RZ, PT ;  /* 0x000000ff3500720c */ /* 0x000fe20003fa6270 */
[----:B------:R-:W-:Y:S02]  /*29e0*/  IMAD.MOV R9, RZ, RZ, -R9 ;  /* 0x000000ffff097224 */ /* 0x000fe400078e0a09 */
[--C-:B------:R-:W-:Y:S01]  /*29f0*/  @!P0 IMAD.IADD R54, R54, 0x1, -R3.reuse ;  /* 0x0000000136368824 */ /* 0x100fe200078e0a03 */
[----:B------:R-:W-:Y:S01]  /*2a00*/  ISETP.GE.AND P0, PT, R55, RZ, PT ;  /* 0x000000ff3700720c */ /* 0x000fe20003f06270 */
[----:B------:R-:W-:Y:S02]  /*2a10*/  VIADD R49, R0, 0x2e ;  /* 0x0000002e00317836 */ /* 0x000fe40000000000 */
[----:B------:R-:W-:Y:S02]  /*2a20*/  IMAD R62, R3, R9, R62 ;  /* 0x00000009033e7224 */ /* 0x000fe400078e023e */
[----:B------:R-:W-:-:S02]  /*2a30*/  @!P2 IMAD.IADD R8, R8, 0x1, -R3 ;  /* 0x000000010808a824 */ /* 0x000fc400078e0a03 */
[----:B------:R-:W-:Y:S02]  /*2a40*/  VIADD R51, R0, 0x2f ;  /* 0x0000002f00337836 */ /* 0x000fe40000000000 */
[----:B------:R-:W-:Y:S01]  /*2a50*/  @!P6 IMAD.MOV R54, RZ, RZ, -R54 ;  /* 0x000000ffff36e224 */ /* 0x000fe200078e0a36 */
[----:B------:R-:W-:Y:S01]  /*2a60*/  ISETP.GE.AND P6, PT, R49, RZ, PT ;  /* 0x000000ff3100720c */ /* 0x000fe20003fc6270 */
[----:B------:R-:W-:Y:S01]  /*2a70*/  @!P4 IMAD.MOV R56, RZ, RZ, -R56 ;  /* 0x000000ffff38c224 */ /* 0x000fe200078e0a38 */
[----:B------:R-:W-:Y:S01]  /*2a80*/  IABS R49, R49 ;  /* 0x0000003100317213 */ /* 0x000fe20000000000 */
[----:B------:R-:W-:Y:S01]  /*2a90*/  IMAD.MOV.U32 R58, RZ, RZ, R8 ;  /* 0x000000ffff3a7224 */ /* 0x000fe200078e0008 */
[----:B------:R-:W-:Y:S01]  /*2aa0*/  ISETP.GT.U32.AND P4, PT, R3, R62, PT ;  /* 0x0000003e0300720c */ /* 0x000fe20003f84070 */
[----:B------:R-:W-:Y:S01]  /*2ab0*/  @!P1 IMAD.IADD R48, R48, 0x1, -R3 ;  /* 0x0000000130309824 */ /* 0x000fe200078e0a03 */
[----:B------:R-:W-:Y:S01]  /*2ac0*/  IABS R66, R51 ;  /* 0x0000003300427213 */ /* 0x000fe20000000000 */
[----:B------:R-:W-:Y:S01]  /*2ad0*/  @!P5 IMAD.MOV R58, RZ, RZ, -R58 ;  /* 0x000000ffff3ad224 */ /* 0x000fe200078e0a3a */
[----:B------:R-:W-:Y:S01]  /*2ae0*/  ISETP.GE.AND P2, PT, R51, RZ, PT ;  /* 0x000000ff3300720c */ /* 0x000fe20003f46270 */
[----:B------:R-:W-:Y:S01]  /*2af0*/  IMAD.HI.U32 R9, R2, R49, RZ ;  /* 0x0000003102097227 */ /* 0x000fe200078e00ff */
[----:B------:R-:W-:-:S03]  /*2b00*/  ISETP.GT.U32.AND P5, PT, R3, R48, PT ;  /* 0x000000300300720c */ /* 0x000fc60003fa4070 */
[----:B------:R-:W-:Y:S02]  /*2b10*/  VIADD R53, R0, 0x30 ;  /* 0x0000003000357836 */ /* 0x000fe40000000000 */
[----:B------:R-:W-:-:S03]  /*2b20*/  IMAD.HI.U32 R8, R2, R66, RZ ;  /* 0x0000004202087227 */ /* 0x000fc600078e00ff */
[----:B------:R-:W-:Y:S01]  /*2b30*/  IABS R68, R53 ;  /* 0x0000003500447213 */ /* 0x000fe20000000000 */
[----:B------:R-:W-:Y:S01]  /*2b40*/  IMAD.MOV R60, RZ, RZ, -R9 ;  /* 0x000000ffff3c7224 */ /* 0x000fe200078e0a09 */
[----:B------:R-:W-:Y:S01]  /*2b50*/  ISETP.GE.AND P1, PT, R53, RZ, PT ;  /* 0x000000ff3500720c */ /* 0x000fe20003f26270 */
[----:B------:R-:W-:Y:S02]  /*2b60*/  IMAD.MOV R9, RZ, RZ, -R8 ;  /* 0x000000ffff097224 */ /* 0x000fe400078e0a08 */
[C---:B------:R-:W-:Y:S02]  /*2b70*/  IMAD R8, R3.reuse, R60, R49 ;  /* 0x0000003c03087224 */ /* 0x040fe400078e0231 */
[----:B------:R-:W-:Y:S02]  /*2b80*/  @!P4 IMAD.IADD R62, R62, 0x1, -R3 ;  /* 0x000000013e3ec824 */ /* 0x000fe400078e0a03 */
[C---:B------:R-:W-:Y:S02]  /*2b90*/  IMAD R66, R3.reuse, R9, R66 ;  /* 0x0000000903427224 */ /* 0x040fe400078e0242 */
[----:B------:R-:W-:Y:S01]  /*2ba0*/  IMAD.HI.U32 R9, R2, R68, RZ ;  /* 0x0000004402097227 */ /* 0x000fe200078e00ff */
[----:B------:R-:W-:-:S03]  /*2bb0*/  ISETP.GT.U32.AND P4, PT, R3, R62, PT ;  /* 0x0000003e0300720c */ /* 0x000fc60003f84070 */
[----:B------:R-:W-:Y:S01]  /*2bc0*/  @!P5 IMAD.IADD R48, R48, 0x1, -R3 ;  /* 0x000000013030d824 */ /* 0x000fe200078e0a03 */
[C---:B------:R-:W-:Y:S01]  /*2bd0*/  ISETP.GT.U32.AND P5, PT, R3.reuse, R8, PT ;  /* 0x000000080300720c */ /* 0x040fe20003fa4070 */
[----:B------:R-:W-:Y:S02]  /*2be0*/  IMAD.MOV R9, RZ, RZ, -R9 ;  /* 0x000000ffff097224 */ /* 0x000fe400078e0a09 */
[----:B------:R-:W-:Y:S02]  /*2bf0*/  IMAD.MOV.U32 R60, RZ, RZ, R48 ;  /* 0x000000ffff3c7224 */ /* 0x000fe400078e0030 */
[C---:B------:R-:W-:Y:S02]  /*2c00*/  IMAD R68, R3.reuse, R9, R68 ;  /* 0x0000000903447224 */ /* 0x040fe400078e0244 */
[C---:B------:R-:W-:Y:S02]  /*2c10*/  VIADD R51, R0.reuse, 0x31 ;  /* 0x0000003100337836 */ /* 0x040fe40000000000 */
[----:B------:R-:W-:Y:S01]  /*2c20*/  @!P0 IMAD.MOV R60, RZ, RZ, -R60 ;  /* 0x000000ffff3c8224 */ /* 0x000fe200078e0a3c */
[C---:B------:R-:W-:Y:S01]  /*2c30*/  ISETP.GT.U32.AND P0, PT, R3.reuse, R68, PT ;  /* 0x000000440300720c */ /* 0x040fe20003f04070 */
[----:B------:R-:W-:Y:S01]  /*2c40*/  VIADD R53, R0, 0x32 ;  /* 0x0000003200357836 */ /* 0x000fe20000000000 */
[----:B------:R-:W-:Y:S01]  /*2c50*/  IABS R49, R51 ;  /* 0x0000003300317213 */ /* 0x000fe20000000000 */
[--C-:B------:R-:W-:Y:S01]  /*2c60*/  @!P4 IMAD.IADD R62, R62, 0x1, -R3.reuse ;  /* 0x000000013e3ec824 */ /* 0x100fe200078e0a03 */
        /* <DEDUP_REMOVED lines=10> */
[----:B------:R-:W-:Y:S02]  /*2d10*/  IMAD.MOV R64, RZ, RZ, -R9 ;  /* 0x000000ffff407224 */ /* 0x000fe400078e0a09 */
[----:B------:R-:W-:Y:S02]  /*2d20*/  @!P0 IMAD.IADD R68, R68, 0x1, -R3 ;  /* 0x0000000144448824 */ /* 0x000fe400078e0a03 */
[----:B------:R-:W-:Y:S02]  /*2d30*/  IMAD.MOV R9, RZ, RZ, -R48 ;  /* 0x000000ffff097224 */ /* 0x000fe400078e0a30 */
[C---:B------:R-:W-:Y:S01]  /*2d40*/  IMAD R48, R3.reuse, R64, R49 ;  /* 0x0000004003307224 */ /* 0x040fe200078e0231 */
[C---:B------:R-:W-:Y:S01]  /*2d50*/  ISETP.GT.U32.AND P0, PT, R3.reuse, R68, PT ;  /* 0x000000440300720c */ /* 0x040fe20003f04070 */
[----:B------:R-:W-:Y:S02]  /*2d60*/  IMAD R72, R3, R9, R72 ;  /* 0x0000000903487224 */ /* 0x000fe400078e0248 */
[----:B------:R-:W-:-:S04]  /*2d70*/  IMAD.HI.U32 R9, R2, R74, RZ ;  /* 0x0000004a02097227 */ /* 0x000fc800078e00ff */
[----:B------:R-:W-:Y:S01]  /*2d80*/  @!P3 IMAD.IADD R8, R8, 0x1, -R3 ;  /* 0x000000010808b824 */ /* 0x000fe200078e0a03 */
[C---:B------:R-:W-:Y:S01]  /*2d90*/  ISETP.GT.U32.AND P3, PT, R3.reuse, R48, PT ;  /* 0x000000300300720c */ /* 0x040fe20003f64070 */
[----:B------:R-:W-:Y:S02]  /*2da0*/  IMAD.MOV R9, RZ, RZ, -R9 ;  /* 0x000000ffff097224 */ /* 0x000fe400078e0a09 */
[--C-:B------:R-:W-:Y:S02]  /*2db0*/  @!P4 IMAD.IADD R66, R66, 0x1, -R3.reuse ;  /* 0x000000014242c824 */ /* 0x100fe400078e0a03 */
[C---:B------:R-:W-:Y:S02]  /*2dc0*/  IMAD R74, R3.reuse, R9, R74 ;  /* 0x00000009034a7224 */ /* 0x040fe400078e024a */
[----:B------:R-:W-:Y:S01]  /*2dd0*/  VIADD R51, R0, 0x34 ;  /* 0x0000003400337836 */ /* 0x000fe20000000000 */
[C---:B------:R-:W-:Y:S01]  /*2de0*/  ISETP.GT.U32.AND P4, PT, R3.reuse, R66, PT ;  /* 0x000000420300720c */ /* 0x040fe20003f84070 */
[--C-:B------:R-:W-:Y:S01]  /*2df0*/  @!P0 IMAD.IADD R68, R68, 0x1, -R3.reuse ;  /* 0x0000000144448824 */ /* 0x100fe200078e0a03 */
[----:B------:R-:W-:Y:S01]  /*2e00*/  ISETP.GT.U32.AND P0, PT, R3, R74, PT ;  /* 0x0000004a0300720c */ /* 0x000fe20003f04070 */
[----:B------:R-:W-:Y:S01]  /*2e10*/  VIADD R57, R0, 0x35 ;  /* 0x0000003500397836 */ /* 0x000fe20000000000 */
[----:B------:R-:W-:Y:S01]  /*2e20*/  IABS R76, R51 ;  /* 0x00000033004c7213 */ /* 0x000fe20000000000 */
[----:B------:R-:W-:-:S02]  /*2e30*/  @!P3 IMAD.IADD R48, R48, 0x1, -R3 ;  /* 0x000000013030b824 */ /* 0x000fc400078e0a03 */
[----:B------:R-:W-:Y:S01]  /*2e40*/  VIADD R59, R0, 0x36 ;  /* 0x00000036003b7836 */ /* 0x000fe20000000000 */
[----:B------:R-:W-:Y:S01]  /*2e50*/  IABS R78, R57 ;  /* 0x00000039004e7213 */ /* 0x000fe20000000000 */
[----:B------:R-:W-:Y:S01]  /*2e60*/  IMAD.HI.U32 R9, R2, R76, RZ ;  /* 0x0000004c02097227 */ /* 0x000fe200078e00ff */
[----:B------:R-:W-:Y:S02]  /*2e70*/  ISETP.GT.U32.AND P3, PT, R3, R48, PT ;  /* 0x000000300300720c */ /* 0x000fe40003f64070 */
[----:B------:R-:W-:Y:S01]  /*2e80*/  IABS R49, R59 ;  /* 0x0000003b00317213 */ /* 0x000fe20000000000 */
[----:B------:R-:W-:Y:S02]  /*2e90*/  IMAD.MOV.U32 R64, RZ, RZ, R8 ;  /* 0x000000ffff407224 */ /* 0x000fe400078e0008 */
[----:B------:R-:W-:Y:S02]  /*2ea0*/  IMAD.MOV R9, RZ, RZ, -R9 ;  /* 0x000000ffff097224 */ /* 0x000fe400078e0a09 */
[----:B------:R-:W-:-:S02]  /*2eb0*/  @!P0 IMAD.IADD R74, R74, 0x1, -R3 ;  /* 0x000000014a4a8824 */ /* 0x000fc400078e0a03 */
[----:B------:R-:W-:-:S03]  /*2ec0*/  IMAD.HI.U32 R8, R2, R78, RZ ;  /* 0x0000004e02087227 */ /* 0x000fc600078e00ff */
[C---:B------:R-:W-:Y:S01]  /*2ed0*/  ISETP.GT.U32.AND P0, PT, R3.reuse, R74, PT ;  /* 0x0000004a0300720c */ /* 0x040fe20003f04070 */
[----:B------:R-:W-:Y:S01]  /*2ee0*/  @!P4 IMAD.IADD R66, R66, 0x1, -R3 ;  /* 0x000000014242c824 */ /* 0x000fe200078e0a03 */
[C---:B------:R-:W-:Y:S01]  /*2ef0*/  ISETP.GT.U32.AND P4, PT, R3.reuse, R72, PT ;  /* 0x000000480300720c */ /* 0x040fe20003f84070 */
[----:B------:R-:W-:Y:S02]  /*2f00*/  IMAD R76, R3, R9, R76 ;  /* 0x00000009034c7224 */ /* 0x000fe400078e024c */
[----:B------:R-:W-:Y:S02]  /*2f10*/  IMAD.MOV R9, RZ, RZ, -R8 ;  /* 0x000000ffff097224 */ /* 0x000fe400078e0a08 */
[----:B------:R-:W-:-:S04]  /*2f20*/  IMAD.HI.U32 R8, R2, R49, RZ ;  /* 0x0000003102087227 */ /* 0x000fc800078e00ff */
[----:B------:R-:W-:Y:S01]  /*2f30*/  @!P3 IMAD.IADD R48, R48, 0x1, -R3 ;  /* 0x000000013030b824 */ /* 0x000fe200078e0a03 */
[C---:B------:R-:W-:Y:S01]  /*2f40*/  ISETP.GT.U32.AND P3, PT, R3.reuse, R76, PT ;  /* 0x0000004c0300720c */ /* 0x040fe20003f64070 */
[----:B------:R-:W-:Y:S02]  /*2f50*/  IMAD.MOV R8, RZ, RZ, -R8 ;  /* 0x000000ffff087224 */ /* 0x000fe400078e0a08 */
[C---:B------:R-:W-:Y:S02]  /*2f60*/  IMAD R78, R3.reuse, R9, R78 ;  /* 0x00000009034e7224 */ /* 0x040fe400078e024e */
[----:B------:R-:W-:Y:S02]  /*2f70*/  IMAD.MOV.U32 R70, RZ, RZ, R48 ;  /* 0x000000ffff467224 */ /* 0x000fe400078e0030 */
[C---:B------:R-:W-:Y:S02]  /*2f80*/  IMAD R48, R3.reuse, R8, R49 ;  /* 0x0000000803307224 */ /* 0x040fe400078e0231 */
[----:B------:R-:W-:Y:S01]  /*2f90*/  @!P5 IMAD.MOV R70, RZ, RZ, -R70 ;  /* 0x000000ffff46d224 */ /* 0x000fe200078e0a46 */
[----:B------:R-:W-:Y:S01]  /*2fa0*/  ISETP.GT.U32.AND P5, PT, R3, R78, PT ;  /* 0x0000004e0300720c */ /* 0x000fe20003fa4070 */
[--C-:B------:R-:W-:Y:S01]  /*2fb0*/  @!P4 IMAD.IADD R72, R72, 0x1, -R3.reuse ;  /* 0x000000014848c824 */ /* 0x100fe200078e0a03 */
[----:B------:R-:W-:Y:S01]  /*2fc0*/  ISETP.GE.AND P4, PT, R55, RZ, PT ;  /* 0x000000ff3700720c */ /* 0x000fe20003f86270 */
[--C-:B------:R-:W-:Y:S01]  /*2fd0*/  @!P0 IMAD.IADD R74, R74, 0x1, -R3.reuse ;  /* 0x000000014a4a8824 */ /* 0x100fe200078e0a03 */
[C---:B------:R-:W-:Y:S01]  /*2fe0*/  ISETP.GT.U32.AND P0, PT, R3.reuse, R48, PT ;  /* 0x000000300300720c */ /* 0x040fe20003f04070 */
[----:B------:R-:W-:Y:S01]  /*2ff0*/  @!P2 IMAD.MOV R66, RZ, RZ, -R66 ;  /* 0x000000ffff42a224 */ /* 0x000fe200078e0a42 */
[----:B------:R-:W-:Y:S01]  /*3000*/  ISETP.GT.U32.AND P2, PT, R3, R72, PT ;  /* 0x000000480300720c */ /* 0x000fe20003f44070 */
[----:B------:R-:W-:Y:S01]  /*3010*/  @!P1 IMAD.MOV R68, RZ, RZ, -R68 ;  /* 0x000000ffff449224 */ /* 0x000fe200078e0a44 */
[----:B------:R-:W-:Y:S01]  /*3020*/  ISETP.GE.AND P1, PT, R51, RZ, PT ;  /* 0x000000ff3300720c */ /* 0x000fe20003f26270 */
[----:B------:R-:W-:-:S02]  /*3030*/  @!P3 IMAD.IADD R76, R76, 0x1, -R3 ;  /* 0x000000014c4cb824 */ /* 0x000fc400078e0a03 */
[----:B------:R-:W-:Y:S02]  /*3040*/  VIADD R51, R0, 0x37 ;  /* 0x0000003700337836 */ /* 0x000fe40000000000 */
[--C-:B------:R-:W-:Y:S01]  /*3050*/  @!P5 IMAD.IADD R78, R78, 0x1, -R3.reuse ;  /* 0x000000014e4ed824 */ /* 0x100fe200078e0a03 */
[C---:B------:R-:W-:Y:S01]  /*3060*/  ISETP.GT.U32.AND P3, PT, R3.reuse, R76, PT ;  /* 0x0000004c0300720c */ /* 0x040fe20003f64070 */
[----:B------:R-:W-:Y:S01]  /*3070*/  VIADD R55, R0, 0x38 ;  /* 0x0000003800377836 */ /* 0x000fe20000000000 */
[----:B------:R-:W-:Y:S01]  /*3080*/  IABS R82, R51 ;  /* 0x0000003300527213 */ /* 0x000fe20000000000 */
[--C-:B------:R-:W-:Y:S01]  /*3090*/  @!P0 IMAD.IADD R48, R48, 0x1, -R3.reuse ;  /* 0x0000000130308824 */ /* 0x100fe200078e0a03 */
[----:B------:R-:W-:Y:S01]  /*30a0*/  ISETP.GT.U32.AND P5, PT, R3, R78, PT ;  /* 0x0000004e0300720c */ /* 0x000fe20003fa4070 */
[----:B------:R-:W-:Y:S01]  /*30b0*/  @!P2 IMAD.IADD R72, R72, 0x1, -R3 ;  /* 0x000000014848a824 */ /* 0x000fe200078e0a03 */
[----:B------:R-:W-:Y:S01]  /*30c0*/  ISETP.GE.AND P2, PT, R57, RZ, PT ;  /* 0x000000ff3900720c */ /* 0x000fe20003f46270 */
[----:B------:R-:W-:Y:S01]  /*30d0*/  IMAD.HI.U32 R8, R2, R82, RZ ;  /* 0x0000005202087227 */ /* 0x000fe200078e00ff */
[----:B------:R-:W-:-:S02]  /*30e0*/  ISETP.GT.U32.AND P0, PT, R3, R48, PT ;  /* 0x000000300300720c */ /* 0x000fc40003f04070 */
[----:B------:R-:W-:Y:S01]  /*30f0*/  IABS R84, R55 ;  /* 0x0000003700547213 */ /* 0x000fe20000000000 */
[C---:B------:R-:W-:Y:S02]  /*3100*/  VIADD R57, R0.reuse, 0x39 ;  /* 0x0000003900397836 */ /* 0x040fe40000000000 */
[----:B------:R-:W-:Y:S02]  /*3110*/  VIADD R61, R0, 0x3a ;  /* 0x0000003a003d7836 */ /* 0x000fe40000000000 */
[----:B------:R-:W-:Y:S01]  /*3120*/  IMAD.MOV R8, RZ, RZ, -R8 ;  /* 0x000000ffff087224 */ /* 0x000fe200078e0a08 */
[----:B------:R-:W-:Y:S01]  /*3130*/  IABS R86, R57 ;  /* 0x0000003900567213 */ /* 0x000fe20000000000 */
[----:B------:R-:W-:Y:S01]  /*3140*/  @!P3 IMAD.IADD R76, R76, 0x1, -R3 ;  /* 0x000000014c4cb824 */ /* 0x000fe200078e0a03 */
[----:B------:R-:W-:Y:S01]  /*3150*/  ISETP.GE.AND P3, PT, R59, RZ, PT ;  /* 0x000000ff3b00720c */ /* 0x000fe20003f66270 */
[----:B------:R-:W-:Y:S01]  /*3160*/  IMAD R82, R3, R8, R82 ;  /* 0x0000000803527224 */ /* 0x000fe200078e0252 */
[----:B------:R-:W-:Y:S01]  /*3170*/  IABS R88, R61 ;  /* 0x0000003d00587213 */ /* 0x000fe20000000000 */
[----:B------:R-:W-:-:S02]  /*3180*/  VIADD R59, R0, 0x3b ;  /* 0x0000003b003b7836 */ /* 0x000fc40000000000 */
[----:B------:R-:W-:-:S03]  /*3190*/  IMAD.HI.U32 R8, R2, R84, RZ ;  /* 0x0000005402087227 */ /* 0x000fc600078e00ff */
[----:B------:R-:W-:Y:S01]  /*31a0*/  IABS R90, R59 ;  /* 0x0000003b005a7213 */ /* 0x000fe20000000000 */
[----:B------:R-:W-:Y:S01]  /*31b0*/  @!P5 IMAD.IADD R78, R78, 0x1, -R3 ;  /* 0x000000014e4ed824 */ /* 0x000fe200078e0a03 */
[----:B------:R-:W-:Y:S01]  /*31c0*/  ISETP.GT.U32.AND P5, PT, R3, R82, PT ;  /* 0x000000520300720c */ /* 0x000fe20003fa4070 */
[----:B------:R-:W-:Y:S02]  /*31d0*/  IMAD.MOV R8, RZ, RZ, -R8 ;  /* 0x000000ffff087224 */ /* 0x000fe400078e0a08 */
[C---:B------:R-:W-:Y:S02]  /*31e0*/  VIADD R63, R0.reuse, 0x3c ;  /* 0x0000003c003f7836 */ /* 0x040fe40000000000 */
[----:B------:R-:W-:Y:S02]  /*31f0*/  VIADD R65, R0, 0x3d ;  /* 0x0000003d00417836 */ /* 0x000fe40000000000 */
[----:B------:R-:W-:Y:S01]  /*3200*/  IMAD.HI.U32 R9, R2, R86, RZ ;  /* 0x0000005602097227 */ /* 0x000fe200078e00ff */
[----:B------:R-:W-:-:S02]  /*3210*/  IABS R92, R63 ;  /* 0x0000003f005c7213 */ /* 0x000fc40000000000 */
[----:B------:R-:W-:Y:S01]  /*3220*/  IABS R94, R65 ;  /* 0x00000041005e7213 */ /* 0x000fe20000000000 */
[----:B------:R-:W-:-:S04]  /*3230*/  IMAD.HI.U32 R49, R2, R88, RZ ;  /* 0x0000005802317227 */ /* 0x000fc800078e00ff */
[----:B------:R-:W-:Y:S02]  /*3240*/  VIADD R67, R0, 0x3e ;  /* 0x0000003e00437836 */ /* 0x000fe40000000000 */
[----:B------:R-:W-:Y:S01]  /*3250*/  @!P0 IMAD.IADD R48, R48, 0x1, -R3 ;  /* 0x0000000130308824 */ /* 0x000fe200078e0a03 */
[----:B------:R-:W-:Y:S01]  /*3260*/  ISETP.GE.AND P0, PT, R51, RZ, PT ;  /* 0x000000ff3300720c */ /* 0x000fe20003f06270 */
[----:B------:R-:W-:Y:S01]  /*3270*/  IMAD R84, R3, R8, R84 ;  /* 0x0000000803547224 */ /* 0x000fe200078e0254 */
[----:B------:R-:W-:Y:S01]  /*3280*/  IABS R51, R0 ;  /* 0x0000000000337213 */ /* 0x000fe20000000000 */
[----:B------:R-:W-:Y:S01]  /*3290*/  IMAD.MOV R9, RZ, RZ, -R9 ;  /* 0x000000ffff097224 */ /* 0x000fe200078e0a09 */
[----:B------:R-:W-:Y:S01]  /*32a0*/  IABS R96, R67 ;  /* 0x0000004300607213 */ /* 0x000fe20000000000 */
[----:B------:R-:W-:Y:S02]  /*32b0*/  IMAD.MOV R49, RZ, RZ, -R49 ;  /* 0x000000ffff317224 */ /* 0x000fe400078e0a31 */
[----:B------:R-:W-:-:S04]  /*32c0*/  IMAD.HI.U32 R8, R2, R90, RZ ;  /* 0x0000005a02087227 */ /* 0x000fc800078e00ff */
[----:B------:R-:W-:Y:S01]  /*32d0*/  @!P6 IMAD.MOV R64, RZ, RZ, -R64 ;  /* 0x000000ffff40e224 */ /* 0x000fe200078e0a40 */
[----:B------:R-:W-:Y:S01]  /*32e0*/  ISETP.GE.AND P6, PT, R53, RZ, PT ;  /* 0x000000ff3500720c */ /* 0x000fe20003fc6270 */
[C---:B------:R-:W-:Y:S02]  /*32f0*/  IMAD R86, R3.reuse, R9, R86 ;  /* 0x0000000903567224 */ /* 0x040fe400078e0256 */
[----:B------:R-:W-:Y:S02]  /*3300*/  IMAD R88, R3, R49, R88 ;  /* 0x0000003103587224 */ /* 0x000fe400078e0258 */
[----:B------:R-:W-:Y:S02]  /*3310*/  IMAD.MOV R53, RZ, RZ, -R8 ;  /* 0x000000ffff357224 */ /* 0x000fe400078e0a08 */
[----:B------:R-:W-:-:S04]  /*3320*/  IMAD.HI.U32 R9, R2, R92, RZ ;  /* 0x0000005c02097227 */ /* 0x000fc800078e00ff */
[----:B------:R-:W-:-:S04]  /*3330*/  IMAD.HI.U32 R49, R2, R94, RZ ;  /* 0x0000005e02317227 */ /* 0x000fc800078e00ff */
[----:B------:R-:W-:-:S04]  /*3340*/  IMAD.HI.U32 R8, R2, R51, RZ ;  /* 0x0000003302087227 */ /* 0x000fc800078e00ff */
[----:B------:R-:W-:-:S04]  /*3350*/  IMAD.HI.U32 R2, R2, R96, RZ ;  /* 0x0000006002027227 */ /* 0x000fc800078e00ff */
[----:B------:R-:W-:Y:S01]  /*3360*/  @!P5 IMAD.IADD R82, R82, 0x1, -R3 ;  /* 0x000000015252d824 */ /* 0x000fe200078e0a03 */
[C---:B------:R-:W-:Y:S01]  /*3370*/  ISETP.GT.U32.AND P5, PT, R3.reuse, R84, PT ;  /* 0x000000540300720c */ /* 0x040fe20003fa4070 */
[----:B------:R-:W-:Y:S02]  /*3380*/  IMAD.MOV R2, RZ, RZ, -R2 ;  /* 0x000000ffff027224 */ /* 0x000fe400078e0a02 */
[----:B------:R-:W-:Y:S02]  /*3390*/  IMAD.MOV R9, RZ, RZ, -R9 ;  /* 0x000000ffff097224 */ /* 0x000fe400078e0a09 */
[C---:B------:R-:W-:Y:S01]  /*33a0*/  IMAD R96, R3.reuse, R2, R96 ;  /* 0x0000000203607224 */ /* 0x040fe200078e0260 */
[----:B------:R-:W-:Y:S01]  /*33b0*/  SHF.R.U32.HI R2, RZ, 0x6, R144 ;  /* 0x00000006ff027819 */ /* 0x000fe20000011690 */
[C---:B------:R-:W-:Y:S02]  /*33c0*/  IMAD R92, R3.reuse, R9, R92 ;  /* 0x00000009035c7224 */ /* 0x040fe400078e025c */
[----:B------:R-:W-:Y:S01]  /*33d0*/  @!P1 IMAD.MOV R76, RZ, RZ, -R76 ;  /* 0x000000ffff4c9224 */ /* 0x000fe200078e0a4c */
[C---:B------:R-:W-:Y:S01]  /*33e0*/  ISETP.GT.U32.AND P1, PT, R3.reuse, R88, PT ;  /* 0x000000580300720c */ /* 0x040fe20003f24070 */
[----:B------:R-:W-:Y:S01]  /*33f0*/  IMAD.MOV.U32 R80, RZ, RZ, R48 ;  /* 0x000000ffff507224 */ /* 0x000fe200078e0030 */
[----:B------:R-:W-:Y:S01]  /*3400*/  SGXT.U32 R2, R2, 0x1 ;  /* 0x000000010202781a */ /* 0x000fe20000000000 */
[----:B------:R-:W-:Y:S01]  /*3410*/  @!P5 IMAD.IADD R84, R84, 0x1, -R3 ;  /* 0x000000015454d824 */ /* 0x000fe200078e0a03 */
[C---:B------:R-:W-:Y:S01]  /*3420*/  ISETP.GT.U32.AND P5, PT, R3.reuse, R86, PT ;  /* 0x000000560300720c */ /* 0x040fe20003fa4070 */
[----:B------:R-:W-:Y:S01]  /*3430*/  @!P3 IMAD.MOV R80, RZ, RZ, -R80 ;  /* 0x000000ffff50b224 */ /* 0x000fe200078e0a50 */
[C---:B------:R-:W-:Y:S01]  /*3440*/  ISETP.GT.U32.AND P3, PT, R3.reuse, R92, PT ;  /* 0x0000005c0300720c */ /* 0x040fe20003f64070 */
[C---:B------:R-:W-:Y:S01]  /*3450*/  IMAD R210, R2.reuse, R202, RZ ;  /* 0x000000ca02d27224 */ /* 0x040fe200078e02ff */
[C---:B------:R-:W-:Y:S01]  /*3460*/  LOP3.LUT R152, R2.reuse, 0x40, RZ, 0xfc, !PT ;  /* 0x0000004002987812 */ /* 0x040fe200078efcff */
[----:B------:R-:W-:Y:S01]  /*3470*/  IMAD.MOV R8, RZ, RZ, -R8 ;  /* 0x000000ffff087224 */ /* 0x000fe200078e0a08 */
[----:B------:R-:W-:Y:S01]  /*3480*/  LOP3.LUT R153, R2, 0x42, RZ, 0xfc, !PT ;  /* 0x0000004202997812 */ /* 0x000fe200078efcff */
[----:B------:R-:W-:Y:S01]  /*3490*/  IMAD R212, R202, 0x2, R210 ;  /* 0x00000002cad47824 */ /* 0x000fe200078e02d2 */
[----:B------:R-:W-:Y:S01]  /*34a0*/  STL [R1+0x408], R210 ;  /* 0x000408d201007387 */ /* 0x000fe20000100800 */
[C---:B------:R-:W-:Y:S01]  /*34b0*/  IMAD R48, R3.reuse, R8, R51 ;  /* 0x0000000803307224 */ /* 0x040fe200078e0233 */
[----:B------:R-:W-:Y:S01]  /*34c0*/  LOP3.LUT R215, R2, 0x2, RZ, 0xfc, !PT ;  /* 0x0000000202d77812 */ /* 0x000fe200078efcff */
[--C-:B------:R-:W-:Y:S01]  /*34d0*/  @!P1 IMAD.IADD R88, R88, 0x1, -R3.reuse ;  /* 0x0000000158589824 */ /* 0x100fe200078e0a03 */
[----:B------:R-:W-:Y:S01]  /*34e0*/  STL [R1+0x384], R212 ;  /* 0x000384d401007387 */ /* 0x000fe20000100800 */
[----:B------:R-:W-:Y:S01]  /*34f0*/  IMAD R214, R202, 0x2, R212 ;  /* 0x00000002cad67824 */ /* 0x000fe200078e02d4 */
[C---:B------:R-:W-:Y:S01]  /*3500*/  ISETP.GT.U32.AND P1, PT, R3.reuse, R48, PT ;  /* 0x000000300300720c */ /* 0x040fe20003f24070 */
[--C-:B------:R-:W-:Y:S01]  /*3510*/  @!P3 IMAD.IADD R92, R92, 0x1, -R3.reuse ;  /* 0x000000015c5cb824 */ /* 0x100fe200078e0a03 */
[C---:B------:R-:W-:Y:S01]  /*3520*/  ISETP.GT.U32.AND P3, PT, R3.reuse, R88, PT ;  /* 0x000000580300720c */ /* 0x040fe20003f64070 */
[----:B------:R-:W-:Y:S01]  /*3530*/  IMAD R216, R202, 0x2, R214 ;  /* 0x00000002cad87824 */ /* 0x000fe200078e02d6 */
[----:B------:R-:W-:Y:S01]  /*3540*/  STL [R1+0x35c], R214 ;  /* 0x00035cd601007387 */ /* 0x000fe20000100800 */
[----:B------:R-:W-:Y:S01]  /*3550*/  @!P5 IMAD.IADD R86, R86, 0x1, -R3 ;  /* 0x000000015656d824 */ /* 0x000fe200078e0a03 */
[C---:B------:R-:W-:Y:S01]  /*3560*/  ISETP.GT.U32.AND P5, PT, R3.reuse, R82, PT ;  /* 0x000000520300720c */ /* 0x040fe20003fa4070 */
[----:B------:R-:W-:Y:S01]  /*3570*/  @!P4 IMAD.MOV R74, RZ, RZ, -R74 ;  /* 0x000000ffff4ac224 */ /* 0x000fe200078e0a4a */
[C---:B------:R-:W-:Y:S01]  /*3580*/  ISETP.GT.U32.AND P4, PT, R3.reuse, R84, PT ;  /* 0x000000540300720c */ /* 0x040fe20003f84070 */
[C---:B------:R-:W-:Y:S01]  /*3590*/  IMAD R218, R202.reuse, 0x2, R216 ;  /* 0x00000002cada7824 */ /* 0x040fe200078e02d8 */
[----:B------:R-:W-:Y:S01]  /*35a0*/  STL [R1+0x358], R216 ;  /* 0x000358d801007387 */ /* 0x000fe20000100800 */
[----:B------:R-:W-:Y:S01]  /*35b0*/  @!P6 IMAD.MOV R72, RZ, RZ, -R72 ;  /* 0x000000ffff48e224 */ /* 0x000fe200078e0a48 */
[C---:B------:R-:W-:Y:S01]  /*35c0*/  ISETP.GT.U32.AND P6, PT, R3.reuse, R86, PT ;  /* 0x000000560300720c */ /* 0x040fe20003fc4070 */
[----:B------:R-:W-:Y:S01]  /*35d0*/  IMAD.MOV R49, RZ, RZ, -R49 ;  /* 0x000000ffff317224 */ /* 0x000fe200078e0a31 */
[----:B------:R-:W-:Y:S01]  /*35e0*/  STL [R1+0x404], R218 ;  /* 0x000404da01007387 */ /* 0x000fe20000100800 */
[----:B------:R-:W-:Y:S01]  /*35f0*/  IMAD R220, R202, 0x2, R218 ;  /* 0x00000002cadc7824 */ /* 0x000fe200078e02da */
[C---:B------:R-:W-:Y:S01]  /*3600*/  LOP3.LUT R158, R2.reuse, 0x24, RZ, 0xfc, !PT ;  /* 0x00000024029e7812 */ /* 0x040fe200078efcff */
[C---:B------:R-:W-:Y:S01]  /*3610*/  IMAD R90, R3.reuse, R53, R90 ;  /* 0x00000035035a7224 */ /* 0x040fe200078e025a */
[----:B------:R-:W-:Y:S01]  /*3620*/  LOP3.LUT R154, R2, 0x60, RZ, 0xfc, !PT ;  /* 0x00000060029a7812 */ /* 0x000fe200078efcff */
[----:B------:R-:W-:Y:S01]  /*3630*/  IMAD R94, R3, R49, R94 ;  /* 0x00000031035e7224 */ /* 0x000fe200078e025e */
[----:B------:R-:W-:Y:S01]  /*3640*/  STL [R1+0x250], R220 ;  /* 0x000250dc01007387 */ /* 0x000fe20000100800 */
[--C-:B------:R-:W-:Y:S01]  /*3650*/  @!P1 IMAD.IADD R48, R48, 0x1, -R3.reuse ;  /* 0x0000000130309824 */ /* 0x100fe200078e0a03 */
[----:B------:R-:W-:Y:S01]  /*3660*/  LOP3.LUT R159, R2, 0x26, RZ, 0xfc, !PT ;  /* 0x00000026029f7812 */ /* 0x000fe200078efcff */
[--C-:B------:R-:W-:Y:S01]  /*3670*/  @!P3 IMAD.IADD R88, R88, 0x1, -R3.reuse ;  /* 0x000000015858b824 */ /* 0x100fe200078e0a03 */
[----:B------:R-:W-:Y:S01]  /*3680*/  ISETP.GE.AND P3, PT, R61, RZ, PT ;  /* 0x000000ff3d00720c */ /* 0x000fe20003f66270 */
[----:B------:R-:W-:Y:S01]  /*3690*/  IMAD R222, R202, 0x2, R220 ;  /* 0x00000002cade7824 */ /* 0x000fe200078e02dc */
[C---:B------:R-:W-:Y:S01]  /*36a0*/  ISETP.GT.U32.AND P1, PT, R3.reuse, R48, PT ;  /* 0x000000300300720c */ /* 0x040fe20003f24070 */
[----:B------:R-:W-:Y:S01]  /*36b0*/  @!P2 IMAD.MOV R78, RZ, RZ, -R78 ;  /* 0x000000ffff4ea224 */ /* 0x000fe200078e0a4e */
[C---:B------:R-:W-:Y:S01]  /*36c0*/  ISETP.GT.U32.AND P2, PT, R3.reuse, R90, PT ;  /* 0x0000005a0300720c */ /* 0x040fe20003f44070 */
[--C-:B------:R-:W-:Y:S01]  /*36d0*/  @!P5 IMAD.IADD R82, R82, 0x1, -R3.reuse ;  /* 0x000000015252d824 */ /* 0x100fe200078e0a03 */
[C---:B------:R-:W-:Y:S01]  /*36e0*/  ISETP.GT.U32.AND P5, PT, R3.reuse, R94, PT ;  /* 0x0000005e0300720c */ /* 0x040fe20003fa4070 */
[--C-:B------:R-:W-:Y:S01]  /*36f0*/  @!P4 IMAD.IADD R84, R84, 0x1, -R3.reuse ;  /* 0x000000015454c824 */ /* 0x100fe200078e0a03 */
[----:B------:R-:W-:Y:S01]  /*3700*/  ISETP.GT.U32.AND P4, PT, R3, R96, PT ;  /* 0x000000600300720c */ /* 0x000fe20003f84070 */
[----:B------:R-:W-:Y:S01]  /*3710*/  IMAD R224, R202, 0x2, R222 ;  /* 0x00000002cae07824 */ /* 0x000fe200078e02de */
[----:B------:R-:W-:Y:S01]  /*3720*/  STL [R1+0x24c], R222 ;  /* 0x00024cde01007387 */ /* 0x000fe20000100800 */
[--C-:B------:R-:W-:Y:S01]  /*3730*/  @!P6 IMAD.IADD R86, R86, 0x1, -R3.reuse ;  /* 0x000000015656e824 */ /* 0x100fe200078e0a03 */
[----:B------:R-:W-:Y:S01]  /*3740*/  ISETP.GE.AND P6, PT, R55, RZ, PT ;  /* 0x000000ff3700720c */ /* 0x000fe20003fc6270 */
[----:B------:R-:W-:Y:S01]  /*3750*/  IMAD R226, R202, 0x2, R224 ;  /* 0x00000002cae27824 */ /* 0x000fe200078e02e0 */
[----:B------:R-:W-:Y:S01]  /*3760*/  STL [R1+0x248], R224 ;  /* 0x000248e001007387 */ /* 0x000fe20000100800 */
[----:B------:R-:W-:Y:S01]  /*3770*/  @!P3 IMAD.MOV R88, RZ, RZ, -R88 ;  /* 0x000000ffff58b224 */ /* 0x000fe200078e0a58 */
[----:B------:R-:W-:Y:S01]  /*3780*/  ISETP.GE.AND P3, PT, R0, RZ, PT ;  /* 0x000000ff0000720c */ /* 0x000fe20003f66270 */
[----:B------:R-:W-:Y:S01]  /*3790*/  IMAD R228, R202, 0x2, R226 ;  /* 0x00000002cae47824 */ /* 0x000fe200078e02e2 */
[----:B------:R-:W-:Y:S01]  /*37a0*/  STL [R1+0x244], R226 ;  /* 0x000244e201007387 */ /* 0x000fe20000100800 */
[--C-:B------:R-:W-:Y:S01]  /*37b0*/  @!P2 IMAD.IADD R90, R90, 0x1, -R3.reuse ;  /* 0x000000015a5aa824 */ /* 0x100fe200078e0a03 */
[----:B------:R-:W-:Y:S01]  /*37c0*/  ISETP.GE.AND P2, PT, R57, RZ, PT ;  /* 0x000000ff3900720c */ /* 0x000fe20003f46270 */
[----:B------:R-:W-:Y:S01]  /*37d0*/  IMAD R231, R202, 0x2, R228 ;  /* 0x00000002cae77824 */ /* 0x000fe200078e02e4 */
[----:B------:R-:W-:Y:S01]  /*37e0*/  STL [R1+0x240], R228 ;  /* 0x000240e401007387 */ /* 0x000fe20000100800 */
[--C-:B------:R-:W-:Y:S01]  /*37f0*/  @!P5 IMAD.IADD R94, R94, 0x1, -R3.reuse ;  /* 0x000000015e5ed824 */ /* 0x100fe200078e0a03 */
[----:B------:R-:W-:Y:S01]  /*3800*/  ISETP.GT.U32.AND P5, PT, R3, R90, PT ;  /* 0x0000005a0300720c */ /* 0x000fe20003fa4070 */
[--C-:B------:R-:W-:Y:S01]  /*3810*/  @!P4 IMAD.IADD R96, R96, 0x1, -R3.reuse ;  /* 0x000000016060c824 */ /* 0x100fe200078e0a03 */
[----:B------:R-:W-:Y:S01]  /*3820*/  STL [R1+0x23c], R231 ;  /* 0x00023ce701007387 */ /* 0x000fe20000100800 */
[----:B------:R-:W-:Y:S01]  /*3830*/  @!P1 IMAD.IADD R48, R48, 0x1, -R3 ;  /* 0x0000000130309824 */ /* 0x000fe200078e0a03 */
[----:B------:R-:W-:Y:S01]  /*3840*/  ISETP.NE.AND P1, PT, R47, RZ, PT ;  /* 0x000000ff2f00720c */ /* 0x000fe20003f25270 */
[----:B----4-:R-:W-:Y:S01]  /*3850*/  IMAD R7, R7, UR5, RZ ;  /* 0x0000000507077c24 */ /* 0x010fe2000f8e02ff */
[----:B------:R-:W-:Y:S01]  /*3860*/  LOP3.LUT R47, RZ, R47, RZ, 0x33, !PT ;  /* 0x0000002fff2f7212 */ /* 0x000fe200078e33ff */
[----:B------:R-:W1:Y:S01]  /*3870*/  LDCU UR5, c[0x0][0x3b0] ;  /* 0x00007600ff0577ac */ /* 0x000e620008000800 */
[C---:B------:R-:W-:Y:S01]  /*3880*/  IMAD R100, R202.reuse, 0x2, R231 ;  /* 0x00000002ca647824 */ /* 0x040fe200078e02e7 */
[C---:B------:R-:W-:Y:S01]  /*3890*/  ISETP.GT.U32.AND P4, PT, R3.reuse, R94, PT ;  /* 0x0000005e0300720c */ /* 0x040fe20003f84070 */
[----:B------:R-:W-:Y:S01]  /*38a0*/  @!P0 IMAD.MOV R82, RZ, RZ, -R82 ;  /* 0x000000ffff528224 */ /* 0x000fe200078e0a52 */
[C---:B------:R-:W-:Y:S01]  /*38b0*/  ISETP.GT.U32.AND P0, PT, R3.reuse, R92, PT ;  /* 0x0000005c0300720c */ /* 0x040fe20003f04070 */
[----:B------:R-:W-:Y:S01]  /*38c0*/  @!P6 IMAD.MOV R84, RZ, RZ, -R84 ;  /* 0x000000ffff54e224 */ /* 0x000fe200078e0a54 */
[----:B------:R-:W-:Y:S01]  /*38d0*/  ISETP.GT.U32.AND P6, PT, R3, R96, PT ;  /* 0x000000600300720c */ /* 0x000fe20003fc4070 */
[----:B------:R-:W-:Y:S01]  /*38e0*/  @!P3 IMAD.MOV R48, RZ, RZ, -R48 ;  /* 0x000000ffff30b224 */ /* 0x000fe200078e0a30 */
[C---:B------:R-:W-:Y:S01]  /*38f0*/  SEL R87, R47.reuse, R31, !P1 ;  /* 0x0000001f2f577207 */ /* 0x040fe20004800000 */
[----:B------:R-:W-:Y:S01]  /*3900*/  IMAD R31, R202, 0x2, R100 ;  /* 0x00000002ca1f7824 */ /* 0x000fe200078e0264 */
[C---:B------:R-:W-:Y:S01]  /*3910*/  SEL R89, R47.reuse, R33, !P1 ;  /* 0x000000212f597207 */ /* 0x040fe20004800000 */
[----:B------:R-:W-:Y:S01]  /*3920*/  @!P5 IMAD.IADD R90, R90, 0x1, -R3 ;  /* 0x000000015a5ad824 */ /* 0x000fe200078e0a03 */
[C---:B------:R-:W-:Y:S01]  /*3930*/  SEL R91, R47.reuse, R35, !P1 ;  /* 0x000000232f5b7207 */ /* 0x040fe20004800000 */
[----:B------:R-:W-:Y:S01]  /*3940*/  IMAD R33, R202, 0x2, R31 ;  /* 0x00000002ca217824 */ /* 0x000fe200078e021f */
[C---:B------:R-:W-:Y:S01]  /*3950*/  SEL R48, R47.reuse, R48, !P1 ;  /* 0x000000302f307207 */ /* 0x040fe20004800000 */
[----:B------:R-:W-:Y:S01]  /*3960*/  @!P4 IMAD.IADD R94, R94, 0x1, -R3 ;  /* 0x000000015e5ec824 */ /* 0x000fe200078e0a03 */
[C---:B------:R-:W-:Y:S01]  /*3970*/  SEL R49, R47.reuse, R6, !P1 ;  /* 0x000000062f317207 */ /* 0x040fe20004800000 */
[----:B------:R-:W-:Y:S01]  /*3980*/  IMAD R35, R202, 0x2, R33 ;  /* 0x00000002ca237824 */ /* 0x000fe200078e0221 */
[C---:B------:R-:W-:Y:S01]  /*3990*/  SEL R51, R47.reuse, R10, !P1 ;  /* 0x0000000a2f337207 */ /* 0x040fe20004800000 */
[--C-:B------:R-:W-:Y:S01]  /*39a0*/  @!P0 IMAD.IADD R92, R92, 0x1, -R3.reuse ;  /* 0x000000015c5c8824 */ /* 0x100fe200078e0a03 */
[C---:B------:R-:W-:Y:S01]  /*39b0*/  SEL R53, R47.reuse, R11, !P1 ;  /* 0x0000000b2f357207 */ /* 0x040fe20004800000 */
[----:B------:R-:W-:Y:S01]  /*39c0*/  @!P6 IMAD.IADD R96, R96, 0x1, -R3 ;  /* 0x000000016060e824 */ /* 0x000fe200078e0a03 */
[----:B------:R-:W-:Y:S01]  /*39d0*/  SEL R93, R47, R37, !P1 ;  /* 0x000000252f5d7207 */ /* 0x000fe20004800000 */
[----:B------:R-:W-:Y:S01]  /*39e0*/  IMAD R37, R202, 0x2, R35 ;  /* 0x00000002ca257824 */ /* 0x000fe200078e0223 */
[----:B------:R-:W-:Y:S01]  /*39f0*/  ISETP.GE.AND P5, PT, R59, RZ, PT ;  /* 0x000000ff3b00720c */ /* 0x000fe20003fa6270 */
[----:B-1----:R-:W-:Y:S01]  /*3a00*/  IMAD R244, R48, UR5, RZ ;  /* 0x0000000530f47c24 */ /* 0x002fe2000f8e02ff */
[----:B------:R-:W-:Y:S01]  /*3a10*/  ISETP.GE.AND P0, PT, R63, RZ, PT ;  /* 0x000000ff3f00720c */ /* 0x000fe20003f06270 */
[----:B------:R-:W-:Y:S01]  /*3a20*/  IMAD R241, R49, UR5, RZ ;  /* 0x0000000531f17c24 */ /* 0x000fe2000f8e02ff */
[----:B------:R-:W-:Y:S01]  /*3a30*/  ISETP.GE.AND P4, PT, R65, RZ, PT ;  /* 0x000000ff4100720c */ /* 0x000fe20003f86270 */
[----:B------:R-:W-:Y:S01]  /*3a40*/  IMAD R240, R51, UR5, RZ ;  /* 0x0000000533f07c24 */ /* 0x000fe2000f8e02ff */
[----:B------:R-:W-:Y:S01]  /*3a50*/  ISETP.GE.AND P6, PT, R67, RZ, PT ;  /* 0x000000ff4300720c */ /* 0x000fe20003fc6270 */
[----:B------:R-:W-:Y:S01]  /*3a60*/  IMAD R239, R53, UR5, RZ ;  /* 0x0000000535ef7c24 */ /* 0x000fe2000f8e02ff */
[C---:B------:R-:W-:Y:S01]  /*3a70*/  SEL R55, R47.reuse, R12, !P1 ;  /* 0x0000000c2f377207 */ /* 0x040fe20004800000 */
[----:B------:R1:W-:Y:S01]  /*3a80*/  STL [R1+0x238], R100 ;  /* 0x0002386401007387 */ /* 0x0003e20000100800 */
[C---:B------:R-:W-:Y:S01]  /*3a90*/  SEL R57, R47.reuse, R13, !P1 ;  /* 0x0000000d2f397207 */ /* 0x040fe20004800000 */
[----:B------:R-:W-:Y:S01]  /*3aa0*/  @!P2 IMAD.MOV R86, RZ, RZ, -R86 ;  /* 0x000000ffff56a224 */ /* 0x000fe200078e0a56 */
[----:B------:R-:W-:Y:S01]  /*3ab0*/  SEL R59, R47, R14, !P1 ;  /* 0x0000000e2f3b7207 */ /* 0x000fe20004800000 */
[----:B------:R-:W-:Y:S01]  /*3ac0*/  IMAD R238, R55, UR5, RZ ;  /* 0x0000000537ee7c24 */ /* 0x000fe2000f8e02ff */
[C---:B------:R-:W-:Y:S01]  /*3ad0*/  SEL R61, R47.reuse, R15, !P1 ;  /* 0x0000000f2f3d7207 */ /* 0x040fe20004800000 */
[----:B------:R-:W-:Y:S01]  /*3ae0*/  STL [R1+0x350], R244 ;  /* 0x000350f401007387 */ /* 0x000fe20000100800 */
[C---:B------:R-:W-:Y:S01]  /*3af0*/  SEL R95, R47.reuse, R39, !P1 ;  /* 0x000000272f5f7207 */ /* 0x040fe20004800000 */
[C---:B------:R-:W-:Y:S01]  /*3b00*/  IMAD R39, R202.reuse, 0x2, R37 ;  /* 0x00000002ca277824 */ /* 0x040fe200078e0225 */
[----:B------:R-:W-:Y:S01]  /*3b10*/  SEL R63, R47, R16, !P1 ;  /* 0x000000102f3f7207 */ /* 0x000fe20004800000 */
[----:B------:R-:W-:Y:S01]  /*3b20*/  IMAD R237, R57, UR5, RZ ;  /* 0x0000000539ed7c24 */ /* 0x000fe2000f8e02ff */
[C---:B------:R-:W-:Y:S01]  /*3b30*/  SEL R65, R47.reuse, R17, !P1 ;  /* 0x000000112f417207 */ /* 0x040fe20004800000 */
[----:B------:R-:W-:Y:S01]  /*3b40*/  STL [R1+0x34c], R241 ;  /* 0x00034cf101007387 */ /* 0x000fe20000100800 */
        /* <DEDUP_REMOVED lines=8> */
[----:B------:R-:W-:Y:S01]  /*3bd0*/  SEL R73, R47, R21, !P1 ;  /* 0x000000152f497207 */ /* 0x000fe20004800000 */
[----:B------:R-:W-:Y:S01]  /*3be0*/  STL [R1+0x344], R239 ;  /* 0x000344ef01007387 */ /* 0x000fe20000100800 */
[----:B------:R-:W-:Y:S01]  /*3bf0*/  IMAD R234, R63, UR5, RZ ;  /* 0x000000053fea7c24 */ /* 0x000fe2000f8e02ff */
[----:B------:R-:W-:Y:S01]  /*3c00*/  SEL R75, R47, R22, !P1 ;  /* 0x000000162f4b7207 */ /* 0x000fe20004800000 */
[----:B------:R-:W-:Y:S01]  /*3c10*/  IMAD R233, R65, UR5, RZ ;  /* 0x0000000541e97c24 */ /* 0x000fe2000f8e02ff */
        /* <DEDUP_REMOVED lines=8> */
[----:B------:R-:W-:Y:S01]  /*3ca0*/  STL [R1+0x338], R236 ;  /* 0x000338ec01007387 */ /* 0x000fe20000100800 */
[----:B------:R-:W-:Y:S01]  /*3cb0*/  IMAD R69, R69, UR5, RZ ;  /* 0x0000000545457c24 */ /* 0x000fe2000f8e02ff */
[C---:B------:R-:W-:Y:S01]  /*3cc0*/  SEL R26, R47.reuse, R26, !P1 ;  /* 0x0000001a2f1a7207 */ /* 0x040fe20004800000 */
[----:B------:R-:W-:Y:S01]  /*3cd0*/  @!P5 IMAD.MOV R90, RZ, RZ, -R90 ;  /* 0x000000ffff5ad224 */ /* 0x000fe200078e0a5a */
[----:B------:R-:W-:Y:S01]  /*3ce0*/  STL [R1+0x334], R235 ;  /* 0x000334eb01007387 */ /* 0x000fe20000100800 */
[----:B------:R-:W-:Y:S01]  /*3cf0*/  @!P0 IMAD.MOV R92, RZ, RZ, -R92 ;  /* 0x000000ffff5c8224 */ /* 0x000fe200078e0a5c */
[C---:B------:R-:W-:Y:S01]  /*3d00*/  SEL R83, R47.reuse, R27, !P1 ;  /* 0x0000001b2f537207 */ /* 0x040fe20004800000 */
[----:B------:R-:W-:Y:S01]  /*3d10*/  @!P4 IMAD.MOV R94, RZ, RZ, -R94 ;  /* 0x000000ffff5ec224 */ /* 0x000fe200078e0a5e */
[----:B------:R-:W-:Y:S01]  /*3d20*/  STL [R1+0x330], R234 ;  /* 0x000330ea01007387 */ /* 0x000fe20000100800 */
[----:B------:R-:W-:Y:S01]  /*3d30*/  @!P6 IMAD.MOV R96, RZ, RZ, -R96 ;  /* 0x000000ffff60e224 */ /* 0x000fe200078e0a60 */
[----:B------:R-:W-:Y:S01]  /*3d40*/  SEL R85, R47, R29, !P1 ;  /* 0x0000001d2f557207 */ /* 0x000fe20004800000 */
[----:B------:R-:W-:Y:S01]  /*3d50*/  IMAD R71, R71, UR5, RZ ;  /* 0x0000000547477c24 */ /* 0x000fe2000f8e02ff */
[----:B------:R-:W-:Y:S01]  /*3d60*/  LEA R230, P0, R7, UR12, 0x2 ;  /* 0x0000000c07e67c11 */ /* 0x000fe2000f8010ff */
[----:B------:R-:W-:Y:S01]  /*3d70*/  IMAD R73, R73, UR5, RZ ;  /* 0x0000000549497c24 */ /* 0x000fe2000f8e02ff */
[----:B------:R-:W-:Y:S01]  /*3d80*/  STL [R1+0x32c], R233 ;  /* 0x00032ce901007387 */ /* 0x000fe20000100800 */
[----:B------:R-:W-:Y:S01]  /*3d90*/  IMAD R75, R75, UR5, RZ ;  /* 0x000000054b4b7c24 */ /* 0x000fe2000f8e02ff */
[----:B------:R-:W-:Y:S01]  /*3da0*/  SEL R28, R47, R28, !P1 ;  /* 0x0000001c2f1c7207 */ /* 0x000fe20004800000 */
[----:B------:R-:W-:Y:S01]  /*3db0*/  IMAD R29, R202, 0x2, R43 ;  /* 0x00000002ca1d7824 */ /* 0x000fe200078e022b */
        /* <DEDUP_REMOVED lines=10> */
[----:B------:R-:W-:Y:S01]  /*3e60*/  IMAD R26, R26, UR5, RZ ;  /* 0x000000051a1a7c24 */ /* 0x000fe2000f8e02ff */
[C---:B------:R-:W-:Y:S01]  /*3e70*/  SEL R38, R47.reuse, R38, !P1 ;  /* 0x000000262f267207 */ /* 0x040fe20004800000 */
[----:B------:R-:W-:Y:S01]  /*3e80*/  STL [R1+0x31c], R73 ;  /* 0x00031c4901007387 */ /* 0x000fe20000100800 */
[C---:B------:R-:W-:Y:S01]  /*3e90*/  SEL R40, R47.reuse, R40, !P1 ;  /* 0x000000282f287207 */ /* 0x040fe20004800000 */
[----:B------:R-:W-:Y:S01]  /*3ea0*/  IMAD R27, R202, 0x2, R29 ;  /* 0x00000002ca1b7824 */ /* 0x000fe200078e021d */
[C---:B------:R-:W-:Y:S01]  /*3eb0*/  SEL R42, R47.reuse, R42, !P1 ;  /* 0x0000002a2f2a7207 */ /* 0x040fe20004800000 */
        /* <DEDUP_REMOVED lines=16> */
[----:B------:R-:W-:Y:S01]  /*3fc0*/  IMAD R25, R202, 0x2, R27 ;  /* 0x00000002ca197824 */ /* 0x000fe200078e021b */
[C---:B------:R-:W-:Y:S01]  /*3fd0*/  SEL R60, R47.reuse, R60, !P1 ;  /* 0x0000003c2f3c7207 */ /* 0x040fe20004800000 */
[----:B------:R-:W-:Y:S01]  /*3fe0*/  STL [R1+0x308], R26 ;  /* 0x0003081a01007387 */ /* 0x000fe20000100800 */
[C---:B------:R-:W-:Y:S01]  /*3ff0*/  SEL R62, R47.reuse, R62, !P1 ;  /* 0x0000003e2f3e7207 */ /* 0x040fe20004800000 */
[----:B------:R-:W-:Y:S01]  /*4000*/  IMAD R53, R32, UR5, RZ ;  /* 0x0000000520357c24 */ /* 0x000fe2000f8e02ff */
[C---:B------:R-:W-:Y:S01]  /*4010*/  SEL R64, R47.reuse, R64, !P1 ;  /* 0x000000402f407207 */ /* 0x040fe20004800000 */
[----:B------:R-:W2:Y:S01]  /*4020*/  LDC R3, c[0x0][0x3a0] ;  /* 0x0000e800ff037b82 */ /* 0x000ea20000000800 */
[C---:B------:R-:W-:Y:S01]  /*4030*/  SEL R66, R47.reuse, R66, !P1 ;  /* 0x000000422f427207 */ /* 0x040fe20004800000 */
[----:B------:R-:W-:Y:S01]  /*4040*/  STL [R1+0x304], R83 ;  /* 0x0003045301007387 */ /* 0x000fe20000100800 */
        /* <DEDUP_REMOVED lines=32> */
[----:B------:R-:W-:Y:S01]  /*4250*/  LEA.HI.X.SX32 R6, R7, UR13, 0x2, P0 ;  /* 0x0000000d07067c11 */ /* 0x000fe200080f16ff */
[----:B------:R-:W-:Y:S01]  /*4260*/  IMAD R95, R95, UR5, RZ ;  /* 0x000000055f5f7c24 */ /* 0x000fe2000f8e02ff */
[-C--:B------:R-:W-:Y:S01]  /*4270*/  LEA R136, P1, R31, R230.reuse, 0x2 ;  /* 0x000000e61f887211 */ /* 0x080fe200078210ff */
[----:B------:R-:W-:Y:S01]  /*4280*/  STL [R1+0x2e4], R48 ;  /* 0x0002e43001007387 */ /* 0x000fe20000100800 */
[----:B------:R-:W-:Y:S01]  /*4290*/  LEA R134, P5, R33, R230, 0x2 ;  /* 0x000000e621867211 */ /* 0x000fe200078a10ff */
[----:B------:R-:W-:Y:S01]  /*42a0*/  IMAD R55, R40, UR5, RZ ;  /* 0x0000000528377c24 */ /* 0x000fe2000f8e02ff */
[----:B------:R-:W-:Y:S01]  /*42b0*/  LEA.HI.X.SX32 R137, R31, R6, 0x2, P1 ;  /* 0x000000061f897211 */ /* 0x000fe200008f16ff */
[----:B------:R-:W-:Y:S01]  /*42c0*/  STL [R1+0x2e0], R47 ;  /* 0x0002e02f01007387 */ /* 0x000fe20000100800 */
[----:B------:R-:W-:Y:S01]  /*42d0*/  LEA R132, P1, R35, R230, 0x2 ;  /* 0x000000e623847211 */ /* 0x000fe200078210ff */
[----:B------:R-:W-:Y:S01]  /*42e0*/  IMAD R97, R97, UR5, RZ ;  /* 0x0000000561617c24 */ /* 0x000fe2000f8e02ff */
[-C--:B------:R-:W-:Y:S01]  /*42f0*/  LEA.HI.X.SX32 R135, R33, R6.reuse, 0x2, P5 ;  /* 0x0000000621877211 */ /* 0x080fe200028f16ff */
[----:B------:R-:W-:Y:S01]  /*4300*/  STL [R1+0x2dc], R93 ;  /* 0x0002dc5d01007387 */ /* 0x000fe20000100800 */
[----:B------:R-:W-:Y:S01]  /*4310*/  LEA.HI.X.SX32 R133, R35, R6, 0x2, P1 ;  /* 0x0000000623857211 */ /* 0x000fe200008f16ff */
[----:B------:R-:W-:Y:S01]  /*4320*/  IMAD R59, R42, UR5, RZ ;  /* 0x000000052a3b7c24 */ /* 0x000fe2000f8e02ff */
[-C--:B------:R-:W-:Y:S01]  /*4330*/  LEA R128, P1, R39, R230.reuse, 0x2 ;  /* 0x000000e627807211 */ /* 0x080fe200078210ff */
[----:B------:R-:W-:Y:S01]  /*4340*/  IMAD R19, R202, 0x2, R21 ;  /* 0x00000002ca137824 */ /* 0x000fe200078e0215 */
[----:B------:R-:W-:Y:S01]  /*4350*/  LEA R130, P5, R37, R230, 0x2 ;  /* 0x000000e625827211 */ /* 0x000fe200078a10ff */
[----:B------:R-:W-:Y:S01]  /*4360*/  STL [R1+0x2d8], R51 ;  /* 0x0002d83301007387 */ /* 0x000fe20000100800 */
[-C--:B------:R-:W-:Y:S01]  /*4370*/  LEA.HI.X.SX32 R129, R39, R6.reuse, 0x2, P1 ;  /* 0x0000000627817211 */ /* 0x080fe200008f16ff */
[----:B------:R-:W-:Y:S01]  /*4380*/  IMAD R98, R98, UR5, RZ ;  /* 0x0000000562627c24 */ /* 0x000fe2000f8e02ff */
[----:B------:R-:W-:Y:S01]  /*4390*/  LEA.HI.X.SX32 R131, R37, R6, 0x2, P5 ;  /* 0x0000000625837211 */ /* 0x000fe200028f16ff */
[----:B------:R-:W-:Y:S01]  /*43a0*/  STL [R1+0x2d4], R95 ;  /* 0x0002d45f01007387 */ /* 0x000fe20000100800 */
[-C--:B------:R-:W-:Y:S01]  /*43b0*/  LEA R124, P1, R43, R230.reuse, 0x2 ;  /* 0x000000e62b7c7211 */ /* 0x080fe200078210ff */
[----:B------:R-:W-:Y:S01]  /*43c0*/  IMAD R63, R44, UR5, RZ ;  /* 0x000000052c3f7c24 */ /* 0x000fe2000f8e02ff */
[----:B------:R-:W-:Y:S01]  /*43d0*/  LEA R126, P5, R41, R230, 0x2 ;  /* 0x000000e6297e7211 */ /* 0x000fe200078a10ff */
[----:B------:R-:W-:Y:S01]  /*43e0*/  STL [R1+0x2d0], R55 ;  /* 0x0002d03701007387 */ /* 0x000fe20000100800 */
[----:B------:R-:W-:Y:S01]  /*43f0*/  IMAD R65, R45, UR5, RZ ;  /* 0x000000052d417c24 */ /* 0x000fe2000f8e02ff */
[-C--:B------:R-:W-:Y:S01]  /*4400*/  LEA.HI.X.SX32 R125, R43, R6.reuse, 0x2, P1 ;  /* 0x000000062b7d7211 */ /* 0x080fe200008f16ff */
[----:B------:R-:W-:Y:S01]  /*4410*/  IMAD R67, R46, UR5, RZ ;  /* 0x000000052e437c24 */ /* 0x000fe2000f8e02ff */
[----:B------:R-:W-:Y:S01]  /*4420*/  STL [R1+0x2cc], R97 ;  /* 0x0002cc6101007387 */ /* 0x000fe20000100800 */
[----:B------:R-:W-:Y:S01]  /*4430*/  LEA.HI.X.SX32 R127, R41, R6, 0x2, P5 ;  /* 0x00000006297f7211 */ /* 0x000fe200028f16ff */
[----:B------:R-:W-:Y:S01]  /*4440*/  IMAD R17, R202, 0x2, R19 ;  /* 0x00000002ca117824 */ /* 0x000fe200078e0213 */
[-C--:B------:R-:W-:Y:S01]  /*4450*/  LEA R120, P1, R27, R230.reuse, 0x2 ;  /* 0x000000e61b787211 */ /* 0x080fe200078210ff */
[----:B------:R-:W-:Y:S01]  /*4460*/  STL [R1+0x2c8], R59 ;  /* 0x0002c83b01007387 */ /* 0x000fe20000100800 */
[----:B------:R-:W-:Y:S01]  /*4470*/  IMAD R252, R50, UR5, RZ ;  /* 0x0000000532fc7c24 */ /* 0x000fe2000f8e02ff */
[----:B------:R-:W-:Y:S01]  /*4480*/  LEA R122, P5, R29, R230, 0x2 ;  /* 0x000000e61d7a7211 */ /* 0x000fe200078a10ff */
[----:B------:R-:W-:Y:S01]  /*4490*/  IMAD R229, R52, UR5, RZ ;  /* 0x0000000534e57c24 */ /* 0x000fe2000f8e02ff */
[----:B------:R-:W-:Y:S01]  /*44a0*/  STL [R1+0x2c4], R98 ;  /* 0x0002c46201007387 */ /* 0x000fe20000100800 */
[----:B------:R-:W-:Y:S01]  /*44b0*/  IMAD R227, R54, UR5, RZ ;  /* 0x0000000536e37c24 */ /* 0x000fe2000f8e02ff */
[-C--:B------:R-:W-:Y:S01]  /*44c0*/  LEA.HI.X.SX32 R121, R27, R6.reuse, 0x2, P1 ;  /* 0x000000061b797211 */ /* 0x080fe200008f16ff */
[----:B------:R-:W-:Y:S01]  /*44d0*/  IMAD R225, R56, UR5, RZ ;  /* 0x0000000538e17c24 */ /* 0x000fe2000f8e02ff */
[----:B------:R-:W-:Y:S01]  /*44e0*/  STL [R1+0x2c0], R63 ;  /* 0x0002c03f01007387 */ /* 0x000fe20000100800 */
[----:B------:R-:W-:Y:S01]  /*44f0*/  IMAD R8, R99, R203, RZ ;  /* 0x000000cb63087224 */ /* 0x000fe200078e02ff */
[----:B------:R-:W-:Y:S01]  /*4500*/  LEA.HI.X.SX32 R123, R29, R6, 0x2, P5 ;  /* 0x000000061d7b7211 */ /* 0x000fe200028f16ff */
[----:B------:R-:W-:Y:S01]  /*4510*/  IMAD R15, R202, 0x2, R17 ;  /* 0x00000002ca0f7824 */ /* 0x000fe200078e0211 */
[----:B------:R-:W-:Y:S01]  /*4520*/  STL [R1+0x2bc], R65 ;  /* 0x0002bc4101007387 */ /* 0x000fe20000100800 */
[----:B------:R-:W-:Y:S01]  /*4530*/  IMAD R223, R58, UR5, RZ ;  /* 0x000000053adf7c24 */ /* 0x000fe2000f8e02ff */
[-C--:B------:R-:W-:Y:S01]  /*4540*/  LEA R116, P1, R23, R230.reuse, 0x2 ;  /* 0x000000e617747211 */ /* 0x080fe200078210ff */
[----:B------:R-:W-:Y:S01]  /*4550*/  IMAD R221, R60, UR5, RZ ;  /* 0x000000053cdd7c24 */ /* 0x000fe2000f8e02ff */
[----:B------:R-:W-:Y:S01]  /*4560*/  STL [R1+0x2b8], R67 ;  /* 0x0002b84301007387 */ /* 0x000fe20000100800 */
[----:B------:R-:W-:Y:S01]  /*4570*/  LEA R118, P5, R25, R230, 0x2 ;  /* 0x000000e619767211 */ /* 0x000fe200078a10ff */
[----:B------:R-:W-:Y:S01]  /*4580*/  IMAD R219, R62, UR5, RZ ;  /* 0x000000053edb7c24 */ /* 0x000fe2000f8e02ff */
[-C--:B------:R-:W-:Y:S01]  /*4590*/  LEA.HI.X.SX32 R117, R23, R6.reuse, 0x2, P1 ;  /* 0x0000000617757211 */ /* 0x080fe200008f16ff */
[----:B------:R-:W-:Y:S01]  /*45a0*/  STL [R1+0x2b4], R252 ;  /* 0x0002b4fc01007387 */ /* 0x000fe20000100800 */
[----:B------:R-:W-:Y:S01]  /*45b0*/  IMAD R217, R64, UR5, RZ ;  /* 0x0000000540d97c24 */ /* 0x000fe2000f8e02ff */
[----:B------:R-:W-:Y:S01]  /*45c0*/  LEA R9, P2, R8, UR14, 0x2 ;  /* 0x0000000e08097c11 */ /* 0x000fe2000f8410ff */
[----:B------:R-:W-:Y:S01]  /*45d0*/  IMAD R13, R202, 0x2, R15 ;  /* 0x00000002ca0d7824 */ /* 0x000fe200078e020f */
[----:B------:R-:W-:Y:S01]  /*45e0*/  STL [R1+0x2b0], R229 ;  /* 0x0002b0e501007387 */ /* 0x000fe20000100800 */
[----:B------:R-:W-:Y:S01]  /*45f0*/  IMAD R101, R66, UR5, RZ ;  /* 0x0000000542657c24 */ /* 0x000fe2000f8e02ff */
[----:B------:R-:W-:Y:S01]  /*4600*/  LEA.HI.X.SX32 R119, R25, R6, 0x2, P5 ;  /* 0x0000000619777211 */ /* 0x000fe200028f16ff */
[----:B--2---:R-:W-:Y:S01]  /*4610*/  VIADD R142, R3, 0xffffff80 ;  /* 0xffffff80038e7836 */ /* 0x004fe20000000000 */
[----:B------:R-:W-:Y:S01]  /*4620*/  STL [R1+0x2ac], R227 ;  /* 0x0002ace301007387 */ /* 0x000fe20000100800 */
[----:B------:R-:W-:Y:S01]  /*4630*/  IMAD R86, R68, UR5, RZ ;  /* 0x0000000544567c24 */ /* 0x000fe2000f8e02ff */
[-C--:B------:R-:W-:Y:S01]  /*4640*/  LEA R112, P1, R19, R230.reuse, 0x2 ;  /* 0x000000e613707211 */ /* 0x080fe200078210ff */
[----:B------:R-:W-:Y:S01]  /*4650*/  IMAD R88, R70, UR5, RZ ;  /* 0x0000000546587c24 */ /* 0x000fe2000f8e02ff */
[----:B------:R-:W-:Y:S01]  /*4660*/  STL [R1+0x2a8], R225 ;  /* 0x0002a8e101007387 */ /* 0x000fe20000100800 */
[----:B------:R-:W-:Y:S01]  /*4670*/  LEA R114, P5, R21, R230, 0x2 ;  /* 0x000000e615727211 */ /* 0x000fe200078a10ff */
[----:B------:R-:W-:Y:S01]  /*4680*/  IMAD R90, R72, UR5, RZ ;  /* 0x00000005485a7c24 */ /* 0x000fe2000f8e02ff */
[----:B------:R-:W-:Y:S01]  /*4690*/  LEA.HI.X.SX32 R5, R8, UR15, 0x2, P2 ;  /* 0x0000000f08057c11 */ /* 0x000fe200090f16ff */
[----:B------:R-:W-:Y:S01]  /*46a0*/  STL [R1+0x2a4], R223 ;  /* 0x0002a4df01007387 */ /* 0x000fe20000100800 */
[----:B------:R-:W-:Y:S01]  /*46b0*/  IMAD R11, R202, 0x2, R13 ;  /* 0x00000002ca0b7824 */ /* 0x000fe200078e020d */
[----:B------:R-:W-:Y:S01]  /*46c0*/  LEA.HI.X.SX32 R113, R19, R6, 0x2, P1 ;  /* 0x0000000613717211 */ /* 0x000fe200008f16ff */
[----:B------:R-:W-:Y:S01]  /*46d0*/  IMAD R92, R74, UR5, RZ ;  /* 0x000000054a5c7c24 */ /* 0x000fe2000f8e02ff */
[----:B------:R-:W-:Y:S01]  /*46e0*/  STL [R1+0x2a0], R221 ;  /* 0x0002a0dd01007387 */ /* 0x000fe20000100800 */
[----:B------:R-:W-:Y:S01]  /*46f0*/  IMAD R94, R76, UR5, RZ ;  /* 0x000000054c5e7c24 */ /* 0x000fe2000f8e02ff */
[C---:B------:R-:W-:Y:S01]  /*4700*/  ISETP.GE.AND P0, PT, R99.reuse, R3, PT ;  /* 0x000000036300720c */ /* 0x040fe20003f06270 */
[----:B------:R-:W-:Y:S01]  /*4710*/  IMAD R96, R78, UR5, RZ ;  /* 0x000000054e607c24 */ /* 0x000fe2000f8e02ff */
[----:B------:R-:W-:Y:S01]  /*4720*/  STL [R1+0x29c], R219 ;  /* 0x00029cdb01007387 */ /* 0x000fe20000100800 */
[----:B------:R-:W-:Y:S01]  /*4730*/  ISETP.GE.AND P2, PT, R99, R142, PT ;  /* 0x0000008e6300720c */ /* 0x000fe20003f46270 */
[----:B------:R-:W-:Y:S01]  /*4740*/  IMAD R99, R80, UR5, RZ ;  /* 0x0000000550637c24 */ /* 0x000fe2000f8e02ff */
[----:B------:R-:W-:Y:S01]  /*4750*/  LEA.HI.X.SX32 R115, R21, R6, 0x2, P5 ;  /* 0x0000000615737211 */ /* 0x000fe200028f16ff */
[----:B------:R-:W-:Y:S01]  /*4760*/  STL [R1+0x298], R217 ;  /* 0x000298d901007387 */ /* 0x000fe20000100800 */
[-C--:B------:R-:W-:Y:S01]  /*4770*/  LEA R108, P1, R15, R230.reuse, 0x2 ;  /* 0x000000e60f6c7211 */ /* 0x080fe200078210ff */
[----:B-1----:R-:W-:Y:S01]  /*4780*/  IMAD R100, R82, UR5, RZ ;  /* 0x0000000552647c24 */ /* 0x002fe2000f8e02ff */
[-C--:B------:R-:W-:Y:S01]  /*4790*/  LEA R110, P5, R17, R230.reuse, 0x2 ;  /* 0x000000e6116e7211 */ /* 0x080fe200078a10ff */
[----:B------:R-:W-:Y:S01]  /*47a0*/  STL [R1+0x294], R101 ;  /* 0x0002946501007387 */ /* 0x000fe20000100800 */
[----:B------:R-:W-:Y:S01]  /*47b0*/  IMAD R198, R84, UR5, RZ ;  /* 0x0000000554c67c24 */ /* 0x000fe2000f8e02ff */
[----:B------:R-:W-:Y:S01]  /*47c0*/  LEA R104, P6, R11, R230, 0x2 ;  /* 0x000000e60b687211 */ /* 0x000fe200078c10ff */
[----:B------:R-:W-:Y:S01]  /*47d0*/  IMAD R145, R24, UR5, RZ ;  /* 0x0000000518917c24 */ /* 0x000fe2000f8e02ff */
[----:B------:R-:W-:Y:S01]  /*47e0*/  STL [R1+0x290], R86 ;  /* 0x0002905601007387 */ /* 0x000fe20000100800 */
[-C--:B------:R-:W-:Y:S01]  /*47f0*/  LEA.HI.X.SX32 R109, R15, R6.reuse, 0x2, P1 ;  /* 0x000000060f6d7211 */ /* 0x080fe200008f16ff */
[----:B------:R-:W-:Y:S01]  /*4800*/  IMAD R20, R20, UR5, RZ ;  /* 0x0000000514147c24 */ /* 0x000fe2000f8e02ff */
[----:B------:R-:W-:Y:S01]  /*4810*/  LEA.HI.X.SX32 R111, R17, R6, 0x2, P5 ;  /* 0x00000006116f7211 */ /* 0x000fe200028f16ff */
[----:B------:R-:W-:Y:S01]  /*4820*/  STL [R1+0x28c], R88 ;  /* 0x00028c5801007387 */ /* 0x000fe20000100800 */
[-C--:B------:R-:W-:Y:S01]  /*4830*/  LEA R242, P1, R244, R9.reuse, 0x2 ;  /* 0x00000009f4f27211 */ /* 0x080fe200078210ff */
[----:B------:R-:W-:Y:S01]  /*4840*/  IMAD R141, R202, 0x2, R11 ;  /* 0x00000002ca8d7824 */ /* 0x000fe200078e020b */
[----:B------:R-:W-:Y:S01]  /*4850*/  LEA R106, P5, R13, R230, 0x2 ;  /* 0x000000e60d6a7211 */ /* 0x000fe200078a10ff */
[----:B------:R-:W-:Y:S01]  /*4860*/  STL [R1+0x288], R90 ;  /* 0x0002885a01007387 */ /* 0x000fe20000100800 */
[----:B------:R-:W-:Y:S01]  /*4870*/  IMAD R140, R18, UR5, RZ ;  /* 0x00000005128c7c24 */ /* 0x000fe2000f8e02ff */
[-C--:B------:R-:W-:Y:S01]  /*4880*/  LEA.HI.X.SX32 R105, R11, R6.reuse, 0x2, P6 ;  /* 0x000000060b697211 */ /* 0x080fe200030f16ff */
[----:B------:R-:W-:Y:S01]  /*4890*/  IMAD R16, R16, UR5, RZ ;  /* 0x0000000510107c24 */ /* 0x000fe2000f8e02ff */
[----:B------:R-:W-:Y:S01]  /*48a0*/  STL [R1+0x284], R92 ;  /* 0x0002845c01007387 */ /* 0x000fe20000100800 */
[----:B------:R-:W-:Y:S01]  /*48b0*/  IMAD R14, R14, UR5, RZ ;  /* 0x000000050e0e7c24 */ /* 0x000fe2000f8e02ff */
[----:B------:R-:W-:Y:S01]  /*48c0*/  LEA R18, P6, R241, R9, 0x2 ;  /* 0x00000009f1127211 */ /* 0x000fe200078c10ff */
[----:B------:R-:W-:Y:S01]  /*48d0*/  IMAD R139, R12, UR5, RZ ;  /* 0x000000050c8b7c24 */ /* 0x000fe2000f8e02ff */
[----:B------:R-:W-:Y:S01]  /*48e0*/  STL [R1+0x280], R94 ;  /* 0x0002805e01007387 */ /* 0x000fe20000100800 */
[----:B------:R-:W-:Y:S01]  /*48f0*/  LEA.HI.X.SX32 R243, R244, R5, 0x2, P1 ;  /* 0x00000005f4f37211 */ /* 0x000fe200008f16ff */
[----:B------:R-:W-:Y:S01]  /*4900*/  IMAD R138, R10, UR5, RZ ;  /* 0x000000050a8a7c24 */ /* 0x000fe2000f8e02ff */
[----:B------:R-:W-:Y:S01]  /*4910*/  LEA.HI.X.SX32 R107, R13, R6, 0x2, P5 ;  /* 0x000000060d6b7211 */ /* 0x000fe200028f16ff */
[----:B------:R-:W-:Y:S01]  /*4920*/  STL [R1+0x27c], R96 ;  /* 0x00027c6001007387 */ /* 0x000fe20000100800 */
[----:B------:R-:W-:Y:S01]  /*4930*/  LEA R12, P1, R240, R9, 0x2 ;  /* 0x00000009f00c7211 */ /* 0x000fe200078210ff */
[----:B------:R-:W-:Y:S01]  /*4940*/  VIADD R207, R3, 0x7f ;  /* 0x0000007f03cf7836 */ /* 0x000fe20000000000 */
[----:B------:R-:W-:Y:S01]  /*4950*/  LEA R102, P5, R141, R230, 0x2 ;  /* 0x000000e68d667211 */ /* 0x000fe200078a10ff */
[----:B------:R-:W-:Y:S01]  /*4960*/  STL [R1+0x278], R99 ;  /* 0x0002786301007387 */ /* 0x000fe20000100800 */
[-C--:B------:R-:W-:Y:S01]  /*4970*/  LEA.HI.X.SX32 R19, R241, R5.reuse, 0x2, P6 ;  /* 0x00000005f1137211 */ /* 0x080fe200030f16ff */
[----:B------:R-:W-:Y:S01]  /*4980*/  IMAD.SHL.U32 R22, R144, 0x4, RZ ;  /* 0x0000000490167824 */ /* 0x000fe200078e00ff */
[----:B------:R-:W-:Y:S01]  /*4990*/  LEA.HI.X.SX32 R13, R240, R5, 0x2, P1 ;  /* 0x00000005f00d7211 */ /* 0x000fe200008f16ff */
[----:B------:R-:W-:Y:S01]  /*49a0*/  STL [R1+0x274], R100 ;  /* 0x0002746401007387 */ /* 0x000fe20000100800 */
[----:B------:R-:W-:Y:S01]  /*49b0*/  LEA.HI.X.SX32 R103, R141, R6, 0x2, P5 ;  /* 0x000000068d677211 */ /* 0x000fe200028f16ff */
[----:B------:R-:W-:Y:S01]  /*49c0*/  IMAD R141, R202, 0x2, R141 ;  /* 0x00000002ca8d7824 */ /* 0x000fe200078e028d */
[----:B------:R-:W-:Y:S01]  /*49d0*/  LEA R24, P5, R239, R9, 0x2 ;  /* 0x00000009ef187211 */ /* 0x000fe200078a10ff */
[----:B------:R-:W-:Y:S01]  /*49e0*/  STL [R1+0x270], R198 ;  /* 0x000270c601007387 */ /* 0x000fe20000100800 */
[----:B------:R-:W-:Y:S01]  /*49f0*/  ISETP.GT.AND P4, PT, R207, 0x7f, PT ;  /* 0x0000007fcf00780c */ /* 0x000fe20003f84270 */
[----:B------:R-:W-:Y:S01]  /*4a00*/  IMAD R4, R143, 0x80, R4 ;  /* 0x000000808f047824 */ /* 0x000fe200078e0204 */
[----:B------:R-:W-:Y:S01]  /*4a10*/  LEA.HI.X.SX32 R25, R239, R5, 0x2, P5 ;  /* 0x00000005ef197211 */ /* 0x000fe200028f16ff */
[----:B------:R-:W-:Y:S01]  /*4a20*/  STL [R1+0x26c], R145 ;  /* 0x00026c9101007387 */ /* 0x000fe20000100800 */
[----:B------:R-:W-:-:S02]  /*4a30*/  LEA R10, P5, R236, R9, 0x2 ;  /* 0x00000009ec0a7211 */ /* 0x000fc400078a10ff */
[----:B------:R-:W-:Y:S01]  /*4a40*/  ISETP.GE.AND P3, PT, R2, R3, PT ;  /* 0x000000030200720c */ /* 0x000fe20003f66270 */
[----:B------:R-:W-:Y:S01]  /*4a50*/  STL [R1+0x268], R20 ;  /* 0x0002681401007387 */ /* 0x000fe20000100800 */
[----:B------:R-:W-:Y:S02]  /*4a60*/  LEA.HI.X.SX32 R11, R236, R5, 0x2, P5 ;  /* 0x00000005ec0b7211 */ /* 0x000fe400028f16ff */
[C---:B------:R-:W-:Y:S01]  /*4a70*/  LOP3.LUT R206, R2.reuse, 0x20, RZ, 0xfc, !PT ;  /* 0x0000002002ce7812 */ /* 0x040fe200078efcff */
[----:B------:R-:W-:Y:S01]  /*4a80*/  STL [R1+0x264], R140 ;  /* 0x0002648c01007387 */ /* 0x000fe20000100800 */
[C---:B------:R-:W-:Y:S02]  /*4a90*/  LOP3.LUT R155, R2.reuse, 0x62, RZ, 0xfc, !PT ;  /* 0x00000062029b7812 */ /* 0x040fe400078efcff */
[C---:B------:R-:W-:Y:S01]  /*4aa0*/  LOP3.LUT R151, R2.reuse, 0x22, RZ, 0xfc, !PT ;  /* 0x0000002202977812 */ /* 0x040fe200078efcff */
[----:B------:R-:W-:Y:S01]  /*4ab0*/  STL [R1+0x260], R16 ;  /* 0x0002601001007387 */ /* 0x000fe20000100800 */
[----:B------:R-:W-:-:S02]  /*4ac0*/  LOP3.LUT R209, R2, 0x8, RZ, 0xfc, !PT ;  /* 0x0000000802d17812 */ /* 0x000fc400078efcff */
[C---:B------:R-:W-:Y:S01]  /*4ad0*/  LOP3.LUT R160, R2.reuse, 0x44, RZ, 0xfc, !PT ;  /* 0x0000004402a07812 */ /* 0x040fe200078efcff */
[----:B------:R-:W-:Y:S01]  /*4ae0*/  STL [R1+0x25c], R14 ;  /* 0x00025c0e01007387 */ /* 0x000fe20000100800 */
[C---:B------:R-:W-:Y:S02]  /*4af0*/  LOP3.LUT R208, R2.reuse, 0xa, RZ, 0xfc, !PT ;  /* 0x0000000a02d07812 */ /* 0x040fe400078efcff */
[----:B------:R-:W-:Y:S01]  /*4b00*/  SEL R23, RZ, 0x4, P2 ;  /* 0x00000004ff177807 */ /* 0x000fe20001000000 */
[----:B------:R-:W-:Y:S01]  /*4b10*/  STL [R1+0x258], R139 ;  /* 0x0002588b01007387 */ /* 0x000fe20000100800 */
[C---:B------:R-:W-:Y:S02]  /*4b20*/  LOP3.LUT R213, R2.reuse, 0x4, RZ, 0xfc, !PT ;  /* 0x0000000402d57812 */ /* 0x040fe400078efcff */
[----:B------:R-:W-:Y:S01]  /*4b30*/  LOP3.LUT R161, R2, 0x46, RZ, 0xfc, !PT ;  /* 0x0000004602a17812 */ /* 0x000fe200078efcff */
[----:B------:R-:W-:Y:S01]  /*4b40*/  STL [R1+0x254], R138 ;  /* 0x0002548a01007387 */ /* 0x000fe20000100800 */
[----:B------:R-:W-:-:S02]  /*4b50*/  ISETP.GE.AND P2, PT, R151, R3, PT ;  /* 0x000000039700720c */ /* 0x000fc40003f46270 */
[C---:B------:R-:W-:Y:S01]  /*4b60*/  LOP3.LUT R211, R2.reuse, 0x6, RZ, 0xfc, !PT ;  /* 0x0000000602d37812 */ /* 0x040fe200078efcff */
[----:B------:R-:W-:Y:S01]  /*4b70*/  STL.64 [R1+0x48], R242 ;  /* 0x000048f201007387 */ /* 0x000fe20000100a00 */
[C---:B------:R-:W-:Y:S02]  /*4b80*/  LOP3.LUT R166, R2.reuse, 0x28, RZ, 0xfc, !PT ;  /* 0x0000002802a67812 */ /* 0x040fe400078efcff */
[C---:B------:R-:W-:Y:S01]  /*4b90*/  LOP3.LUT R162, R2.reuse, 0x64, RZ, 0xfc, !PT ;  /* 0x0000006402a27812 */ /* 0x040fe200078efcff */
[----:B------:R1:W-:Y:S01]  /*4ba0*/  STL.64 [R1+0x40], R18 ;  /* 0x0000401201007387 */ /* 0x0003e20000100a00 */
[C---:B------:R-:W-:Y:S02]  /*4bb0*/  LOP3.LUT R167, R2.reuse, 0x2a, RZ, 0xfc, !PT ;  /* 0x0000002a02a77812 */ /* 0x040fe400078efcff */
[C---:B------:R-:W-:Y:S01]  /*4bc0*/  LOP3.LUT R163, R2.reuse, 0x66, RZ, 0xfc, !PT ;  /* 0x0000006602a37812 */ /* 0x040fe200078efcff */
[----:B------:R2:W-:Y:S01]  /*4bd0*/  STL.64 [R1+0x38], R12 ;  /* 0x0000380c01007387 */ /* 0x0005e20000100a00 */
[----:B------:R-:W-:-:S02]  /*4be0*/  LOP3.LUT R168, R2, 0x48, RZ, 0xfc, !PT ;  /* 0x0000004802a87812 */ /* 0x000fc400078efcff */
[C---:B------:R-:W-:Y:S02]  /*4bf0*/  LOP3.LUT R169, R2.reuse, 0x4a, RZ, 0xfc, !PT ;  /* 0x0000004a02a97812 */ /* 0x040fe400078efcff */
[C---:B------:R-:W-:Y:S02]  /*4c00*/  LOP3.LUT R170, R2.reuse, 0x68, RZ, 0xfc, !PT ;  /* 0x0000006802aa7812 */ /* 0x040fe400078efcff */
[----:B------:R-:W-:Y:S02]  /*4c10*/  LOP3.LUT R171, R2, 0x6a, RZ, 0xfc, !PT ;  /* 0x0000006a02ab7812 */ /* 0x000fe400078efcff */
[-C--:B-1----:R-:W-:Y:S02]  /*4c20*/  LEA R18, P6, R238, R9.reuse, 0x2 ;  /* 0x00000009ee127211 */ /* 0x082fe400078c10ff */
[----:B------:R-:W-:Y:S02]  /*4c30*/  LOP3.LUT R156, R2, 0xc, RZ, 0xfc, !PT ;  /* 0x0000000c029c7812 */ /* 0x000fe400078efcff */
[----:B--2---:R-:W-:-:S02]  /*4c40*/  LEA R12, P1, R237, R9, 0x2 ;  /* 0x00000009ed0c7211 */ /* 0x004fc400078210ff */
[-C--:B------:R-:W-:Y:S02]  /*4c50*/  LEA.HI.X.SX32 R19, R238, R5.reuse, 0x2, P6 ;  /* 0x00000005ee137211 */ /* 0x080fe400030f16ff */
[----:B------:R-:W-:Y:S02]  /*4c60*/  LEA.HI.X.SX32 R13, R237, R5, 0x2, P1 ;  /* 0x00000005ed0d7211 */ /* 0x000fe400008f16ff */
[C---:B------:R-:W-:Y:S01]  /*4c70*/  LOP3.LUT R157, R2.reuse, 0xe, RZ, 0xfc, !PT ;  /* 0x0000000e029d7812 */ /* 0x040fe200078efcff */
[----:B------:R1:W-:Y:S01]  /*4c80*/  STL.64 [R1+0x28], R18 ;  /* 0x0000281201007387 */ /* 0x0003e20000100a00 */
[C---:B------:R-:W-:Y:S02]  /*4c90*/  LOP3.LUT R176, R2.reuse, 0x2c, RZ, 0xfc, !PT ;  /* 0x0000002c02b07812 */ /* 0x040fe400078efcff */
[C---:B------:R-:W-:Y:S01]  /*4ca0*/  LOP3.LUT R174, R2.reuse, 0x2e, RZ, 0xfc, !PT ;  /* 0x0000002e02ae7812 */ /* 0x040fe200078efcff */
[----:B------:R-:W-:Y:S01]  /*4cb0*/  STL.64 [R1+0x30], R24 ;  /* 0x0000301801007387 */ /* 0x000fe20000100a00 */
[----:B------:R-:W-:-:S02]  /*4cc0*/  LOP3.LUT R175, R2, 0x4c, RZ, 0xfc, !PT ;  /* 0x0000004c02af7812 */ /* 0x000fc400078efcff */
[C---:B------:R-:W-:Y:S01]  /*4cd0*/  LOP3.LUT R199, R2.reuse, 0x4e, RZ, 0xfc, !PT ;  /* 0x0000004e02c77812 */ /* 0x040fe200078efcff */
[----:B------:R2:W-:Y:S01]  /*4ce0*/  STL.64 [R1+0x20], R12 ;  /* 0x0000200c01007387 */ /* 0x0005e20000100a00 */
[C---:B------:R-:W-:Y:S02]  /*4cf0*/  LOP3.LUT R200, R2.reuse, 0x6c, RZ, 0xfc, !PT ;  /* 0x0000006c02c87812 */ /* 0x040fe400078efcff */
[C---:B------:R-:W-:Y:S01]  /*4d00*/  LOP3.LUT R177, R2.reuse, 0x6e, RZ, 0xfc, !PT ;  /* 0x0000006e02b17812 */ /* 0x040fe200078efcff */
[----:B------:R3:W-:Y:S01]  /*4d10*/  STL.64 [R1+0x18], R10 ;  /* 0x0000180a01007387 */ /* 0x0007e20000100a00 */
[C---:B-1----:R-:W-:Y:S02]  /*4d20*/  LEA R18, P6, R235.reuse, R9, 0x2 ;  /* 0x00000009eb127211 */ /* 0x042fe400078c10ff */
[----:B------:R-:W-:Y:S02]  /*4d30*/  LOP3.LUT R164, R2, 0x10, RZ, 0xfc, !PT ;  /* 0x0000001002a47812 */ /* 0x000fe400078efcff */
[----:B------:R-:W-:-:S02]  /*4d40*/  LEA.HI.X.SX32 R19, R235, R5, 0x2, P6 ;  /* 0x00000005eb137211 */ /* 0x000fc400030f16ff */
[-C--:B------:R-:W-:Y:S02]  /*4d50*/  LEA R250, P6, R232, R9.reuse, 0x2 ;  /* 0x00000009e8fa7211 */ /* 0x080fe400078c10ff */
[----:B--2---:R-:W-:Y:S01]  /*4d60*/  LEA R12, P1, R234, R9, 0x2 ;  /* 0x00000009ea0c7211 */ /* 0x004fe200078210ff */
[----:B------:R-:W-:Y:S01]  /*4d70*/  STL.64 [R1+0x10], R18 ;  /* 0x0000101201007387 */ /* 0x000fe20000100a00 */
[----:B------:R-:W-:Y:S02]  /*4d80*/  LEA.HI.X.SX32 R251, R232, R5, 0x2, P6 ;  /* 0x00000005e8fb7211 */ /* 0x000fe400030f16ff */
[C---:B---3--:R-:W-:Y:S02]  /*4d90*/  LEA R10, P5, R233.reuse, R9, 0x2 ;  /* 0x00000009e90a7211 */ /* 0x048fe400078a10ff */
[-C--:B------:R-:W-:Y:S02]  /*4da0*/  LEA.HI.X.SX32 R13, R234, R5.reuse, 0x2, P1 ;  /* 0x00000005ea0d7211 */ /* 0x080fe400008f16ff */
[----:B------:R-:W-:-:S02]  /*4db0*/  LEA.HI.X.SX32 R11, R233, R5, 0x2, P5 ;  /* 0x00000005e90b7211 */ /* 0x000fc400028f16ff */
[-C--:B------:R-:W-:Y:S01]  /*4dc0*/  LEA R246, P5, R71, R9.reuse, 0x2 ;  /* 0x0000000947f67211 */ /* 0x080fe200078a10ff */
[----:B------:R1:W-:Y:S01]  /*4dd0*/  STL.64 [R1+0x8], R12 ;  /* 0x0000080c01007387 */ /* 0x0003e20000100a00 */
[-C--:B------:R-:W-:Y:S02]  /*4de0*/  LEA R248, P1, R69, R9.reuse, 0x2 ;  /* 0x0000000945f87211 */ /* 0x080fe400078210ff */
[----:B------:R-:W-:Y:S01]  /*4df0*/  LEA R244, P6, R73, R9, 0x2 ;  /* 0x0000000949f47211 */ /* 0x000fe200078c10ff */
[----:B------:R2:W-:Y:S01]  /*4e00*/  STL.64 [R1], R10 ;  /* 0x0000000a01007387 */ /* 0x0005e20000100a00 */
[-C--:B------:R-:W-:Y:S02]  /*4e10*/  LEA.HI.X.SX32 R247, R71, R5.reuse, 0x2, P5 ;  /* 0x0000000547f77211 */ /* 0x080fe400028f16ff */
[----:B------:R-:W-:Y:S02]  /*4e20*/  LEA.HI.X.SX32 R249, R69, R5, 0x2, P1 ;  /* 0x0000000545f97211 */ /* 0x000fe400008f16ff */
[----:B------:R-:W-:-:S02]  /*4e30*/  LEA R240, P5, R77, R9, 0x2 ;  /* 0x000000094df07211 */ /* 0x000fc400078a10ff */
[----:B------:R-:W-:Y:S02]  /*4e40*/  LEA R242, P1, R75, R9, 0x2 ;  /* 0x000000094bf27211 */ /* 0x000fe400078210ff */
[----:B------:R-:W-:Y:S02]  /*4e50*/  LEA.HI.X.SX32 R245, R73, R5, 0x2, P6 ;  /* 0x0000000549f57211 */ /* 0x000fe400030f16ff */
[----:B------:R-:W-:Y:S02]  /*4e60*/  LEA R238, P6, R79, R9, 0x2 ;  /* 0x000000094fee7211 */ /* 0x000fe400078c10ff */
        /* <DEDUP_REMOVED lines=39> */
[C---:B------:R-:W-:Y:S02]  /*50e0*/  LEA R54, P1, R98.reuse, R9, 0x2 ;  /* 0x0000000962367211 */ /* 0x040fe400078210ff */
        /* <DEDUP_REMOVED lines=46> */
[----:B-1----:R-:W-:-:S02]  /*53d0*/  LEA R12, P5, R16, R9, 0x2 ;  /* 0x00000009100c7211 */ /* 0x002fc400078a10ff */
[----:B------:R-:W-:Y:S02]  /*53e0*/  LEA R18, P1, R140, R9, 0x2 ;  /* 0x000000098c127211 */ /* 0x000fe400078210ff */
[----:B------:R-:W-:Y:S02]  /*53f0*/  LEA.HI.X.SX32 R101, R20, R5, 0x2, P6 ;  /* 0x0000000514657211 */ /* 0x000fe400030f16ff */
[----:B--2---:R-:W-:Y:S02]  /*5400*/  LEA R10, P6, R14, R9, 0x2 ;  /* 0x000000090e0a7211 */ /* 0x004fe400078c10ff */
[-C--:B------:R-:W-:Y:S02]  /*5410*/  LEA.HI.X.SX32 R13, R16, R5.reuse, 0x2, P5 ;  /* 0x00000005100d7211 */ /* 0x080fe400028f16ff */
[-C--:B------:R-:W-:Y:S02]  /*5420*/  LEA.HI.X.SX32 R19, R140, R5.reuse, 0x2, P1 ;  /* 0x000000058c137211 */ /* 0x080fe400008f16ff */
[----:B------:R-:W-:Y:S01]  /*5430*/  LEA.HI.X.SX32 R11, R14, R5, 0x2, P6 ;  /* 0x000000050e0b7211 */ /* 0x000fe200030f16ff */
[----:B------:R1:W-:Y:S01]  /*5440*/  STL.64 [R1+0x58], R12 ;  /* 0x0000580c01007387 */ /* 0x0003e20000100a00 */
[----:B------:R-:W-:-:S02]  /*5450*/  SEL R198, RZ, 0x4, !P4 ;  /* 0x00000004ffc67807 */ /* 0x000fc40006000000 */
[-C--:B------:R-:W-:Y:S01]  /*5460*/  ISETP.GE.AND P4, PT, R152, R3.reuse, PT ;  /* 0x000000039800720c */ /* 0x080fe20003f86270 */
[----:B------:R-:W-:Y:S01]  /*5470*/  STL.64 [R1+0x50], R18 ;  /* 0x0000501201007387 */ /* 0x000fe20000100a00 */
[----:B------:R-:W-:Y:S02]  /*5480*/  ISETP.GE.AND P1, PT, R215, R3, PT ;  /* 0x00000003d700720c */ /* 0x000fe40003f26270 */
[C---:B------:R-:W-:Y:S01]  /*5490*/  LOP3.LUT R165, R2.reuse, 0x12, RZ, 0xfc, !PT ;  /* 0x0000001202a57812 */ /* 0x040fe200078efcff */
[----:B------:R2:W-:Y:S01]  /*54a0*/  STL.64 [R1+0x60], R10 ;  /* 0x0000600a01007387 */ /* 0x0005e20000100a00 */
[C---:B------:R-:W-:Y:S02]  /*54b0*/  LOP3.LUT R201, R2.reuse, 0x30, RZ, 0xfc, !PT ;  /* 0x0000003002c97812 */ /* 0x040fe400078efcff */
[----:B------:R-:W-:Y:S02]  /*54c0*/  LOP3.LUT R204, R2, 0x32, RZ, 0xfc, !PT ;  /* 0x0000003202cc7812 */ /* 0x000fe400078efcff */
[----:B-1----:R-:W-:-:S02]  /*54d0*/  LEA R12, P5, R139, R9, 0x2 ;  /* 0x000000098b0c7211 */ /* 0x002fc400078a10ff */
[----:B------:R-:W-:Y:S02]  /*54e0*/  LOP3.LUT R180, R2, 0x50, RZ, 0xfc, !PT ;  /* 0x0000005002b47812 */ /* 0x000fe400078efcff */
[----:B------:R-:W-:Y:S02]  /*54f0*/  LEA.HI.X.SX32 R13, R139, R5, 0x2, P5 ;  /* 0x000000058b0d7211 */ /* 0x000fe400028f16ff */
[----:B------:R-:W-:Y:S02]  /*5500*/  ISETP.GE.AND P5, PT, R206, R3, PT ;  /* 0x00000003ce00720c */ /* 0x000fe40003fa6270 */
[----:B--2---:R-:W-:Y:S01]  /*5510*/  LEA R10, P6, R138, R9, 0x2 ;  /* 0x000000098a0a7211 */ /* 0x004fe200078c10ff */
[----:B------:R1:W-:Y:S01]  /*5520*/  STL.64 [R1+0x68], R12 ;  /* 0x0000680c01007387 */ /* 0x0003e20000100a00 */
[----:B------:R-:W-:Y:S02]  /*5530*/  SEL R9, R198, RZ, !P2 ;  /* 0x000000ffc6097207 */ /* 0x000fe40005000000 */
[----:B------:R-:W-:-:S02]  /*5540*/  LEA.HI.X.SX32 R11, R138, R5, 0x2, P6 ;  /* 0x000000058a0b7211 */ /* 0x000fc400030f16ff */
[C---:B------:R-:W-:Y:S02]  /*5550*/  LEA R138, P6, R141.reuse, R230, 0x2 ;  /* 0x000000e68d8a7211 */ /* 0x040fe400078c10ff */
[C---:B------:R-:W-:Y:S01]  /*5560*/  SEL R5, R198.reuse, RZ, !P4 ;  /* 0x000000ffc6057207 */ /* 0x040fe20006000000 */
[----:B------:R2:W-:Y:S01]  /*5570*/  STL.64 [R1+0x70], R10 ;  /* 0x0000700a01007387 */ /* 0x0005e20000100a00 */
[----:B------:R-:W-:Y:S02]  /*5580*/  LEA.HI.X.SX32 R139, R141, R6, 0x2, P6 ;  /* 0x000000068d8b7211 */ /* 0x000fe400030f16ff */
[-C--:B------:R-:W-:Y:S02]  /*5590*/  ISETP.GE.AND P6, PT, R153, R3.reuse, PT ;  /* 0x000000039900720c */ /* 0x080fe40003fc6270 */
[----:B-1----:R-:W-:Y:S02]  /*55a0*/  SEL R12, R198, RZ, !P3 ;  /* 0x000000ffc60c7207 */ /* 0x002fe40005800000 */
[----:B------:R-:W-:-:S02]  /*55b0*/  ISETP.GE.AND P4, PT, R158, R3, PT ;  /* 0x000000039e00720c */ /* 0x000fc40003f86270 */
[----:B------:R-:W-:Y:S02]  /*55c0*/  SEL R145, R198, RZ, !P6 ;  /* 0x000000ffc6917207 */ /* 0x000fe40007000000 */
[-C--:B------:R-:W-:Y:S02]  /*55d0*/  ISETP.GE.AND P3, PT, R154, R3.reuse, PT ;  /* 0x000000039a00720c */ /* 0x080fe40003f66270 */
[C---:B--2---:R-:W-:Y:S02]  /*55e0*/  SEL R11, R198.reuse, RZ, !P1 ;  /* 0x000000ffc60b7207 */ /* 0x044fe40004800000 */
[-C--:B------:R-:W-:Y:S02]  /*55f0*/  ISETP.GE.AND P6, PT, R159, R3.reuse, PT ;  /* 0x000000039f00720c */ /* 0x080fe40003fc6270 */
[----:B------:R-:W-:Y:S02]  /*5600*/  ISETP.GE.AND P1, PT, R155, R3, PT ;  /* 0x000000039b00720c */ /* 0x000fe40003f26270 */
[----:B------:R-:W-:-:S02]  /*5610*/  SEL R19, R198, RZ, !P4 ;  /* 0x000000ffc6137207 */ /* 0x000fc40006000000 */
[C---:B------:R-:W-:Y:S02]  /*5620*/  SEL R140, R198.reuse, RZ, !P3 ;  /* 0x000000ffc68c7207 */ /* 0x040fe40005800000 */
[-C--:B------:R-:W-:Y:S02]  /*5630*/  ISETP.GE.AND P4, PT, R209, R3.reuse, PT ;  /* 0x00000003d100720c */ /* 0x080fe40003f86270 */
[C---:B------:R-:W-:Y:S02]  /*5640*/  SEL R18, R198.reuse, RZ, !P6 ;  /* 0x000000ffc6127207 */ /* 0x040fe40007000000 */
[----:B------:R-:W-:Y:S02]  /*5650*/  SEL R10, R198, RZ, !P5 ;  /* 0x000000ffc60a7207 */ /* 0x000fe40006800000 */
[----:B------:R-:W-:Y:S02]  /*5660*/  ISETP.GE.AND P3, PT, R160, R3, PT ;  /* 0x00000003a000720c */ /* 0x000fe40003f66270 */
[----:B------:R-:W-:-:S02]  /*5670*/  SEL R17, R198, RZ, !P1 ;  /* 0x000000ffc6117207 */ /* 0x000fc40004800000 */
[-C--:B------:R-:W-:Y:S02]  /*5680*/  ISETP.GE.AND P6, PT, R208, R3.reuse, PT ;  /* 0x00000003d000720c */ /* 0x080fe40003fc6270 */
[-C--:B------:R-:W-:Y:S02]  /*5690*/  ISETP.GE.AND P5, PT, R213, R3.reuse, PT ;  /* 0x00000003d500720c */ /* 0x080fe40003fa6270 */
[-C--:B------:R-:W-:Y:S02]  /*56a0*/  ISETP.GE.AND P1, PT, R161, R3.reuse, PT ;  /* 0x00000003a100720c */ /* 0x080fe40003f26270 */
[----:B------:R-:W-:Y:S02]  /*56b0*/  ISETP.GE.AND P2, PT, R211, R3, PT ;  /* 0x00000003d300720c */ /* 0x000fe40003f46270 */
[C---:B------:R-:W-:Y:S02]  /*56c0*/  SEL R219, R198.reuse, RZ, !P4 ;  /* 0x000000ffc6db7207 */ /* 0x040fe40006000000 */
[----:B------:R-:W-:-:S02]  /*56d0*/  SEL R16, R198, RZ, !P3 ;  /* 0x000000ffc6107207 */ /* 0x000fc40005800000 */
[C---:B------:R-:W-:Y:S01]  /*56e0*/  SEL R217, R198.reuse, RZ, !P6 ;  /* 0x000000ffc6d97207 */ /* 0x040fe20007000000 */
[----:B------:R1:W-:Y:S01]  /*56f0*/  STL [R1+0xa8], R219 ;  /* 0x0000a8db01007387 */ /* 0x0003e20000100800 */
[----:B------:R-:W-:Y:S02]  /*5700*/  SEL R21, R198, RZ, !P5 ;  /* 0x000000ffc6157207 */ /* 0x000fe40006800000 */
[-C--:B------:R-:W-:Y:S01]  /*5710*/  ISETP.GE.AND P3, PT, R166, R3.reuse, PT ;  /* 0x00000003a600720c */ /* 0x080fe20003f66270 */
[----:B------:R2:W-:Y:S01]  /*5720*/  STL [R1+0xa4], R217 ;  /* 0x0000a4d901007387 */ /* 0x0005e20000100800 */
[----:B------:R-:W-:Y:S02]  /*5730*/  SEL R15, R198, RZ, !P1 ;  /* 0x000000ffc60f7207 */ /* 0x000fe40004800000 */
[----:B------:R-:W-:Y:S02]  /*5740*/  ISETP.GE.AND P5, PT, R162, R3, PT ;  /* 0x00000003a200720c */ /* 0x000fe40003fa6270 */
[----:B------:R-:W-:-:S02]  /*5750*/  SEL R20, R198, RZ, !P2 ;  /* 0x000000ffc6147207 */ /* 0x000fc40005000000 */
[-C--:B------:R-:W-:Y:S02]  /*5760*/  ISETP.GE.AND P1, PT, R167, R3.reuse, PT ;  /* 0x00000003a700720c */ /* 0x080fe40003f26270 */
[-C--:B------:R-:W-:Y:S02]  /*5770*/  ISETP.GE.AND P2, PT, R163, R3.reuse, PT ;  /* 0x00000003a300720c */ /* 0x080fe40003f46270 */
[C---:B-1----:R-:W-:Y:S02]  /*5780*/  SEL R219, R198.reuse, RZ, !P3 ;  /* 0x000000ffc6db7207 */ /* 0x042fe40005800000 */
[C---:B------:R-:W-:Y:S02]  /*5790*/  SEL R14, R198.reuse, RZ, !P5 ;  /* 0x000000ffc60e7207 */ /* 0x040fe40006800000 */
[----:B--2---:R-:W-:Y:S01]  /*57a0*/  SEL R217, R198, RZ, !P1 ;  /* 0x000000ffc6d97207 */ /* 0x004fe20004800000 */
[----:B------:R1:W-:Y:S01]  /*57b0*/  STL [R1+0xa0], R219 ;  /* 0x0000a0db01007387 */ /* 0x0003e20000100800 */
[----:B------:R-:W-:-:S02]  /*57c0*/  ISETP.GE.AND P5, PT, R168, R3, PT ;  /* 0x00000003a800720c */ /* 0x000fc40003fa6270 */
[----:B------:R-:W-:Y:S01]  /*57d0*/  SEL R13, R198, RZ, !P2 ;  /* 0x000000ffc60d7207 */ /* 0x000fe20005000000 */
[----:B------:R2:W-:Y:S01]  /*57e0*/  STL [R1+0x9c], R217 ;  /* 0x00009cd901007387 */ /* 0x0005e20000100800 */
[-C--:B------:R-:W-:Y:S02]  /*57f0*/  ISETP.GE.AND P2, PT, R169, R3.reuse, PT ;  /* 0x00000003a900720c */ /* 0x080fe40003f46270 */
[-C--:B------:R-:W-:Y:S02]  /*5800*/  ISETP.GE.AND P4, PT, R170, R3.reuse, PT ;  /* 0x00000003aa00720c */ /* 0x080fe40003f86270 */
[-C--:B------:R-:W-:Y:S02]  /*5810*/  ISETP.GE.AND P6, PT, R171, R3.reuse, PT ;  /* 0x00000003ab00720c */ /* 0x080fe40003fc6270 */
[----:B-1----:R-:W-:Y:S02]  /*5820*/  SEL R219, R198, RZ, !P5 ;  /* 0x000000ffc6db7207 */ /* 0x002fe40006800000 */
[----:B------:R-:W-:-:S02]  /*5830*/  ISETP.GE.AND P3, PT, R156, R3, PT ;  /* 0x000000039c00720c */ /* 0x000fc40003f66270 */
[----:B--2---:R-:W-:Y:S01]  /*5840*/  SEL R217, R198, RZ, !P2 ;  /* 0x000000ffc6d97207 */ /* 0x004fe20005000000 */
[----:B------:R1:W-:Y:S01]  /*5850*/  STL [R1+0x98], R219 ;  /* 0x000098db01007387 */ /* 0x0003e20000100800 */
[-C--:B------:R-:W-:Y:S02]  /*5860*/  ISETP.GE.AND P1, PT, R157, R3.reuse, PT ;  /* 0x000000039d00720c */ /* 0x080fe40003f26270 */
[-C--:B------:R-:W-:Y:S01]  /*5870*/  ISETP.GE.AND P5, PT, R176, R3.reuse, PT ;  /* 0x00000003b000720c */ /* 0x080fe20003fa6270 */
[----:B------:R2:W-:Y:S01]  /*5880*/  STL [R1+0x94], R217 ;  /* 0x000094d901007387 */ /* 0x0005e20000100800 */
[----:B------:R-:W-:Y:S02]  /*5890*/  ISETP.GE.AND P2, PT, R174, R3, PT ;  /* 0x00000003ae00720c */ /* 0x000fe40003f46270 */
[C---:B------:R-:W-:Y:S02]  /*58a0*/  LOP3.LUT R181, R2.reuse, 0x52, RZ, 0xfc, !PT ;  /* 0x0000005202b57812 */ /* 0x040fe400078efcff */
[----:B------:R-:W-:-:S02]  /*58b0*/  LOP3.LUT R182, R2, 0x70, RZ, 0xfc, !PT ;  /* 0x0000007002b67812 */ /* 0x000fc400078efcff */
[C---:B-1----:R-:W-:Y:S02]  /*58c0*/  SEL R219, R198.reuse, RZ, !P4 ;  /* 0x000000ffc6db7207 */ /* 0x042fe40006000000 */
[-C--:B------:R-:W-:Y:S02]  /*58d0*/  ISETP.GE.AND P4, PT, R175, R3.reuse, PT ;  /* 0x00000003af00720c */ /* 0x080fe40003f86270 */
[----:B--2---:R-:W-:Y:S01]  /*58e0*/  SEL R217, R198, RZ, !P6 ;  /* 0x000000ffc6d97207 */ /* 0x004fe20007000000 */
[----:B------:R1:W-:Y:S01]  /*58f0*/  STL [R1+0x90], R219 ;  /* 0x000090db01007387 */ /* 0x0003e20000100800 */
[----:B------:R-:W-:Y:S02]  /*5900*/  ISETP.GE.AND P6, PT, R199, R3, PT ;  /* 0x00000003c700720c */ /* 0x000fe40003fc6270 */
[C---:B------:R-:W-:Y:S01]  /*5910*/  LOP3.LUT R183, R2.reuse, 0x72, RZ, 0xfc, !PT ;  /* 0x0000007202b77812 */ /* 0x040fe200078efcff */
[----:B------:R2:W-:Y:S01]  /*5920*/  STL [R1+0x8c], R217 ;  /* 0x00008cd901007387 */ /* 0x0005e20000100800 */
[----:B------:R-:W-:-:S02]  /*5930*/  LOP3.LUT R172, R2, 0x14, RZ, 0xfc, !PT ;  /* 0x0000001402ac7812 */ /* 0x000fc400078efcff */
[C---:B------:R-:W-:Y:S02]  /*5940*/  LOP3.LUT R173, R2.reuse, 0x16, RZ, 0xfc, !PT ;  /* 0x0000001602ad7812 */ /* 0x040fe400078efcff */
[----:B------:R-:W-:Y:S02]  /*5950*/  LOP3.LUT R205, R2, 0x34, RZ, 0xfc, !PT ;  /* 0x0000003402cd7812 */ /* 0x000fe400078efcff */
[----:B-1----:R-:W-:Y:S02]  /*5960*/  SEL R219, R198, RZ, !P3 ;  /* 0x000000ffc6db7207 */ /* 0x002fe40005800000 */
[-C--:B------:R-:W-:Y:S02]  /*5970*/  ISETP.GE.AND P3, PT, R200, R3.reuse, PT ;  /* 0x00000003c800720c */ /* 0x080fe40003f66270 */
[----:B--2---:R-:W-:Y:S01]  /*5980*/  SEL R217, R198, RZ, !P1 ;  /* 0x000000ffc6d97207 */ /* 0x004fe20004800000 */
[----:B------:R1:W-:Y:S01]  /*5990*/  STL [R1+0xc8], R219 ;  /* 0x0000c8db01007387 */ /* 0x0003e20000100800 */
[----:B------:R-:W-:-:S02]  /*59a0*/  ISETP.GE.AND P1, PT, R177, R3, PT ;  /* 0x00000003b100720c */ /* 0x000fc40003f26270 */
[C---:B------:R-:W-:Y:S01]  /*59b0*/  LOP3.LUT R197, R2.reuse, 0x36, RZ, 0xfc, !PT ;  /* 0x0000003602c57812 */ /* 0x040fe200078efcff */
[----:B------:R2:W-:Y:S01]  /*59c0*/  STL [R1+0xc4], R217 ;  /* 0x0000c4d901007387 */ /* 0x0005e20000100800 */
[C---:B------:R-:W-:Y:S02]  /*59d0*/  LOP3.LUT R186, R2.reuse, 0x54, RZ, 0xfc, !PT ;  /* 0x0000005402ba7812 */ /* 0x040fe400078efcff */
[C---:B------:R-:W-:Y:S02]  /*59e0*/  LOP3.LUT R187, R2.reuse, 0x56, RZ, 0xfc, !PT ;  /* 0x0000005602bb7812 */ /* 0x040fe400078efcff */
[----:B------:R-:W-:Y:S02]  /*59f0*/  LOP3.LUT R188, R2, 0x74, RZ, 0xfc, !PT ;  /* 0x0000007402bc7812 */ /* 0x000fe400078efcff */
[----:B-1----:R-:W-:Y:S02]  /*5a00*/  SEL R219, R198, RZ, !P5 ;  /* 0x000000ffc6db7207 */ /* 0x002fe40006800000 */
[----:B------:R-:W-:-:S02]  /*5a10*/  ISETP.GE.AND P5, PT, R164, R3, PT ;  /* 0x00000003a400720c */ /* 0x000fc40003fa6270 */
[----:B--2---:R-:W-:Y:S01]  /*5a20*/  SEL R217, R198, RZ, !P2 ;  /* 0x000000ffc6d97207 */ /* 0x004fe20005000000 */
[----:B------:R1:W-:Y:S01]  /*5a30*/  STL [R1+0xc0], R219 ;  /* 0x0000c0db01007387 */ /* 0x0003e20000100800 */
[----:B------:R-:W-:Y:S02]  /*5a40*/  ISETP.GE.AND P2, PT, R165, R3, PT ;  /* 0x00000003a500720c */ /* 0x000fe40003f46270 */
[C---:B------:R-:W-:Y:S01]  /*5a50*/  LOP3.LUT R189, R2.reuse, 0x76, RZ, 0xfc, !PT ;  /* 0x0000007602bd7812 */ /* 0x040fe200078efcff */
[----:B------:R2:W-:Y:S01]  /*5a60*/  STL [R1+0xbc], R217 ;  /* 0x0000bcd901007387 */ /* 0x0005e20000100800 */
[C---:B------:R-:W-:Y:S02]  /*5a70*/  LOP3.LUT R178, R2.reuse, 0x18, RZ, 0xfc, !PT ;  /* 0x0000001802b27812 */ /* 0x040fe400078efcff */
        /* <DEDUP_REMOVED lines=32> */
[----:B-1----:R-:W-:Y:S01]  /*5c80*/  SEL R219, R198, RZ, !P4 ;  /* 0x000000ffc6db7207 */ /* 0x002fe20006000000 */
[----:B------:R-:W-:Y:S01]  /*5c90*/  BAR.SYNC.DEFER_BLOCKING 0x0 ;  /* 0x0000000000007b1d */ /* 0x000fe20000010000 */
[-C--:B------:R-:W-:Y:S02]  /*5ca0*/  ISETP.GE.AND P4, PT, R172, R3.reuse, PT ;  /* 0x00000003ac00720c */ /* 0x080fe40003f86270 */
[----:B--2---:R-:W-:Y:S02]  /*5cb0*/  SEL R217, R198, RZ, !P6 ;  /* 0x000000ffc6d97207 */ /* 0x004fe40007000000 */
[----:B------:R-:W-:Y:S02]  /*5cc0*/  ISETP.GE.AND P6, PT, R173, R3, PT ;  /* 0x00000003ad00720c */ /* 0x000fe40003fc6270 */
[----:B------:R-:W-:Y:S01]  /*5cd0*/  LOP3.LUT R146, R2, 0x7e, RZ, 0xfc, !PT ;  /* 0x0000007e02927812 */ /* 0x000fe200078efcff */
[----:B------:R1:W-:Y:S01]  /*5ce0*/  STL [R1+0xe0], R219 ;  /* 0x0000e0db01007387 */ /* 0x0003e20000100800 */
[----:B------:R-:W-:-:S03]  /*5cf0*/  LOP3.LUT R144, R144, 0x60, RZ, 0xc0, !PT ;  /* 0x0000006090907812 */ /* 0x000fc600078ec0ff */
[----:B------:R2:W-:Y:S01]  /*5d00*/  STL [R1+0xdc], R217 ;  /* 0x0000dcd901007387 */ /* 0x0005e20000100800 */
[C---:B-1----:R-:W-:Y:S02]  /*5d10*/  SEL R219, R198.reuse, RZ, !P3 ;  /* 0x000000ffc6db7207 */ /* 0x042fe40005800000 */
[-C--:B------:R-:W-:Y:S02]  /*5d20*/  ISETP.GE.AND P3, PT, R205, R3.reuse, PT ;  /* 0x00000003cd00720c */ /* 0x080fe40003f66270 */
[----:B--2---:R-:W-:Y:S01]  /*5d30*/  SEL R217, R198, RZ, !P1 ;  /* 0x000000ffc6d97207 */ /* 0x004fe20004800000 */
[----:B------:R1:W-:Y:S01]  /*5d40*/  STL [R1+0xd8], R219 ;  /* 0x0000d8db01007387 */ /* 0x0003e20000100800 */
[----:B------:R-:W-:-:S03]  /*5d50*/  ISETP.GE.AND P1, PT, R197, R3, PT ;  /* 0x00000003c500720c */ /* 0x000fc60003f26270 */
[----:B------:R2:W-:Y:S01]  /*5d60*/  STL [R1+0xd4], R217 ;  /* 0x0000d4d901007387 */ /* 0x0005e20000100800 */
[----:B-1----:R-:W-:Y:S02]  /*5d70*/  SEL R219, R198, RZ, !P5 ;  /* 0x000000ffc6db7207 */ /* 0x002fe40006800000 */
        /* <DEDUP_REMOVED lines=47> */
[C---:B-1----:R-:W-:Y:S02]  /*6070*/  SEL R219, R198.reuse, RZ, !P3 ;  /* 0x000000ffc6db7207 */ /* 0x042fe40005800000 */
        /* <DEDUP_REMOVED lines=8> */
[----:B------:R-:W-:Y:S01]  /*6100*/  STL [R1+0x148], R219 ;  /* 0x000148db01007387 */ /* 0x000fe20000100800 */
[----:B------:R-:W-:Y:S02]  /*6110*/  ISETP.GE.AND P2, PT, R146, R3, PT ;  /* 0x000000039200720c */ /* 0x000fe40003f46270 */
[----:B------:R-:W-:Y:S01]  /*6120*/  LOP3.LUT R3, R22, 0x7c, RZ, 0xc0, !PT ;  /* 0x0000007c16037812 */ /* 0x000fe200078ec0ff */
[----:B------:R1:W-:Y:S01]  /*6130*/  STL [R1+0x144], R217 ;  /* 0x000144d901007387 */ /* 0x0003e20000100800 */
[----:B------:R-:W-:-:S02]  /*6140*/  SEL R22, R198, RZ, !P6 ;  /* 0x000000ffc6167207 */ /* 0x000fc40007000000 */
[-C--:B------:R-:W-:Y:S01]  /*6150*/  ISETP.GE.AND P6, PT, R215, R142.reuse, PT ;  /* 0x0000008ed700720c */ /* 0x080fe20003fc6270 */
[----:B------:R-:W-:Y:S01]  /*6160*/  IMAD R3, R144, 0x100, R3 ;  /* 0x0000010090037824 */ /* 0x000fe200078e0203 */
[C---:B------:R-:W-:Y:S02]  /*6170*/  SEL R215, R198.reuse, RZ, !P3 ;  /* 0x000000ffc6d77207 */ /* 0x040fe40005800000 */
[-C--:B------:R-:W-:Y:S02]  /*6180*/  ISETP.GE.AND P3, PT, R213, R142.reuse, PT ;  /* 0x0000008ed500720c */ /* 0x080fe40003f66270 */
[----:B-1----:R-:W-:Y:S02]  /*6190*/  SEL R217, R198, RZ, !P4 ;  /* 0x000000ffc6d97207 */ /* 0x002fe40006000000 */
[----:B------:R-:W-:-:S03]  /*61a0*/  ISETP.GE.AND P4, PT, R2, R142, PT ;  /* 0x0000008e0200720c */ /* 0x000fc60003f86270 */
[----:B------:R-:W-:Y:S04]  /*61b0*/  STL [R1+0x140], R217 ;  /* 0x000140d901007387 */ /* 0x000fe80000100800 */
[----:B------:R1:W-:Y:S04]  /*61c0*/  STL [R1+0x13c], R22 ;  /* 0x00013c1601007387 */ /* 0x0003e80000100800 */
[----:B------:R-:W-:Y:S01]  /*61d0*/  STL [R1+0x138], R215 ;  /* 0x000138d701007387 */ /* 0x000fe20000100800 */
[----:B-1----:R-:W-:Y:S02]  /*61e0*/  SEL R22, R198, RZ, !P1 ;  /* 0x000000ffc6167207 */ /* 0x002fe40004800000 */
[----:B------:R-:W-:-:S02]  /*61f0*/  ISETP.GE.AND P1, PT, R211, R142, PT ;  /* 0x0000008ed300720c */ /* 0x000fc40003f26270 */
[----:B------:R-:W-:Y:S01]  /*6200*/  SEL R211, R198, RZ, !P5 ;  /* 0x000000ffc6d37207 */ /* 0x000fe20006800000 */
[----:B------:R1:W-:Y:S01]  /*6210*/  STL [R1+0x134], R22 ;  /* 0x0001341601007387 */ /* 0x0003e20000100800 */
[----:B------:R-:W-:-:S03]  /*6220*/  ISETP.GE.AND P5, PT, R209, R142, PT ;  /* 0x0000008ed100720c */ /* 0x000fc60003fa6270 */
[----:B------:R-:W-:Y:S01]  /*6230*/  STL [R1+0x130], R211 ;  /* 0x000130d301007387 */ /* 0x000fe20000100800 */
[C---:B-1----:R-:W-:Y:S02]  /*6240*/  SEL R22, R198.reuse, RZ, !P2 ;  /* 0x000000ffc6167207 */ /* 0x042fe40005000000 */
[----:B------:R-:W-:Y:S02]  /*6250*/  SEL R198, R198, RZ, !P0 ;  /* 0x000000ffc6c67207 */ /* 0x000fe40004000000 */
[-C--:B------:R-:W-:Y:S01]  /*6260*/  ISETP.GE.AND P0, PT, R206, R142.reuse, PT ;  /* 0x0000008ece00720c */ /* 0x080fe20003f06270 */
[----:B------:R1:W-:Y:S01]  /*6270*/  STL [R1+0x12c], R22 ;  /* 0x00012c1601007387 */ /* 0x0003e20000100800 */
[-C--:B------:R-:W-:Y:S02]  /*6280*/  ISETP.GE.AND P2, PT, R208, R142.reuse, PT ;  /* 0x0000008ed000720c */ /* 0x080fe40003f46270 */
[----:B-1----:R-:W-:Y:S02]  /*6290*/  SEL R22, RZ, 0x4, P4 ;  /* 0x00000004ff167807 */ /* 0x002fe40002000000 */
[----:B------:R-:W-:-:S02]  /*62a0*/  ISETP.GE.AND P4, PT, R151, R142, PT ;  /* 0x0000008e9700720c */ /* 0x000fc40003f86270 */
[----:B------:R-:W-:Y:S02]  /*62b0*/  SEL R151, RZ, 0x4, P6 ;  /* 0x00000004ff977807 */ /* 0x000fe40003000000 */
[-C--:B------:R-:W-:Y:S02]  /*62c0*/  ISETP.GE.AND P6, PT, R152, R142.reuse, PT ;  /* 0x0000008e9800720c */ /* 0x080fe40003fc6270 */
[----:B------:R-:W-:Y:S02]  /*62d0*/  SEL R152, RZ, 0x4, P0 ;  /* 0x00000004ff987807 */ /* 0x000fe40000000000 */
[-C--:B------:R-:W-:Y:S02]  /*62e0*/  ISETP.GE.AND P0, PT, R153, R142.reuse, PT ;  /* 0x0000008e9900720c */ /* 0x080fe40003f06270 */
[----:B------:R-:W-:Y:S02]  /*62f0*/  SEL R153, RZ, 0x4, P4 ;  /* 0x00000004ff997807 */ /* 0x000fe40002000000 */
        /* <DEDUP_REMOVED lines=44> */
[----:B------:R-:W-:-:S04]  /*65c0*/  ISETP.GE.AND P4, PT, R176, R142, PT ;  /* 0x0000008eb000720c */ /* 0x000fc80003f86270 */
[----:B------:R-:W-:Y:S01]  /*65d0*/  SEL R176, RZ, 0x4, P4 ;  /* 0x00000004ffb07807 */ /* 0x000fe20002000000 */
[----:B------:R-:W-:Y:S08]  /*65e0*/  BRA.U UP0, `(.L_x_5) ;  /* 0x0000000100187547 */ /* 0x000ff0000b800000 */
[----:B------:R-:W-:Y:S01]  /*65f0*/  ELECT P4, URZ, PT ;  /* 0x0000000000ff782f */ /* 0x000fe20003880000 */
[----:B------:R-:W-:Y:S01]  /*6600*/  IMAD.MOV.U32 R143, RZ, RZ, 0x1 ;  /* 0x00000001ff8f7424 */ /* 0x000fe200078e00ff */
[----:B------:R-:W-:Y:S01]  /*6610*/  UMOV UR5, 0x40 ;  /* 0x0000004000057882 */ /* 0x000fe20000000000 */
[----:B------:R-:W-:Y:S01]  /*6620*/  UVIRTCOUNT.DEALLOC.SMPOOL 0x80 ;  /* 0x000000800000784c */ /* 0x000fe20000000000 */
[----:B------:R-:W-:-:S09]  /*6630*/  ULEA UR5, UR4, UR5, 0x18 ;  /* 0x0000000504057291 */ /* 0x000fd2000f8ec0ff */
[----:B------:R1:W-:Y:S03]  /*6640*/  @P4 STS.U8 [UR5], R143 ;  /* 0x0000008fff004988 */ /* 0x0003e60008000005 */
.L_x_5:
[-C--:B------:R-:W-:Y:S01]  /*6650*/  ISETP.GE.AND P4, PT, R199, R142.reuse, PT ;  /* 0x0000008ec700720c */ /* 0x080fe20003f86270 */
[----:B------:R-:W-:Y:S01]  /*6660*/  STL [R1+0x57c], R62 ;  /* 0x00057c3e01007387 */ /* 0x000fe20000100800 */
[----:B------:R-:W-:Y:S02]  /*6670*/  SEL R199, RZ, 0x4, P2 ;  /* 0x00000004ffc77807 */ /* 0x000fe40001000000 */
[----:B------:R-:W-:Y:S01]  /*6680*/  SEL R206, RZ, 0x4, P5 ;  /* 0x00000004ffce7807 */ /* 0x000fe20002800000 */
[----:B------:R-:W-:Y:S01]  /*6690*/  STL [R1+0x578], R63 ;  /* 0x0005783f01007387 */ /* 0x000fe20000100800 */
[-C--:B------:R-:W-:Y:S01]  /*66a0*/  ISETP.GE.AND P2, PT, R200, R142.reuse, PT ;  /* 0x0000008ec800720c */ /* 0x080fe20003f46270 */
[----:B------:R-:W-:Y:S01]  /*66b0*/  USHF.L.U32 UR4, UR6, 0x15, URZ ;  /* 0x0000001506047899 */ /* 0x000fe200080006ff */
[----:B------:R-:W-:Y:S01]  /*66c0*/  SEL R200, RZ, 0x4, P0 ;  /* 0x00000004ffc87807 */ /* 0x000fe20000000000 */
[----:B------:R-:W-:Y:S01]  /*66d0*/  STL.64 [R1+0x570], R78 ;  /* 0x0005704e01007387 */ /* 0x000fe20000100a00 */
[-C--:B------:R-:W-:Y:S01]  /*66e0*/  ISETP.GE.AND P0, PT, R177, R142.reuse, PT ;  /* 0x0000008eb100720c */ /* 0x080fe20003f06270 */
[----:B------:R-:W-:Y:S01]  /*66f0*/  UMOV UR5, 0x1 ;  /* 0x0000000100057882 */ /* 0x000fe20000000000 */
[----:B------:R-:W-:Y:S01]  /*6700*/  SEL R177, RZ, 0x4, P4 ;  /* 0x00000004ffb17807 */ /* 0x000fe20002000000 */
[----:B------:R-:W-:Y:S01]  /*6710*/  STL [R1+0x568], R94 ;  /* 0x0005685e01007387 */ /* 0x000fe20000100800 */
[-C--:B------:R-:W-:Y:S01]  /*6720*/  ISETP.GE.AND P4, PT, R178, R142.reuse, PT ;  /* 0x0000008eb200720c */ /* 0x080fe20003f86270 */
[----:B------:R-:W-:Y:S01]  /*6730*/  UIADD3 UR11, UPT, UPT, UR7, 0x70000, URZ ;  /* 0x00070000070b7890 */ /* 0x000fe2000fffe0ff */
[----:B------:R-:W-:Y:S01]  /*6740*/  SEL R178, RZ, 0x4, P2 ;  /* 0x00000004ffb27807 */ /* 0x000fe20001000000 */
[----:B------:R-:W-:Y:S01]  /*6750*/  STL [R1+0x564], R95 ;  /* 0x0005645f01007387 */ /* 0x000fe20000100800 */
[-C--:B------:R-:W-:Y:S01]  /*6760*/  ISETP.GE.AND P2, PT, R179, R142.reuse, PT ;  /* 0x0000008eb300720c */ /* 0x080fe20003f46270 */
[----:B------:R-:W2:Y:S01]  /*6770*/  LDCU.64 UR22, c[0x0][0x358] ;  /* 0x00006b00ff1677ac */ /* 0x000ea20008000a00 */
[----:B------:R-:W-:Y:S01]  /*6780*/  SEL R179, RZ, 0x4, P0 ;  /* 0x00000004ffb37807 */ /* 0x000fe20000000000 */
[----:B------:R-:W-:Y:S01]  /*6790*/  STL [R1+0x544], R8 ;  /* 0x0005440801007387 */ /* 0x000fe20000100800 */
[-C--:B------:R-:W-:Y:S01]  /*67a0*/  ISETP.GE.AND P0, PT, R201, R142.reuse, PT ;  /* 0x0000008ec900720c */ /* 0x080fe20003f06270 */
[----:B------:R-:W3:Y:S01]  /*67b0*/  LDCU UR10, c[0x0][0x3a0] ;  /* 0x00007400ff0a77ac */ /* 0x000ee20008000800 */
[----:B------:R-:W-:Y:S01]  /*67c0*/  SEL R201, RZ, 0x4, P6 ;  /* 0x00000004ffc97807 */ /* 0x000fe20003000000 */
[----:B------:R-:W-:Y:S01]  /*67d0*/  STL [R1+0x540], R203 ;  /* 0x000540cb01007387 */ /* 0x000fe20000100800 */
[----:B------:R-:W-:-:S02]  /*67e0*/  ISETP.GE.AND P6, PT, R204, R142, PT ;  /* 0x0000008ecc00720c */ /* 0x000fc40003fc6270 */
[----:B------:R-:W-:Y:S01]  /*67f0*/  SEL R204, RZ, 0x4, P3 ;  /* 0x00000004ffcc7807 */ /* 0x000fe20001800000 */
[----:B------:R-:W-:Y:S01]  /*6800*/  STL [R1+0x53c], R7 ;  /* 0x00053c0701007387 */ /* 0x000fe20000100800 */
[-C--:B------:R-:W-:Y:S02]  /*6810*/  ISETP.GE.AND P3, PT, R180, R142.reuse, PT ;  /* 0x0000008eb400720c */ /* 0x080fe40003f66270 */
[----:B------:R-:W-:Y:S01]  /*6820*/  SEL R180, RZ, 0x4, P0 ;  /* 0x00000004ffb47807 */ /* 0x000fe20000000000 */
[----:B------:R4:W-:Y:S01]  /*6830*/  STL [R1+0x538], R0 ;  /* 0x0005380001007387 */ /* 0x0009e20000100800 */
        /* <DEDUP_REMOVED lines=13> */
[----:B------:R-:W-:Y:S02]  /*6910*/  ISETP.GE.AND P5, PT, R186, R142, PT ;  /* 0x0000008eba00720c */ /* 0x000fe40003fa6270 */
[----:B------:R-:W-:-:S02]  /*6920*/  SEL R186, RZ, 0x4, P3 ;  /* 0x00000004ffba7807 */ /* 0x000fc40001800000 */
[-C--:B------:R-:W-:Y:S02]  /*6930*/  ISETP.GE.AND P3, PT, R187, R142.reuse, PT ;  /* 0x0000008ebb00720c */ /* 0x080fe40003f66270 */
[----:B------:R-:W-:Y:S02]  /*6940*/  SEL R187, RZ, 0x4, P1 ;  /* 0x00000004ffbb7807 */ /* 0x000fe40000800000 */
[-C--:B------:R-:W-:Y:S02]  /*6950*/  ISETP.GE.AND P1, PT, R188, R142.reuse, PT ;  /* 0x0000008ebc00720c */ /* 0x080fe40003f26270 */
[----:B------:R-:W-:Y:S02]  /*6960*/  SEL R188, RZ, 0x4, P5 ;  /* 0x00000004ffbc7807 */ /* 0x000fe40002800000 */
        /* <DEDUP_REMOVED lines=18> */
[----:B------:R-:W-:Y:S02]  /*6a90*/  SEL R252, RZ, 0x4, P2 ;  /* 0x00000004fffc7807 */ /* 0x000fe40001000000 */
[----:B------:R-:W-:-:S02]  /*6aa0*/  ISETP.GE.AND P3, PT, R149, R142, PT ;  /* 0x0000008e9500720c */ /* 0x000fc40003f66270 */
[-C--:B------:R-:W-:Y:S02]  /*6ab0*/  ISETP.GE.AND P2, PT, R147, R142.reuse, PT ;  /* 0x0000008e9300720c */ /* 0x080fe40003f46270 */
[----:B------:R-:W-:Y:S02]  /*6ac0*/  SEL R149, RZ, 0x4, P0 ;  /* 0x00000004ff957807 */ /* 0x000fe40000000000 */
[----:B------:R-:W-:Y:S02]  /*6ad0*/  ISETP.GE.AND P0, PT, R146, R142, PT ;  /* 0x0000008e9200720c */ /* 0x000fe40003f06270 */
[----:B------:R-:W-:Y:S02]  /*6ae0*/  SEL R144, RZ, 0x4, P2 ;  /* 0x00000004ff907807 */ /* 0x000fe40001000000 */
[----:B------:R-:W-:Y:S02]  /*6af0*/  ISETP.NE.U32.AND P2, PT, R145, RZ, PT ;  /* 0x000000ff9100720c */ /* 0x000fe40003f45070 */
[----:B------:R-:W-:-:S02]  /*6b00*/  SEL R145, RZ, 0x4, P0 ;  /* 0x00000004ff917807 */ /* 0x000fc40000000000 */
[----:B------:R-:W-:Y:S02]  /*6b10*/  ISETP.GT.AND P0, PT, R207, 0xff, PT ;  /* 0x000000ffcf00780c */ /* 0x000fe40003f04270 */
[----:B------:R-:W-:Y:S02]  /*6b20*/  SEL R146, RZ, 0x4, P4 ;  /* 0x00000004ff927807 */ /* 0x000fe40002000000 */
[----:B------:R-:W-:Y:S02]  /*6b30*/  SEL R2, R22, RZ, P0 ;  /* 0x000000ff16027207 */ /* 0x000fe40000000000 */
[----:B----4-:R-:W-:Y:S02]  /*6b40*/  SEL R0, R151, RZ, P0 ;  /* 0x000000ff97007207 */ /* 0x010fe40000000000 */
[----:B------:R-:W-:Y:S01]  /*6b50*/  SEL R7, R152, RZ, P0 ;  /* 0x000000ff98077207 */ /* 0x000fe20000000000 */
[----:B------:R4:W-:Y:S01]  /*6b60*/  STL [R1+0x154], R2 ;  /* 0x0001540201007387 */ /* 0x0009e20000100800 */
[----:B------:R-:W-:-:S02]  /*6b70*/  SEL R8, R164, RZ, P0 ;  /* 0x000000ffa4087207 */ /* 0x000fc40000000000 */
[----:B------:R-:W-:Y:S01]  /*6b80*/  SEL R150, RZ, 0x4, P1 ;  /* 0x00000004ff967807 */ /* 0x000fe20000800000 */
[----:B------:R1:W-:Y:S01]  /*6b90*/  STL [R1+0x14c], R0 ;  /* 0x00014c0001007387 */ /* 0x0003e20000100800 */
[----:B------:R-:W-:Y:S02]  /*6ba0*/  ISETP.GE.AND P1, PT, R148, R142, PT ;  /* 0x0000008e9400720c */ /* 0x000fe40003f26270 */
[----:B------:R-:W-:Y:S01]  /*6bb0*/  SEL R148, RZ, 0x4, P6 ;  /* 0x00000004ff947807 */ /* 0x000fe20003000000 */
[----:B------:R2:W-:Y:S01]  /*6bc0*/  STL [R1+0x150], R7 ;  /* 0x0001500701007387 */ /* 0x0005e20000100800 */
[----:B------:R-:W-:Y:S02]  /*6bd0*/  SEL R147, RZ, 0x4, P5 ;  /* 0x00000004ff937807 */ /* 0x000fe40002800000 */
[----:B----4-:R-:W-:Y:S02]  /*6be0*/  SEL R2, R153, RZ, P0 ;  /* 0x000000ff99027207 */ /* 0x010fe40000000000 */
[----:B------:R-:W-:-:S02]  /*6bf0*/  SEL R142, RZ, 0x4, P3 ;  /* 0x00000004ff8e7807 */ /* 0x000fc40001800000 */
[----:B-1----:R-:W-:Y:S01]  /*6c00*/  SEL R0, R154, RZ, P0 ;  /* 0x000000ff9a007207 */ /* 0x002fe20000000000 */
[----:B------:R1:W-:Y:S01]  /*6c10*/  STL [R1+0x158], R2 ;  /* 0x0001580201007387 */ /* 0x0003e20000100800 */
[----:B------:R-:W-:Y:S02]  /*6c20*/  SEL R143, RZ, 0x4, P1 ;  /* 0x00000004ff8f7807 */ /* 0x000fe40000800000 */
[----:B--2---:R-:W-:Y:S01]  /*6c30*/  SEL R7, R155, RZ, P0 ;  /* 0x000000ff9b077207 */ /* 0x004fe20000000000 */
[----:B------:R2:W-:Y:S01]  /*6c40*/  STL [R1+0x15c], R0 ;  /* 0x00015c0001007387 */ /* 0x0005e20000100800 */
[----:B------:R-:W-:Y:S02]  /*6c50*/  SEL R23, R23, RZ, P0 ;  /* 0x000000ff17177207 */ /* 0x000fe40000000000 */
[----:B------:R-:W-:Y:S01]  /*6c60*/  SEL R22, R197, RZ, P0 ;  /* 0x000000ffc5167207 */ /* 0x000fe20000000000 */
[----:B------:R4:W-:Y:S01]  /*6c70*/  STL [R1+0x160], R7 ;  /* 0x0001600701007387 */ /* 0x0009e20000100800 */
[----:B------:R-:W-:-:S02]  /*6c80*/  SEL R63, R150, RZ, P0 ;  /* 0x000000ff963f7207 */ /* 0x000fc40000000000 */
[----:B-1----:R-:W-:Y:S02]  /*6c90*/  SEL R2, R156, RZ, P0 ;  /* 0x000000ff9c027207 */ /* 0x002fe40000000000 */
[----:B------:R-:W-:Y:S02]  /*6ca0*/  SEL R252, R252, RZ, P0 ;  /* 0x000000fffcfc7207 */ /* 0x000fe40000000000 */
[----:B--2---:R-:W-:Y:S01]  /*6cb0*/  SEL R0, R157, RZ, P0 ;  /* 0x000000ff9d007207 */ /* 0x004fe20000000000 */
[----:B------:R1:W-:Y:S01]  /*6cc0*/  STL [R1+0x164], R2 ;  /* 0x0001640201007387 */ /* 0x0003e20000100800 */
[----:B------:R-:W-:Y:S02]  /*6cd0*/  SEL R94, R149, RZ, P0 ;  /* 0x000000ff955e7207 */ /* 0x000fe40000000000 */
[----:B----4-:R-:W-:Y:S01]  /*6ce0*/  SEL R7, R158, RZ, P0 ;  /* 0x000000ff9e077207 */ /* 0x010fe20000000000 */
[----:B------:R2:W-:Y:S01]  /*6cf0*/  STL [R1+0x168], R0 ;  /* 0x0001680001007387 */ /* 0x0005e20000100800 */
[----:B------:R-:W-:-:S02]  /*6d00*/  SEL R95, R148, RZ, P0 ;  /* 0x000000ff945f7207 */ /* 0x000fc40000000000 */
[----:B------:R-:W-:Y:S01]  /*6d10*/  ISETP.NE.U32.AND P4, PT, R140, RZ, PT ;  /* 0x000000ff8c00720c */ /* 0x000fe20003f85070 */
[----:B------:R4:W-:Y:S01]  /*6d20*/  STL [R1+0x16c], R7 ;  /* 0x00016c0701007387 */ /* 0x0009e20000100800 */
[----:B------:R-:W-:Y:S02]  /*6d30*/  ISETP.NE.U32.AND P5, PT, R17, RZ, PT ;  /* 0x000000ff1100720c */ /* 0x000fe40003fa5070 */
[----:B-1----:R-:W-:Y:S02]  /*6d40*/  SEL R2, R159, RZ, P0 ;  /* 0x000000ff9f027207 */ /* 0x002fe40000000000 */
[----:B------:R-:W-:Y:S02]  /*6d50*/  ISETP.NE.U32.AND P6, PT, R198, RZ, PT ;  /* 0x000000ffc600720c */ /* 0x000fe40003fc5070 */
[----:B--2---:R-:W-:Y:S01]  /*6d60*/  SEL R0, R160, RZ, P0 ;  /* 0x000000ffa0007207 */ /* 0x004fe20000000000 */
[----:B------:R1:W-:Y:S01]  /*6d70*/  STL [R1+0x170], R2 ;  /* 0x0001700201007387 */ /* 0x0003e20000100800 */
[----:B------:R-:W-:Y:S01]  /*6d80*/  ULOP3.LUT UR4, UR4, 0x600000, URZ, 0xc0, !UPT ;  /* 0x0060000004047892 */ /* 0x000fe2000f8ec0ff */
[----:B----4-:R-:W-:-:S02]  /*6d90*/  SEL R7, R161, RZ, P0 ;  /* 0x000000ffa1077207 */ /* 0x010fc40000000000 */
[----:B------:R2:W-:Y:S01]  /*6da0*/  STL [R1+0x174], R0 ;  /* 0x0001740001007387 */ /* 0x0005e20000100800 */
[----:B------:R-:W-:Y:S02]  /*6db0*/  ISETP.NE.U32.AND P1, PT, R5, RZ, PT ;  /* 0x000000ff0500720c */ /* 0x000fe40003f25070 */
[----:B-1----:R-:W-:Y:S01]  /*6dc0*/  SEL R2, R162, RZ, P0 ;  /* 0x000000ffa2027207 */ /* 0x002fe20000000000 */
[----:B------:R1:W-:Y:S01]  /*6dd0*/  STL [R1+0x178], R7 ;  /* 0x0001780701007387 */ /* 0x0003e20000100800 */
[----:B------:R-:W-:Y:S02]  /*6de0*/  SEL R203, R143, RZ, P0 ;  /* 0x000000ff8fcb7207 */ /* 0x000fe40000000000 */
[----:B--2---:R-:W-:Y:S01]  /*6df0*/  SEL R0, R163, RZ, P0 ;  /* 0x000000ffa3007207 */ /* 0x004fe20000000000 */
[----:B------:R2:W-:Y:S01]  /*6e00*/  STL [R1+0x17c], R2 ;  /* 0x00017c0201007387 */ /* 0x0005e20000100800 */
[----:B------:R-:W4:Y:S01]  /*6e10*/  S2R R79, SR_TID.X ;  /* 0x00000000004f7919 */ /* 0x000f220000002100 */
[----:B------:R-:W-:-:S02]  /*6e20*/  ISETP.NE.U32.AND P3, PT, R23, RZ, PT ;  /* 0x000000ff1700720c */ /* 0x000fc40003f65070 */
[----:B-1----:R-:W-:Y:S01]  /*6e30*/  SEL R7, R167, RZ, P0 ;  /* 0x000000ffa7077207 */ /* 0x002fe20000000000 */
[----:B------:R1:W-:Y:S01]  /*6e40*/  STL [R1+0x548], R8 ;  /* 0x0005480801007387 */ /* 0x0003e20000100800 */
[----:B------:R-:W-:Y:S01]  /*6e50*/  UIADD3 UR71, UPT, UPT, UR8, UR4, URZ ;  /* 0x0000000408477290 */ /* 0x000fe2000fffe0ff */
[----:B--2---:R-:W-:Y:S02]  /*6e60*/  SEL R2, R165, RZ, P0 ;  /* 0x000000ffa5027207 */ /* 0x004fe40000000000 */
[----:B------:R2:W-:Y:S01]  /*6e70*/  STL [R1+0x180], R0 ;  /* 0x0001800001007387 */ /* 0x0005e20000100800 */
[----:B------:R-:W-:-:S03]  /*6e80*/  LOP3.LUT R5, R5, 0xf7ffffff, RZ, 0xc0, !PT ;  /* 0xf7ffffff05057812 */ /* 0x000fc600078ec0ff */
[----:B------:R3:W-:Y:S01]  /*6e90*/  STL [R1+0x188], R2 ;  /* 0x0001880201007387 */ /* 0x0007e20000100800 */
[----:B------:R-:W-:Y:S02]  /*6ea0*/  @P1 LOP3.LUT R5, R5, 0x8000000, RZ, 0xfc, !PT ;  /* 0x0800000005051812 */ /* 0x000fe400078efcff */
[----:B-1----:R-:W-:Y:S01]  /*6eb0*/  SEL R8, R147, RZ, P0 ;  /* 0x000000ff93087207 */ /* 0x002fe20000000000 */
[----:B------:R-:W-:Y:S01]  /*6ec0*/  STTM.16dp32bit_t0_t15.x32 tmem[UR71], RZ ;  /* 0x000000ff000079ed */ /* 0x000fe20008a80047 */
[----:B------:R-:W-:Y:S01]  /*6ed0*/  STTM.16dp32bit_t16_t31.x32 tmem[UR71+0x20], RZ ;  /* 0x000020ff000079ed */ /* 0x000fe20008aa0047 */
[----:B------:R-:W1:Y:S01]  /*6ee0*/  FENCE.VIEW.ASYNC.T ;  /* 0x00000000000073c6 */ /* 0x000e620000000200 */
[----:B--2---:R-:W-:Y:S01]  /*6ef0*/  SEL R0, R166, RZ, P0 ;  /* 0x000000ffa6007207 */ /* 0x004fe20000000000 */
[----:B------:R-:W-:Y:S01]  /*6f00*/  UMOV UR9, UR11 ;  /* 0x0000000b00097c82 */ /* 0x000fe20008000000 */
[----:B------:R-:W-:Y:S02]  /*6f10*/  LOP3.LUT R5, R5, 0xefffffff, RZ, 0xc0, !PT ;  /* 0xefffffff05057812 */ /* 0x000fe400078ec0ff */
[----:B---3--:R-:W-:Y:S01]  /*6f20*/  SEL R2, R168, RZ, P0 ;  /* 0x000000ffa8027207 */ /* 0x008fe20000000000 */
[----:B------:R2:W-:Y:S01]  /*6f30*/  STL [R1+0x18c], R0 ;  /* 0x00018c0001007387 */ /* 0x0005e20000100800 */
[----:B------:R-:W-:-:S03]  /*6f40*/  @P2 LOP3.LUT R5, R5, 0x10000000, RZ, 0xfc, !PT ;  /* 0x1000000005052812 */ /* 0x000fc600078efcff */
[----:B------:R3:W-:Y:S04]  /*6f50*/  STL [R1+0x190], R7 ;  /* 0x0001900701007387 */ /* 0x0007e80000100800 */
[----:B------:R1:W-:Y:S01]  /*6f60*/  STL [R1+0x194], R2 ;  /* 0x0001940201007387 */ /* 0x0003e20000100800 */
[----:B--2---:R-:W-:Y:S02]  /*6f70*/  SEL R0, R169, RZ, P0 ;  /* 0x000000ffa9007207 */ /* 0x004fe40000000000 */
[----:B---3--:R-:W-:-:S03]  /*6f80*/  SEL R7, R170, RZ, P0 ;  /* 0x000000ffaa077207 */ /* 0x008fc60000000000 */
[----:B------:R2:W-:Y:S01]  /*6f90*/  STL [R1+0x198], R0 ;  /* 0x0001980001007387 */ /* 0x0005e20000100800 */
[----:B-1----:R-:W-:-:S03]  /*6fa0*/  SEL R2, R171, RZ, P0 ;  /* 0x000000ffab027207 */ /* 0x002fc60000000000 */
[----:B------:R1:W-:Y:S04]  /*6fb0*/  STL [R1+0x19c], R7 ;  /* 0x00019c0701007387 */ /* 0x0003e80000100800 */
[----:B------:R3:W-:Y:S01]  /*6fc0*/  STL [R1+0x1a0], R2 ;  /* 0x0001a00201007387 */ /* 0x0007e20000100800 */
[----:B--2---:R-:W-:Y:S02]  /*6fd0*/  SEL R0, R172, RZ, P0 ;  /* 0x000000ffac007207 */ /* 0x004fe40000000000 */
[----:B-1----:R-:W-:-:S03]  /*6fe0*/  SEL R7, R173, RZ, P0 ;  /* 0x000000ffad077207 */ /* 0x002fc60000000000 */
[----:B------:R1:W-:Y:S01]  /*6ff0*/  STL [R1+0x1a4], R0 ;  /* 0x0001a40001007387 */ /* 0x0003e20000100800 */
[----:B---3--:R-:W-:-:S03]  /*7000*/  SEL R2, R174, RZ, P0 ;  /* 0x000000ffae027207 */ /* 0x008fc60000000000 */
[----:B------:R2:W-:Y:S04]  /*7010*/  STL [R1+0x1a8], R7 ;  /* 0x0001a80701007387 */ /* 0x0005e80000100800 */
[----:B------:R3:W-:Y:S01]  /*7020*/  STL [R1+0x1ac], R2 ;  /* 0x0001ac0201007387 */ /* 0x0007e20000100800 */
[----:B-1----:R-:W-:Y:S02]  /*7030*/  SEL R0, R175, RZ, P0 ;  /* 0x000000ffaf007207 */ /* 0x002fe40000000000 */
[----:B--2---:R-:W-:-:S03]  /*7040*/  SEL R7, R176, RZ, P0 ;  /* 0x000000ffb0077207 */ /* 0x004fc60000000000 */
        /* <DEDUP_REMOVED lines=51> */
[----:B------:R-:W-:Y:S01]  /*7380*/  STL [R1+0x21c], R2 ;  /* 0x00021c0201007387 */ /* 0x000fe20000100800 */
[----:B-1----:R-:W-:-:S05]  /*7390*/  SEL R0, R196, RZ, P0 ;  /* 0x000000ffc4007207 */ /* 0x002fca0000000000 */
[----:B------:R1:W-:Y:S01]  /*73a0*/  STL [R1+0x214], R0 ;  /* 0x0002140001007387 */ /* 0x0003e20000100800 */
[----:B--2---:R-:W-:Y:S01]  /*73b0*/  SEL R7, R144, RZ, P0 ;  /* 0x000000ff90077207 */ /* 0x004fe20000000000 */
[----:B------:R-:W-:Y:S02]  /*73c0*/  IMAD R144, R202, 0x2, R141 ;  /* 0x00000002ca907824 */ /* 0x000fe400078e028d */
[----:B------:R-:W2:Y:S01]  /*73d0*/  LDL R62, [R1+0x238] ;  /* 0x00023800013e7983 */ /* 0x000ea20000100800 */
[----:B-1----:R-:W-:Y:S02]  /*73e0*/  SEL R0, R146, RZ, P0 ;  /* 0x000000ff92007207 */ /* 0x002fe40000000000 */
[----:B------:R-:W-:-:S03]  /*73f0*/  SEL R2, R142, RZ, P0 ;  /* 0x000000ff8e027207 */ /* 0x000fc60000000000 */
[----:B------:R1:W-:Y:S02]  /*7400*/  STL [R1+0x88], R0 ;  /* 0x0000880001007387 */ /* 0x0003e40000100800 */
[----:B-1----:R-:W-:Y:S01]  /*7410*/  SEL R0, R145, RZ, P0 ;  /* 0x000000ff91007207 */ /* 0x002fe20000000000 */
[----:B------:R-:W-:Y:S01]  /*7420*/  BAR.SYNC.DEFER_BLOCKING 0x0 ;  /* 0x0000000000007b1d */ /* 0x000fe20000010000 */
[----:B------:R-:W-:-:S04]  /*7430*/  LEA R140, P0, R144, R230, 0x2 ;  /* 0x000000e6908c7211 */ /* 0x000fc800078010ff */
[----:B------:R-:W-:Y:S01]  /*7440*/  LEA.HI.X.SX32 R141, R144, R6, 0x2, P0 ;  /* 0x00000006908d7211 */ /* 0x000fe200000f16ff */
[----:B------:R-:W-:-:S04]  /*7450*/  IMAD R144, R202, 0x2, R144 ;  /* 0x00000002ca907824 */ /* 0x000fc800078e0290 */
[----:B------:R-:W-:Y:S01]  /*7460*/  IMAD R17, R202, 0x2, R144 ;  /* 0x00000002ca117824 */ /* 0x000fe200078e0290 */
[----:B------:R-:W-:-:S04]  /*7470*/  LEA R142, P0, R144, R230, 0x2 ;  /* 0x000000e6908e7211 */ /* 0x000fc800078010ff */
[----:B------:R-:W-:Y:S02]  /*7480*/  LEA.HI.X.SX32 R143, R144, R6, 0x2, P0 ;  /* 0x00000006908f7211 */ /* 0x000fe400000f16ff */
[----:B------:R-:W-:-:S04]  /*7490*/  LEA R144, P0, R17, R230, 0x2 ;  /* 0x000000e611907211 */ /* 0x000fc800078010ff */
[----:B------:R-:W-:Y:S01]  /*74a0*/  LEA.HI.X.SX32 R145, R17, R6, 0x2, P0 ;  /* 0x0000000611917211 */ /* 0x000fe200000f16ff */
[----:B------:R-:W-:-:S05]  /*74b0*/  IMAD R17, R202, 0x2, R17 ;  /* 0x00000002ca117824 */ /* 0x000fca00078e0211 */
        /* <DEDUP_REMOVED lines=88> */
[----:B------:R-:W-:Y:S02]  /*7a40*/  LEA.HI.X.SX32 R207, R17, R6, 0x2, P0 ;  /* 0x0000000611cf7211 */ /* 0x000fe400000f16ff */
        /* <DEDUP_REMOVED lines=20> */
[----:B------:R-:W-:Y:S02]  /*7b90*/  LEA R228, P0, R231, R230, 0x2 ;  /* 0x000000e6e7e47211 */ /* 0x000fe400078010ff */
[----:B----4-:R-:W-:Y:S02]  /*7ba0*/  LOP3.LUT R23, R79, 0x7f, RZ, 0xc0, !PT ;  /* 0x0000007f4f177812 */ /* 0x010fe400078ec0ff */
[----:B------:R-:W-:Y:S02]  /*7bb0*/  LEA.HI.X.SX32 R229, R231, R6, 0x2, P0 ;  /* 0x00000006e7e57211 */ /* 0x000fe400000f16ff */
[----:B--2---:R-:W-:-:S04]  /*7bc0*/  LEA R230, P0, R62, R230, 0x2 ;  /* 0x000000e63ee67211 */ /* 0x004fc800078010ff */
[----:B------:R-:W-:Y:S02]  /*7bd0*/  LEA.HI.X.SX32 R231, R62, R6, 0x2, P0 ;  /* 0x000000063ee77211 */ /* 0x000fe400000f16ff */
[----:B------:R-:W-:-:S13]  /*7be0*/  ISETP.NE.U32.AND P0, PT, R23, RZ, PT ;  /* 0x000000ff1700720c */ /* 0x000fda0003f05070 */
[----:B------:R-:W-:-:S05]  /*7bf0*/  VOTEU.ALL UP1, P0 ;  /* 0x0000000000ff7886 */ /* 0x000fca0000020000 */
[----:B------:R-:W-:-:S04]  /*7c00*/  @!UP1 UIADD3 UR12, UPT, UPT, -UR5, 0x100000, URZ ;  /* 0x00100000050c9890 */ /* 0x000fc8000fffe1ff */
[----:B------:R-:W-:Y:S02]  /*7c10*/  @!UP1 USHF.L.U32 UR13, UR12, 0xb, URZ ;  /* 0x0000000b0c0d9899 */ /* 0x000fe400080006ff */
[----:B------:R-:W-:Y:S02]  /*7c20*/  @!UP1 USHF.L.U32 UR12, UR12, 0x1, URZ ;  /* 0x000000010c0c9899 */ /* 0x000fe400080006ff */
[----:B------:R-:W-:-:S04]  /*7c30*/  @!UP1 UIADD3 UR4, UPT, UPT, -UR5, 0x100000, URZ ;  /* 0x0010000005049890 */ /* 0x000fc8000fffe1ff */
[----:B------:R-:W-:Y:S02]  /*7c40*/  @!UP1 USHF.L.U32 UR5, UR4, 0xb, URZ ;  /* 0x0000000b04059899 */ /* 0x000fe400080006ff */
[----:B------:R-:W-:Y:S01]  /*7c50*/  @!UP1 USHF.L.U32 UR4, UR4, 0x1, URZ ;  /* 0x0000000104049899 */ /* 0x000fe200080006ff */
[----:B------:R-:W-:Y:S01]  /*7c60*/  VOTEU.ALL UP1, P0 ;  /* 0x0000000000ff7886 */ /* 0x000fe20000020000 */
[----:B------:R-:W-:Y:S01]  /*7c70*/  LOP3.LUT R5, R5, 0xff7fffff, RZ, 0xc0, !PT ;  /* 0xff7fffff05057812 */ /* 0x000fe200078ec0ff */
[----:B------:R-:W1:Y:S03]  /*7c80*/  FENCE.VIEW.ASYNC.S ;  /* 0x00000000000073c6 */ /* 0x000e660000000000 */
[----:B-1----:R-:W1:Y:S01]  /*7c90*/  @!UP1 SYNCS.EXCH.64 URZ, [UR9], UR12 ;  /* 0x0000000c09ff95b2 */ /* 0x002e620008000100 */
[----:B------:R-:W-:-:S04]  /*7ca0*/  @P3 LOP3.LUT R5, R5, 0x800000, RZ, 0xfc, !PT ;  /* 0x0080000005053812 */ /* 0x000fc800078efcff */
[----:B------:R-:W-:Y:S01]  /*7cb0*/  LOP3.LUT R5, R5, 0xfeffffff, RZ, 0xc0, !PT ;  /* 0xfeffffff05057812 */ /* 0x000fe200078ec0ff */
[----:B------:R-:W-:Y:S01]  /*7cc0*/  VOTEU.ALL UP2, P0 ;  /* 0x0000000000ff7886 */ /* 0x000fe20000040000 */
[----:B-1----:R-:W-:Y:S01]  /*7cd0*/  BAR.SYNC.DEFER_BLOCKING 0x0 ;  /* 0x0000000000007b1d */ /* 0x002fe20000010000 */
[----:B------:R-:W-:Y:S02]  /*7ce0*/  ISETP.NE.U32.AND P2, PT, R12, RZ, PT ;  /* 0x000000ff0c00720c */ /* 0x000fe40003f45070 */
[----:B------:R-:W-:Y:S02]  /*7cf0*/  @P0 LOP3.LUT R5, R5, 0x1000000, RZ, 0xfc, !PT ;  /* 0x0100000005050812 */ /* 0x000fe400078efcff */
[----:B------:R-:W-:Y:S02]  /*7d00*/  ISETP.NE.U32.AND P1, PT, R11, RZ, PT ;  /* 0x000000ff0b00720c */ /* 0x000fe40003f25070 */
[----:B------:R-:W-:Y:S01]  /*7d10*/  ISETP.NE.U32.AND P0, PT, R10, RZ, PT ;  /* 0x000000ff0a00720c */ /* 0x000fe20003f05070 */
[----:B------:R1:W-:Y:S02]  /*7d20*/  STL [R1+0x560], R2 ;  /* 0x0005600201007387 */ /* 0x0003e40000100800 */
[----:B-1----:R-:W-:-:S02]  /*7d30*/  VIADD R2, R4, UR7 ;  /* 0x0000000704027c36 */ /* 0x002fc40008000000 */
[----:B------:R1:W-:Y:S01]  /*7d40*/  STL.64 [R1+0x558], R128 ;  /* 0x0005588001007387 */ /* 0x0003e20000100a00 */
[----:B------:R2:W3:Y:S03]  /*7d50*/  @!UP2 SYNCS.EXCH.64 URZ, [UR7+0x70008], UR4 ;  /* 0x0700080407ffa5b2 */ /* 0x0004e60008000100 */
[----:B------:R-:W-:Y:S01]  /*7d60*/  @!PT LDS RZ, [RZ] ;  /* 0x00000000fffff984 */ /* 0x000fe20000000800 */
[----:B------:R-:W-:Y:S01]  /*7d70*/  @!PT LDS RZ, [RZ] ;  /* 0x00000000fffff984 */ /* 0x000fe20000000800 */
[----:B------:R-:W-:Y:S01]  /*7d80*/  @!PT LDS RZ, [RZ] ;  /* 0x00000000fffff984 */ /* 0x000fe20000000800 */
[----:B---3--:R-:W-:Y:S04]  /*7d90*/  LDGSTS.E [R2], desc[UR22][R208.64], P2 ;  /* 0x00000000d0027fae */ /* 0x008fe800091a1016 */
[----:B------:R-:W-:Y:S04]  /*7da0*/  LDGSTS.E [R2+0x8], desc[UR22][R210.64], P1 ;  /* 0x00008000d2027fae */ /* 0x000fe800089a1016 */
[----:B------:R-:W-:Y:S01]  /*7db0*/  LDGSTS.E [R2+0x2000], desc[UR22][R128.64], P0 ;  /* 0x0200000080027fae */ /* 0x000fe200081a1016 */
[----:B------:R-:W-:-:S02]  /*7dc0*/  ISETP.NE.U32.AND P3, PT, R9, RZ, PT ;  /* 0x000000ff0900720c */ /* 0x000fc40003f65070 */
[----:B------:R-:W-:Y:S01]  /*7dd0*/  LOP3.LUT R10, R4, 0x20, RZ, 0x3c, !PT ;  /* 0x00000020040a7812 */ /* 0x000fe200078e3cff */
[----:B--2---:R-:W2:Y:S01]  /*7de0*/  LDCU UR4, c[0x0][0x3a0] ;  /* 0x00007400ff0477ac */ /* 0x004ea20008000800 */
[----:B------:R-:W3:Y:S01]  /*7df0*/  LDCU UR5, c[0x0][0x3a0] ;  /* 0x00007400ff0577ac */ /* 0x000ee20008000800 */
[----:B-1----:R-:W4:Y:S04]  /*7e00*/  LDL.LU R128, [R1+0xa8] ;  /* 0x0000a80001807983 */ /* 0x002f280000300800 */
[----:B------:R-:W2:Y:S04]  /*7e10*/  LDL.LU R129, [R1+0xa4] ;  /* 0x0000a40001817983 */ /* 0x000ea80000300800 */
[----:B------:R-:W3:Y:S04]  /*7e20*/  LDL.LU R11, [R1+0xa0] ;  /* 0x0000a000010b7983 */ /* 0x000ee80000300800 */
[----:B------:R-:W3:Y:S01]  /*7e30*/  LDL.LU R12, [R1+0x9c] ;  /* 0x00009c00010c7983 */ /* 0x000ee20000300800 */
[----:B------:R-:W-:-:S03]  /*7e40*/  LOP3.LUT P1, RZ, R5, 0x8000000, RZ, 0xc0, !PT ;  /* 0x0800000005ff7812 */ /* 0x000fc6000782c0ff */
[----:B------:R1:W-:Y:S04]  /*7e50*/  STL.64 [R1+0x550], R142 ;  /* 0x0005508e01007387 */ /* 0x0003e80000100a00 */
[----:B------:R-:W3:Y:S04]  /*7e60*/  LDL.LU R6, [R1+0x98] ;  /* 0x0000980001067983 */ /* 0x000ee80000300800 */
[----:B------:R-:W3:Y:S01]  /*7e70*/  LDL.LU R78, [R1+0x94] ;  /* 0x00009400014e7983 */ /* 0x000ee20000300800 */
[----:B------:R-:W-:-:S03]  /*7e80*/  LOP3.LUT P2, RZ, R5, 0x10000000, RZ, 0xc0, !PT ;  /* 0x1000000005ff7812 */ /* 0x000fc6000784c0ff */
[----:B------:R-:W3:Y:S04]  /*7e90*/  LDL.LU R79, [R1+0x90] ;  /* 0x00009000014f7983 */ /* 0x000ee80000300800 */
[----:B------:R-:W3:Y:S04]  /*7ea0*/  LDL.LU R62, [R1+0x8c] ;  /* 0x00008c00013e7983 */ /* 0x000ee80000300800 */
[----:B------:R-:W-:Y:S04]  /*7eb0*/  LDGSTS.E [R2+0x2008], desc[UR22][R126.64], P3 ;  /* 0x020080007e027fae */ /* 0x000fe800099a1016 */
[----:B------:R1:W-:Y:S01]  /*7ec0*/  LDGSTS.E [R2+0x4000], desc[UR22][R142.64], P1 ;  /* 0x040000008e027fae */ /* 0x0003e200089a1016 */
[----:B------:R-:W-:-:S03]  /*7ed0*/  ISETP.NE.U32.AND P1, PT, R20, RZ, PT ;  /* 0x000000ff1400720c */ /* 0x000fc60003f25070 */
[----:B------:R-:W3:Y:S01]  /*7ee0*/  LDL.LU R17, [R1+0xc0] ;  /* 0x0000c00001117983 */ /* 0x000ee20000300800 */
[C---:B-1----:R-:W-:Y:S01]  /*7ef0*/  VIADD R143, R4.reuse, UR7 ;  /* 0x00000007048f7c36 */ /* 0x042fe20008000000 */
[----:B------:R-:W-:-:S04]  /*7f00*/  LOP3.LUT R2, R4, 0x10, RZ, 0x3c, !PT ;  /* 0x0000001004027812 */ /* 0x000fc800078e3cff */
[----:B------:R-:W-:Y:S01]  /*7f10*/  LDGSTS.E [R143+0x4008], desc[UR22][R144.64], P2 ;  /* 0x04008000908f7fae */ /* 0x000fe200091a1016 */
[----:B------:R-:W-:Y:S01]  /*7f20*/  ISETP.NE.U32.AND P2, PT, R21, RZ, PT ;  /* 0x000000ff1500720c */ /* 0x000fe20003f45070 */
[----:B------:R-:W-:Y:S02]  /*7f30*/  VIADD R9, R2, UR7 ;  /* 0x0000000702097c36 */ /* 0x000fe40008000000 */
[----:B------:R-:W3:Y:S01]  /*7f40*/  LDL.LU R2, [R1+0xbc] ;  /* 0x0000bc0001027983 */ /* 0x000ee20000300800 */
[----:B------:R-:W-:-:S03]  /*7f50*/  ISETP.NE.U32.AND P0, PT, R19, RZ, PT ;  /* 0x000000ff1300720c */ /* 0x000fc60003f05070 */
[----:B------:R-:W-:Y:S01]  /*7f60*/  LDGSTS.E [R143+0x6000], desc[UR22][R174.64], P4 ;  /* 0x06000000ae8f7fae */ /* 0x000fe2000a1a1016 */
[----:B------:R-:W-:-:S03]  /*7f70*/  ISETP.NE.U32.AND P3, PT, R18, RZ, PT ;  /* 0x000000ff1200720c */ /* 0x000fc60003f65070 */
[----:B------:R-:W3:Y:S04]  /*7f80*/  LDL.LU R21, [R1+0xc4] ;  /* 0x0000c40001157983 */ /* 0x000ee80000300800 */
[----:B------:R-:W-:Y:S04]  /*7f90*/  LDGSTS.E [R143+0x6008], desc[UR22][R176.64], P5 ;  /* 0x06008000b08f7fae */ /* 0x000fe8000a9a1016 */
[----:B------:R-:W3:Y:S04]  /*7fa0*/  LDL.LU R20, [R1+0xc8] ;  /* 0x0000c80001147983 */ /* 0x000ee80000300800 */
[----:B------:R-:W-:Y:S01]  /*7fb0*/  LDGSTS.E [R9], desc[UR22][R212.64], P2 ;  /* 0x00000000d4097fae */ /* 0x000fe200091a1016 */
[----:B------:R-:W-:-:S03]  /*7fc0*/  ISETP.NE.U32.AND P2, PT, R16, RZ, PT ;  /* 0x000000ff1000720c */ /* 0x000fc60003f45070 */
[----:B------:R-:W-:Y:S01]  /*7fd0*/  LDGSTS.E [R9+0x8], desc[UR22][R214.64], P1 ;  /* 0x00008000d6097fae */ /* 0x000fe200089a1016 */
[----:B------:R-:W-:-:S03]  /*7fe0*/  ISETP.NE.U32.AND P1, PT, R15, RZ, PT ;  /* 0x000000ff0f00720c */ /* 0x000fc60003f25070 */
[----:B------:R-:W-:Y:S04]  /*7ff0*/  LDGSTS.E [R9+0x2000], desc[UR22][R124.64], P0 ;  /* 0x020000007c097fae */ /* 0x000fe800081a1016 */
[----:B------:R-:W-:Y:S04]  /*8000*/  LDGSTS.E [R9+0x2008], desc[UR22][R122.64], P3 ;  /* 0x020080007a097fae */ /* 0x000fe800099a1016 */
[----:B------:R-:W-:Y:S04]  /*8010*/  LDGSTS.E [R9+0x4000], desc[UR22][R146.64], P2 ;  /* 0x0400000092097fae */ /* 0x000fe800091a1016 */
[----:B------:R-:W-:Y:S04]  /*8020*/  LDGSTS.E [R9+0x4008], desc[UR22][R148.64], P1 ;  /* 0x0400800094097fae */ /* 0x000fe800089a1016 */
[----:B------:R-:W3:Y:S01]  /*8030*/  LDL.LU R142, [R1+0xb8] ;  /* 0x0000b800018e7983 */ /* 0x000ee20000300800 */
[----:B----4-:R-:W-:-:S03]  /*8040*/  ISETP.NE.U32.AND P2, PT, R128, RZ, PT ;  /* 0x000000ff8000720c */ /* 0x010fc60003f45070 */
[----:B------:R-:W4:Y:S01]  /*8050*/  LDL.LU R128, [R1+0xb4] ;  /* 0x0000b40001807983 */ /* 0x000f220000300800 */
[----:B--2---:R-:W-:-:S03]  /*8060*/  ISETP.NE.U32.AND P1, PT, R129, RZ, PT ;  /* 0x000000ff8100720c */ /* 0x004fc60003f25070 */
[----:B------:R-:W2:Y:S01]  /*8070*/  LDL.LU R129, [R1+0xb0] ;  /* 0x0000b00001817983 */ /* 0x000ea20000300800 */
[----:B------:R-:W-:Y:S02]  /*8080*/  ISETP.NE.U32.AND P0, PT, R14, RZ, PT ;  /* 0x000000ff0e00720c */ /* 0x000fe40003f05070 */
[----:B------:R-:W-:Y:S01]  /*8090*/  ISETP.NE.U32.AND P3, PT, R13, RZ, PT ;  /* 0x000000ff0d00720c */ /* 0x000fe20003f65070 */
[----:B------:R-:W-:-:S10]  /*80a0*/  VIADD R10, R10, UR7 ;  /* 0x000000070a0a7c36 */ /* 0x000fd40008000000 */
[----:B------:R-:W-:Y:S01]  /*80b0*/  LDGSTS.E [R9+0x6000], desc[UR22][R178.64], P0 ;  /* 0x06000000b2097fae */ /* 0x000fe200081a1016 */
[----:B---3--:R-:W-:-:S03]  /*80c0*/  ISETP.NE.U32.AND P0, PT, R11, RZ, PT ;  /* 0x000000ff0b00720c */ /* 0x008fc60003f05070 */
[----:B------:R-:W-:Y:S01]  /*80d0*/  LDGSTS.E [R9+0x6008], desc[UR22][R180.64], P3 ;  /* 0x06008000b4097fae */ /* 0x000fe200099a1016 */
[----:B------:R-:W-:-:S03]  /*80e0*/  ISETP.NE.U32.AND P3, PT, R12, RZ, PT ;  /* 0x000000ff0c00720c */ /* 0x000fc60003f65070 */
[----:B------:R-:W3:Y:S04]  /*80f0*/  LDL.LU R12, [R1+0xac] ;  /* 0x0000ac00010c7983 */ /* 0x000ee80000300800 */
[----:B------:R-:W-:Y:S01]  /*8100*/  LDGSTS.E [R10], desc[UR22][R216.64], P2 ;  /* 0x00000000d80a7fae */ /* 0x000fe200091a1016 */
[----:B------:R-:W-:-:S03]  /*8110*/  ISETP.NE.U32.AND P2, PT, R6, RZ, PT ;  /* 0x000000ff0600720c */ /* 0x000fc60003f45070 */
[----:B------:R-:W-:Y:S01]  /*8120*/  LDGSTS.E [R10+0x8], desc[UR22][R218.64], P1 ;  /* 0x00008000da0a7fae */ /* 0x000fe200089a1016 */
[----:B------:R-:W-:-:S03]  /*8130*/  ISETP.NE.U32.AND P1, PT, R78, RZ, PT ;  /* 0x000000ff4e00720c */ /* 0x000fc60003f25070 */
[----:B------:R-:W-:Y:S01]  /*8140*/  LDGSTS.E [R10+0x2000], desc[UR22][R120.64], P0 ;  /* 0x02000000780a7fae */ /* 0x000fe200081a1016 */
[----:B------:R-:W-:-:S03]  /*8150*/  ISETP.NE.U32.AND P0, PT, R79, RZ, PT ;  /* 0x000000ff4f00720c */ /* 0x000fc60003f05070 */
[----:B------:R-:W3:Y:S04]  /*8160*/  LDL.LU R6, [R1+0xe8] ;  /* 0x0000e80001067983 */ /* 0x000ee80000300800 */
[----:B------:R-:W-:Y:S01]  /*8170*/  LDGSTS.E [R10+0x2008], desc[UR22][R118.64], P3 ;  /* 0x02008000760a7fae */ /* 0x000fe200099a1016 */
[----:B------:R-:W-:-:S03]  /*8180*/  ISETP.NE.U32.AND P3, PT, R62, RZ, PT ;  /* 0x000000ff3e00720c */ /* 0x000fc60003f65070 */
[----:B------:R-:W3:Y:S04]  /*8190*/  LDL.LU R78, [R1+0xe4] ;  /* 0x0000e400014e7983 */ /* 0x000ee80000300800 */
[----:B------:R-:W3:Y:S04]  /*81a0*/  LDL.LU R79, [R1+0xe0] ;  /* 0x0000e000014f7983 */ /* 0x000ee80000300800 */
[----:B------:R-:W3:Y:S04]  /*81b0*/  LDL.LU R62, [R1+0xdc] ;  /* 0x0000dc00013e7983 */ /* 0x000ee80000300800 */
[----:B------:R-:W-:Y:S04]  /*81c0*/  LDGSTS.E [R10+0x4000], desc[UR22][R150.64], P2 ;  /* 0x04000000960a7fae */ /* 0x000fe800091a1016 */
[----:B------:R-:W-:Y:S01]  /*81d0*/  LDGSTS.E [R10+0x4008], desc[UR22][R152.64], P1 ;  /* 0x04008000980a7fae */ /* 0x000fe200089a1016 */
[----:B------:R-:W-:-:S03]  /*81e0*/  ISETP.NE.U32.AND P1, PT, R21, RZ, PT ;  /* 0x000000ff1500720c */ /* 0x000fc60003f25070 */
[----:B------:R-:W-:Y:S01]  /*81f0*/  LDGSTS.E [R10+0x6000], desc[UR22][R182.64], P0 ;  /* 0x06000000b60a7fae */ /* 0x000fe200081a1016 */
[----:B------:R-:W-:-:S03]  /*8200*/  ISETP.NE.U32.AND P0, PT, R17, RZ, PT ;  /* 0x000000ff1100720c */ /* 0x000fc60003f05070 */
[----:B------:R-:W3:Y:S01]  /*8210*/  LDL.LU R19, [R1+0xd8] ;  /* 0x0000d80001137983 */ /* 0x000ee20000300800 */
[----:B------:R-:W-:-:S03]  /*8220*/  ISETP.NE.U32.AND P2, PT, R20, RZ, PT ;  /* 0x000000ff1400720c */ /* 0x000fc60003f45070 */
[----:B------:R-:W-:Y:S01]  /*8230*/  LDGSTS.E [R10+0x6008], desc[UR22][R184.64], P3 ;  /* 0x06008000b80a7fae */ /* 0x000fe200099a1016 */
[----:B------:R-:W-:-:S03]  /*8240*/  ISETP.NE.U32.AND P3, PT, R2, RZ, PT ;  /* 0x000000ff0200720c */ /* 0x000fc60003f65070 */
[----:B------:R-:W3:Y:S01]  /*8250*/  LDL.LU R20, [R1+0xd4] ;  /* 0x0000d40001147983 */ /* 0x000ee20000300800 */
[----:B------:R-:W-:-:S03]  /*8260*/  LOP3.LUT R11, R4, 0x30, RZ, 0x3c, !PT ;  /* 0x00000030040b7812 */ /* 0x000fc600078e3cff */
[----:B------:R-:W3:Y:S04]  /*8270*/  LDL.LU R17, [R1+0xd0] ;  /* 0x0000d00001117983 */ /* 0x000ee80000300800 */
[----:B------:R-:W3:Y:S01]  /*8280*/  LDL.LU R2, [R1+0xcc] ;  /* 0x0000cc0001027983 */ /* 0x000ee20000300800 */
[----:B------:R-:W-:-:S03]  /*8290*/  VIADD R11, R11, UR7 ;  /* 0x000000070b0b7c36 */ /* 0x000fc60008000000 */
[----:B------:R-:W3:Y:S04]  /*82a0*/  LDL.LU R21, [R1+0x108] ;  /* 0x0001080001157983 */ /* 0x000ee80000300800 */
[----:B------:R-:W-:Y:S04]  /*82b0*/  LDGSTS.E [R11], desc[UR22][R220.64], P2 ;  /* 0x00000000dc0b7fae */ /* 0x000fe800091a1016 */
[----:B------:R-:W-:Y:S01]  /*82c0*/  LDGSTS.E [R11+0x8], desc[UR22][R222.64], P1 ;  /* 0x00008000de0b7fae */ /* 0x000fe200089a1016 */
[----:B------:R-:W-:-:S03]  /*82d0*/  ISETP.NE.U32.AND P2, PT, R142, RZ, PT ;  /* 0x000000ff8e00720c */ /* 0x000fc60003f45070 */
[----:B------:R-:W-:Y:S04]  /*82e0*/  LDGSTS.E [R11+0x2000], desc[UR22][R116.64], P0 ;  /* 0x02000000740b7fae */ /* 0x000fe800081a1016 */
[----:B------:R-:W3:Y:S04]  /*82f0*/  LDL.LU R142, [R1+0x104] ;  /* 0x00010400018e7983 */ /* 0x000ee80000300800 */
[----:B------:R-:W-:Y:S04]  /*8300*/  LDGSTS.E [R11+0x2008], desc[UR22][R114.64], P3 ;  /* 0x02008000720b7fae */ /* 0x000fe800099a1016 */
[----:B------:R-:W-:Y:S01]  /*8310*/  LDGSTS.E [R11+0x4000], desc[UR22][R154.64], P2 ;  /* 0x040000009a0b7fae */ /* 0x000fe200091a1016 */
[----:B----4-:R-:W-:-:S03]  /*8320*/  ISETP.NE.U32.AND P1, PT, R128, RZ, PT ;  /* 0x000000ff8000720c */ /* 0x010fc60003f25070 */
[----:B------:R-:W4:Y:S01]  /*8330*/  LDL.LU R128, [R1+0x100] ;  /* 0x0001000001807983 */ /* 0x000f220000300800 */
[----:B--2---:R-:W-:-:S03]  /*8340*/  ISETP.NE.U32.AND P0, PT, R129, RZ, PT ;  /* 0x000000ff8100720c */ /* 0x004fc60003f05070 */
[----:B------:R-:W2:Y:S06]  /*8350*/  LDL.LU R129, [R1+0xfc] ;  /* 0x0000fc0001817983 */ /* 0x000eac0000300800 */
[----:B------:R-:W-:Y:S04]  /*8360*/  LDGSTS.E [R11+0x4008], desc[UR22][R156.64], P1 ;  /* 0x040080009c0b7fae */ /* 0x000fe800089a1016 */
[----:B------:R-:W-:Y:S01]  /*8370*/  LDGSTS.E [R11+0x6000], desc[UR22][R186.64], P0 ;  /* 0x06000000ba0b7fae */ /* 0x000fe200081a1016 */
[----:B---3--:R-:W-:-:S13]  /*8380*/  ISETP.NE.U32.AND P3, PT, R12, RZ, PT ;  /* 0x000000ff0c00720c */ /* 0x008fda0003f65070 */
[----:B------:R-:W-:Y:S01]  /*8390*/  LDGSTS.E [R11+0x6008], desc[UR22][R188.64], P3 ;  /* 0x06008000bc0b7fae */ /* 0x000fe200099a1016 */
[----:B------:R-:W-:Y:S02]  /*83a0*/  ISETP.NE.U32.AND P2, PT, R6, RZ, PT ;  /* 0x000000ff0600720c */ /* 0x000fe40003f45070 */
[----:B------:R-:W-:Y:S02]  /*83b0*/  ISETP.NE.U32.AND P3, PT, R62, RZ, PT ;  /* 0x000000ff3e00720c */ /* 0x000fe40003f65070 */
[----:B------:R-:W3:Y:S01]  /*83c0*/  LDL.LU R62, [R1+0xf8] ;  /* 0x0000f800013e7983 */ /* 0x000ee20000300800 */
[----:B------:R-:W-:Y:S02]  /*83d0*/  ISETP.NE.U32.AND P1, PT, R78, RZ, PT ;  /* 0x000000ff4e00720c */ /* 0x000fe40003f25070 */
[----:B------:R-:W-:Y:S01]  /*83e0*/  ISETP.NE.U32.AND P0, PT, R79, RZ, PT ;  /* 0x000000ff4f00720c */ /* 0x000fe20003f05070 */
[----:B------:R-:W3:Y:S01]  /*83f0*/  LDL.LU R6, [R1+0xf4] ;  /* 0x0000f40001067983 */ /* 0x000ee20000300800 */
[----:B------:R-:W-:-:S03]  /*8400*/  LOP3.LUT R12, R4, 0x40, RZ, 0x3c, !PT ;  /* 0x00000040040c7812 */ /* 0x000fc600078e3cff */
[----:B------:R-:W3:Y:S04]  /*8410*/  LDL.LU R78, [R1+0xf0] ;  /* 0x0000f000014e7983 */ /* 0x000ee80000300800 */
[----:B------:R-:W3:Y:S01]  /*8420*/  LDL.LU R79, [R1+0xec] ;  /* 0x0000ec00014f7983 */ /* 0x000ee20000300800 */
[----:B------:R-:W-:-:S05]  /*8430*/  VIADD R12, R12, UR7 ;  /* 0x000000070c0c7c36 */ /* 0x000fca0008000000 */
[----:B------:R-:W-:Y:S01]  /*8440*/  LDGSTS.E [R12], desc[UR22][R224.64], P2 ;  /* 0x00000000e00c7fae */ /* 0x000fe200091a1016 */
[----:B------:R-:W-:-:S03]  /*8450*/  ISETP.NE.U32.AND P2, PT, R19, RZ, PT ;  /* 0x000000ff1300720c */ /* 0x000fc60003f45070 */
[----:B------:R-:W-:Y:S01]  /*8460*/  LDGSTS.E [R12+0x8], desc[UR22][R226.64], P1 ;  /* 0x00008000e20c7fae */ /* 0x000fe200089a1016 */
[----:B------:R-:W-:-:S03]  /*8470*/  ISETP.NE.U32.AND P1, PT, R20, RZ, PT ;  /* 0x000000ff1400720c */ /* 0x000fc60003f25070 */
[----:B------:R-:W-:Y:S01]  /*8480*/  LDGSTS.E [R12+0x2000], desc[UR22][R112.64], P0 ;  /* 0x02000000700c7fae */ /* 0x000fe200081a1016 */
[----:B------:R-:W-:-:S03]  /*8490*/  ISETP.NE.U32.AND P0, PT, R17, RZ, PT ;  /* 0x000000ff1100720c */ /* 0x000fc60003f05070 */
[----:B------:R-:W-:Y:S01]  /*84a0*/  LDGSTS.E [R12+0x2008], desc[UR22][R110.64], P3 ;  /* 0x020080006e0c7fae */ /* 0x000fe200099a1016 */
[----:B------:R-:W-:-:S03]  /*84b0*/  ISETP.NE.U32.AND P3, PT, R2, RZ, PT ;  /* 0x000000ff0200720c */ /* 0x000fc60003f65070 */
[----:B------:R-:W3:Y:S04]  /*84c0*/  LDL.LU R17, [R1+0x128] ;  /* 0x0001280001117983 */ /* 0x000ee80000300800 */
[----:B------:R-:W3:Y:S04]  /*84d0*/  LDL.LU R2, [R1+0x124] ;  /* 0x0001240001027983 */ /* 0x000ee80000300800 */
[----:B------:R-:W-:Y:S01]  /*84e0*/  LDGSTS.E [R12+0x4000], desc[UR22][R158.64], P2 ;  /* 0x040000009e0c7fae */ /* 0x000fe200091a1016 */
[----:B------:R-:W-:-:S03]  /*84f0*/  ISETP.NE.U32.AND P2, PT, R21, RZ, PT ;  /* 0x000000ff1500720c */ /* 0x000fc60003f45070 */
        /* <DEDUP_REMOVED lines=8> */
[----:B------:R-:W-:-:S05]  /*8580*/  LOP3.LUT R13, R4, 0x50, RZ, 0x3c, !PT ;  /* 0x00000050040d7812 */ /* 0x000fca00078e3cff */
[----:B------:R-:W-:Y:S01]  /*8590*/  VIADD R13, R13, UR7 ;  /* 0x000000070d0d7c36 */ /* 0x000fe20008000000 */
[----:B------:R-:W-:-:S04]  /*85a0*/  ISETP.NE.U32.AND P1, PT, R142, RZ, PT ;  /* 0x000000ff8e00720c */ /* 0x000fc80003f25070 */
[----:B------:R-:W-:Y:S09]  /*85b0*/  LDGSTS.E [R13], desc[UR22][R228.64], P2 ;  /* 0x00000000e40d7fae */ /* 0x000ff200091a1016 */
[----:B------:R-:W-:Y:S04]  /*85c0*/  LDGSTS.E [R13+0x8], desc[UR22][R230.64], P1 ;  /* 0x00008000e60d7fae */ /* 0x000fe800089a1016 */
[----:B------:R-:W-:Y:S04]  /*85d0*/  LDGSTS.E [R13+0x2000], desc[UR22][R108.64], P0 ;  /* 0x020000006c0d7fae */ /* 0x000fe800081a1016 */
[----:B------:R-:W-:Y:S01]  /*85e0*/  LDGSTS.E [R13+0x2008], desc[UR22][R106.64], P3 ;  /* 0x020080006a0d7fae */ /* 0x000fe200099a1016 */
[----:B---3--:R-:W-:-:S03]  /*85f0*/  ISETP.NE.U32.AND P2, PT, R62, RZ, PT ;  /* 0x000000ff3e00720c */ /* 0x008fc60003f45070 */
[----:B------:R-:W3:Y:S04]  /*8600*/  LDL.LU R62, [R1+0x114] ;  /* 0x00011400013e7983 */ /* 0x000ee80000300800 */
[----:B------:R-:W3:Y:S04]  /*8610*/  LDL.LU R15, [R1+0x110] ;  /* 0x00011000010f7983 */ /* 0x000ee80000300800 */
[----:B------:R-:W3:Y:S01]  /*8620*/  LDL.LU R16, [R1+0x10c] ;  /* 0x00010c0001107983 */ /* 0x000ee20000300800 */
[----:B------:R-:W-:-:S03]  /*8630*/  ISETP.NE.U32.AND P0, PT, R78, RZ, PT ;  /* 0x000000ff4e00720c */ /* 0x000fc60003f05070 */
[----:B------:R-:W3:Y:S01]  /*8640*/  LDL.LU R18, [R1+0x148] ;  /* 0x0001480001127983 */ /* 0x000ee20000300800 */
[----:B------:R-:W-:Y:S02]  /*8650*/  ISETP.NE.U32.AND P1, PT, R6, RZ, PT ;  /* 0x000000ff0600720c */ /* 0x000fe40003f25070 */
[----:B------:R-:W-:Y:S01]  /*8660*/  ISETP.NE.U32.AND P3, PT, R79, RZ, PT ;  /* 0x000000ff4f00720c */ /* 0x000fe20003f65070 */
[----:B------:R-:W3:Y:S04]  /*8670*/  LDL.LU R19, [R1+0x144] ;  /* 0x0001440001137983 */ /* 0x000ee80000300800 */
[----:B------:R-:W3:Y:S04]  /*8680*/  LDL.LU R78, [R1+0x140] ;  /* 0x00014000014e7983 */ /* 0x000ee80000300800 */
[----:B------:R-:W3:Y:S01]  /*8690*/  LDL.LU R79, [R1+0x13c] ;  /* 0x00013c00014f7983 */ /* 0x000ee20000300800 */
[----:B------:R-:W-:-:S03]  /*86a0*/  LOP3.LUT R6, R4, 0x60, RZ, 0x3c, !PT ;  /* 0x0000006004067812 */ /* 0x000fc600078e3cff */
[----:B------:R-:W-:Y:S02]  /*86b0*/  LDGSTS.E [R13+0x4000], desc[UR22][R162.64], P2 ;  /* 0x04000000a20d7fae */ /* 0x000fe400091a1016 */
[----:B------:R-:W-:Y:S02]  /*86c0*/  VIADD R14, R6, UR7 ;  /* 0x00000007060e7c36 */ /* 0x000fe40008000000 */
[----:B------:R-:W3:Y:S01]  /*86d0*/  LDL.LU R142, [R1+0x138] ;  /* 0x00013800018e7983 */ /* 0x000ee20000300800 */
[----:B------:R-:W-:-:S03]  /*86e0*/  ISETP.NE.U32.AND P2, PT, R17, RZ, PT ;  /* 0x000000ff1100720c */ /* 0x000fc60003f45070 */
        /* <DEDUP_REMOVED lines=8> */
[----:B------:R-:W-:Y:S04]  /*8770*/  LDGSTS.E [R14], desc[UR22][R136.64], P2 ;  /* 0x00000000880e7fae */ /* 0x000fe800091a1016 */
[----:B------:R-:W3:Y:S04]  /*8780*/  LDL.64 R20, [R1+0x48] ;  /* 0x0000480001147983 */ /* 0x000ee80000100a00 */
[----:B------:R-:W-:Y:S04]  /*8790*/  LDGSTS.E [R14+0x8], desc[UR22][R134.64], P1 ;  /* 0x00008000860e7fae */ /* 0x000fe800089a1016 */
[----:B------:R-:W-:Y:S01]  /*87a0*/  LDGSTS.E [R14+0x2000], desc[UR22][R104.64], P0 ;  /* 0x02000000680e7fae */ /* 0x000fe200081a1016 */
[----:B----4-:R-:W-:-:S02]  /*87b0*/  ISETP.NE.U32.AND P3, PT, R128, RZ, PT ;  /* 0x000000ff8000720c */ /* 0x010fc40003f65070 */
[----:B--2---:R-:W-:Y:S02]  /*87c0*/  ISETP.NE.U32.AND P2, PT, R129, RZ, PT ;  /* 0x000000ff8100720c */ /* 0x004fe40003f45070 */
[----:B------:R-:W2:Y:S09]  /*87d0*/  LDL.64 R128, [R1+0x8] ;  /* 0x0000080001807983 */ /* 0x000eb20000100a00 */
[----:B------:R-:W-:Y:S04]  /*87e0*/  LDGSTS.E [R14+0x2008], desc[UR22][R102.64], P3 ;  /* 0x02008000660e7fae */ /* 0x000fe800099a1016 */
[----:B------:R-:W-:Y:S01]  /*87f0*/  LDGSTS.E [R14+0x4000], desc[UR22][R166.64], P2 ;  /* 0x04000000a60e7fae */ /* 0x000fe200091a1016 */
[----:B---3--:R-:W-:-:S03]  /*8800*/  ISETP.NE.U32.AND P1, PT, R62, RZ, PT ;  /* 0x000000ff3e00720c */ /* 0x008fc60003f25070 */
[----:B------:R-:W3:Y:S01]  /*8810*/  LDL.LU R62, [R1+0x57c] ;  /* 0x00057c00013e7983 */ /* 0x000ee20000300800 */
[----:B------:R-:W-:Y:S02]  /*8820*/  ISETP.NE.U32.AND P0, PT, R15, RZ, PT ;  /* 0x000000ff0f00720c */ /* 0x000fe40003f05070 */
[----:B------:R-:W-:Y:S02]  /*8830*/  ISETP.NE.U32.AND P3, PT, R16, RZ, PT ;  /* 0x000000ff1000720c */ /* 0x000fe40003f65070 */
[----:B------:R-:W-:-:S05]  /*8840*/  ISETP.NE.U32.AND P2, PT, R18, RZ, PT ;  /* 0x000000ff1200720c */ /* 0x000fca0003f45070 */
[----:B------:R-:W-:Y:S01]  /*8850*/  LDGSTS.E [R14+0x4008], desc[UR22][R168.64], P1 ;  /* 0x04008000a80e7fae */ /* 0x000fe200089a1016 */
[----:B------:R-:W-:Y:S02]  /*8860*/  LOP3.LUT R15, R4, 0x70, RZ, 0x3c, !PT ;  /* 0x00000070040f7812 */ /* 0x000fe400078e3cff */
[----:B------:R-:W-:Y:S01]  /*8870*/  ISETP.NE.U32.AND P1, PT, R19, RZ, PT ;  /* 0x000000ff1300720c */ /* 0x000fe20003f25070 */
[----:B------:R-:W-:Y:S01]  /*8880*/  LDGSTS.E [R14+0x6000], desc[UR22][R198.64], P0 ;  /* 0x06000000c60e7fae */ /* 0x000fe200081a1016 */
[----:B------:R-:W-:-:S03]  /*8890*/  ISETP.NE.U32.AND P0, PT, R78, RZ, PT ;  /* 0x000000ff4e00720c */ /* 0x000fc60003f05070 */
[----:B------:R-:W-:Y:S01]  /*88a0*/  LDGSTS.E [R14+0x6008], desc[UR22][R200.64], P3 ;  /* 0x06008000c80e7fae */ /* 0x000fe200099a1016 */
[----:B------:R-:W-:Y:S01]  /*88b0*/  ISETP.NE.U32.AND P3, PT, R79, RZ, PT ;  /* 0x000000ff4f00720c */ /* 0x000fe20003f65070 */
[----:B------:R-:W-:Y:S02]  /*88c0*/  VIADD R15, R15, UR7 ;  /* 0x000000070f0f7c36 */ /* 0x000fe40008000000 */
[----:B------:R-:W4:Y:S04]  /*88d0*/  LDL.64 R78, [R1+0x40] ;  /* 0x00004000014e7983 */ /* 0x000f280000100a00 */
[----:B------:R-:W-:Y:S01]  /*88e0*/  LDGSTS.E [R15], desc[UR22][R132.64], P2 ;  /* 0x00000000840f7fae */ /* 0x000fe200091a1016 */
[----:B------:R-:W-:-:S03]  /*88f0*/  ISETP.NE.U32.AND P2, PT, R142, RZ, PT ;  /* 0x000000ff8e00720c */ /* 0x000fc60003f45070 */
[----:B------:R-:W-:Y:S04]  /*8900*/  LDGSTS.E [R15+0x8], desc[UR22][R130.64], P1 ;  /* 0x00008000820f7fae */ /* 0x000fe800089a1016 */
[----:B------:R-:W-:Y:S01]  /*8910*/  LDGSTS.E [R15+0x2000], desc[UR22][R138.64], P0 ;  /* 0x020000008a0f7fae */ /* 0x000fe200081a1016 */
[----:B------:R-:W-:-:S03]  /*8920*/  ISETP.NE.U32.AND P1, PT, R6, RZ, PT ;  /* 0x000000ff0600720c */ /* 0x000fc60003f25070 */
[----:B------:R-:W-:Y:S01]  /*8930*/  LDGSTS.E [R15+0x2008], desc[UR22][R140.64], P3 ;  /* 0x020080008c0f7fae */ /* 0x000fe200099a1016 */
[----:B------:R-:W-:-:S03]  /*8940*/  ISETP.NE.U32.AND P0, PT, R17, RZ, PT ;  /* 0x000000ff1100720c */ /* 0x000fc60003f05070 */
[----:B------:R-:W-:Y:S01]  /*8950*/  LDGSTS.E [R15+0x4000], desc[UR22][R170.64], P2 ;  /* 0x04000000aa0f7fae */ /* 0x000fe200091a1016 */
[----:B------:R-:W-:Y:S01]  /*8960*/  ISETP.NE.U32.AND P3, PT, R2, RZ, PT ;  /* 0x000000ff0200720c */ /* 0x000fe20003f65070 */
[----:B------:R-:W-:-:S04]  /*8970*/  VIADD R2, R3, UR7 ;  /* 0x0000000703027c36 */ /* 0x000fc80008000000 */
[----:B------:R-:W-:Y:S04]  /*8980*/  LDGSTS.E [R15+0x4008], desc[UR22][R172.64], P1 ;  /* 0x04008000ac0f7fae */ /* 0x000fe800089a1016 */
[----:B------:R-:W-:Y:S04]  /*8990*/  LDGSTS.E [R15+0x6000], desc[UR22][R204.64], P0 ;  /* 0x06000000cc0f7fae */ /* 0x000fe800081a1016 */
[----:B------:R-:W-:Y:S04]  /*89a0*/  LDGSTS.E [R15+0x6008], desc[UR22][R206.64], P3 ;  /* 0x06008000ce0f7fae */ /* 0x000fe800099a1016 */
[----:B------:R-:W0:Y:S04]  /*89b0*/  LDGDEPBAR ;  /* 0x00000000000079af */ /* 0x000e280000000000 */
[----:B------:R-:W-:Y:S04]  /*89c0*/  LDGSTS.E [R2+0x38000], desc[UR22][R20.64], P6 ;  /* 0x3800000014027fae */ /* 0x000fe8000b1a1016 */
[----:B------:R-:W-:Y:S04]  /*89d0*/  STL [R1+0x364], R2 ;  /* 0x0003640201007387 */ /* 0x000fe80000100800 */
[----:B------:R-:W-:Y:S04]  /*89e0*/  STL.64 [R1+0x508], R238 ;  /* 0x000508ee01007387 */ /* 0x000fe80000100a00 */
[----:B------:R1:W-:Y:S04]  /*89f0*/  STL.64 [R1+0x500], R32 ;  /* 0x0005002001007387 */ /* 0x0003e80000100a00 */
[----:B--2---:R-:W-:Y:S04]  /*8a00*/  LDGSTS.E [R2+0x38400], desc[UR22][R128.64], P6 ;  /* 0x3840000080027fae */ /* 0x004fe8000b1a1016 */
[----:B------:R-:W-:Y:S04]  /*8a10*/  LDGSTS.E [R2+0x38800], desc[UR22][R238.64], P6 ;  /* 0x38800000ee027fae */ /* 0x000fe8000b1a1016 */
[----:B------:R-:W-:Y:S01]  /*8a20*/  LDGSTS.E [R2+0x38c00], desc[UR22][R32.64], P6 ;  /* 0x38c0000020027fae */ /* 0x000fe2000b1a1016 */
[----:B------:R-:W-:-:S03]  /*8a30*/  LOP3.LUT R6, R3, 0x10, RZ, 0x3c, !PT ;  /* 0x0000001003067812 */ /* 0x000fc600078e3cff */
[----:B------:R-:W-:Y:S04]  /*8a40*/  LDGSTS.E [R2+0x39000], desc[UR22][R48.64], P6 ;  /* 0x3900000030027fae */ /* 0x000fe8000b1a1016 */
[----:B-1----:R-:W2:Y:S01]  /*8a50*/  LDL.LU.64 R32, [R1] ;  /* 0x0000000001207983 */ /* 0x002ea20000300a00 */
[----:B------:R-:W-:-:S03]  /*8a60*/  VIADD R16, R6, UR7 ;  /* 0x0000000706107c36 */ /* 0x000fc60008000000 */
[----:B------:R-:W-:Y:S04]  /*8a70*/  STL.64 [R1+0x510], R48 ;  /* 0x0005103001007387 */ /* 0x000fe80000100a00 */
[----:B------:R-:W-:Y:S04]  /*8a80*/  LDGSTS.E [R2+0x39400], desc[UR22][R64.64], P6 ;  /* 0x3940000040027fae */ /* 0x000fe8000b1a1016 */
[----:B------:R-:W-:Y:S04]  /*8a90*/  STL.64 [R1+0x518], R64 ;  /* 0x0005184001007387 */ /* 0x000fe80000100a00 */
[----:B------:R-:W-:Y:S04]  /*8aa0*/  LDGSTS.E [R2+0x39800], desc[UR22][R80.64], P6 ;  /* 0x3980000050027fae */ /* 0x000fe8000b1a1016 */
[----:B------:R-:W-:Y:S04]  /*8ab0*/  STL.64 [R1+0x520], R80 ;  /* 0x0005205001007387 */ /* 0x000fe80000100a00 */
[----:B------:R1:W-:Y:S04]  /*8ac0*/  LDGSTS.E [R2+0x39c00], desc[UR22][R96.64], P6 ;  /* 0x39c0000060027fae */ /* 0x0003e8000b1a1016 */
[----:B------:R1:W-:Y:S04]  /*8ad0*/  STL.64 [R1+0x528], R96 ;  /* 0x0005286001007387 */ /* 0x0003e80000100a00 */
[----:B-1----:R-:W3:Y:S04]  /*8ae0*/  LDL.LU.64 R96, [R1+0x30] ;  /* 0x0000300001607983 */ /* 0x002ee80000300a00 */
[----:B------:R-:W3:Y:S04]  /*8af0*/  LDL.LU.64 R80, [R1+0x28] ;  /* 0x0000280001507983 */ /* 0x000ee80000300a00 */
[----:B----4-:R-:W-:Y:S04]  /*8b00*/  LDGSTS.E [R16+0x38080], desc[UR22][R78.64], P6 ;  /* 0x380800004e107fae */ /* 0x010fe8000b1a1016 */
[----:B------:R-:W4:Y:S04]  /*8b10*/  LDL.64 R78, [R1+0x50] ;  /* 0x00005000014e7983 */ /* 0x000f280000100a00 */
[----:B--2---:R-:W-:Y:S04]  /*8b20*/  LDGSTS.E [R16+0x38480], desc[UR22][R32.64], P6 ;  /* 0x3848000020107fae */ /* 0x004fe8000b1a1016 */
[----:B------:R1:W-:Y:S01]  /*8b30*/  STL.64 [R1+0x530], R32 ;  /* 0x0005302001007387 */ /* 0x0003e20000100a00 */
[----:B------:R-:W-:-:S03]  /*8b40*/  LOP3.LUT R2, R3, 0x20, RZ, 0x3c, !PT ;  /* 0x0000002003027812 */ /* 0x000fc600078e3cff */
[----:B------:R-:W-:Y:S04]  /*8b50*/  LDGSTS.E [R16+0x38880], desc[UR22][R236.64], P6 ;  /* 0x38880000ec107fae */ /* 0x000fe8000b1a1016 */
[----:B-1----:R-:W2:Y:S01]  /*8b60*/  LDL.LU.64 R32, [R1+0x38] ;  /* 0x0000380001207983 */ /* 0x002ea20000300a00 */
[----:B------:R-:W-:-:S03]  /*8b70*/  VIADD R17, R2, UR7 ;  /* 0x0000000702117c36 */ /* 0x000fc60008000000 */
[----:B------:R-:W-:Y:S01]  /*8b80*/  LDGSTS.E [R16+0x38c80], desc[UR22][R34.64], P6 ;  /* 0x38c8000022107fae */ /* 0x000fe2000b1a1016 */
[----:B------:R-:W-:-:S03]  /*8b90*/  LOP3.LUT R2, R3, 0x30, RZ, 0x3c, !PT ;  /* 0x0000003003027812 */ /* 0x000fc600078e3cff */
[----:B------:R-:W-:Y:S04]  /*8ba0*/  LDGSTS.E [R16+0x39080], desc[UR22][R50.64], P6 ;  /* 0x3908000032107fae */ /* 0x000fe8000b1a1016 */
[----:B------:R-:W-:Y:S04]  /*8bb0*/  LDGSTS.E [R16+0x39480], desc[UR22][R66.64], P6 ;  /* 0x3948000042107fae */ /* 0x000fe8000b1a1016 */
[----:B------:R-:W-:Y:S04]  /*8bc0*/  LDGSTS.E [R16+0x39880], desc[UR22][R82.64], P6 ;  /* 0x3988000052107fae */ /* 0x000fe8000b1a1016 */
[----:B------:R-:W-:Y:S01]  /*8bd0*/  LDGSTS.E [R16+0x39c80], desc[UR22][R98.64], P6 ;  /* 0x39c8000062107fae */ /* 0x000fe2000b1a1016 */
[----:B------:R-:W-:-:S03]  /*8be0*/  VIADD R18, R2, UR7 ;  /* 0x0000000702127c36 */ /* 0x000fc60008000000 */
[----:B------:R-:W3:Y:S04]  /*8bf0*/  LDL.64 R128, [R1+0x58] ;  /* 0x0000580001807983 */ /* 0x000ee80000100a00 */
[----:B------:R-:W3:Y:S04]  /*8c00*/  LDL.LU.64 R64, [R1+0x20] ;  /* 0x0000200001407983 */ /* 0x000ee80000300a00 */
[----:B------:R-:W-:Y:S04]  /*8c10*/  STL.64 [R1+0x4f0], R16 ;  /* 0x0004f01001007387 */ /* 0x000fe80000100a00 */
[----:B--2---:R-:W-:Y:S04]  /*8c20*/  LDGSTS.E [R17+0x38100], desc[UR22][R32.64], P6 ;  /* 0x3810000020117fae */ /* 0x004fe8000b1a1016 */
[----:B------:R-:W-:Y:S04]  /*8c30*/  LDGSTS.E [R17+0x38500], desc[UR22][R250.64], P6 ;  /* 0x38500000fa117fae */ /* 0x000fe8000b1a1016 */
[----:B------:R-:W-:Y:S04]  /*8c40*/  LDGSTS.E [R17+0x38900], desc[UR22][R234.64], P6 ;  /* 0x38900000ea117fae */ /* 0x000fe8000b1a1016 */
[----:B------:R-:W-:Y:S04]  /*8c50*/  LDGSTS.E [R17+0x38d00], desc[UR22][R36.64], P6 ;  /* 0x38d0000024117fae */ /* 0x000fe8000b1a1016 */
[----:B------:R-:W-:Y:S04]  /*8c60*/  LDGSTS.E [R17+0x39100], desc[UR22][R52.64], P6 ;  /* 0x3910000034117fae */ /* 0x000fe8000b1a1016 */
[----:B------:R-:W-:Y:S04]  /*8c70*/  LDGSTS.E [R17+0x39500], desc[UR22][R68.64], P6 ;  /* 0x3950000044117fae */ /* 0x000fe8000b1a1016 */
[----:B------:R-:W-:Y:S04]  /*8c80*/  LDGSTS.E [R17+0x39900], desc[UR22][R84.64], P6 ;  /* 0x3990000054117fae */ /* 0x000fe8000b1a1016 */
[----:B------:R-:W-:Y:S04]  /*8c90*/  LDGSTS.E [R17+0x39d00], desc[UR22][R100.64], P6 ;  /* 0x39d0000064117fae */ /* 0x000fe8000b1a1016 */
[----:B---3--:R-:W-:Y:S04]  /*8ca0*/  LDGSTS.E [R18+0x38180], desc[UR22][R96.64], P6 ;  /* 0x3818000060127fae */ /* 0x008fe8000b1a1016 */
[----:B------:R-:W-:Y:S04]  /*8cb0*/  LDGSTS.E [R18+0x38580], desc[UR22][R248.64], P6 ;  /* 0x38580000f8127fae */ /* 0x000fe8000b1a1016 */
[----:B------:R-:W-:Y:S04]  /*8cc0*/  LDGSTS.E [R18+0x38980], desc[UR22][R232.64], P6 ;  /* 0x38980000e8127fae */ /* 0x000fe8000b1a1016 */
[----:B------:R-:W-:Y:S04]  /*8cd0*/  LDGSTS.E [R18+0x38d80], desc[UR22][R38.64], P6 ;  /* 0x38d8000026127fae */ /* 0x000fe8000b1a1016 */
[----:B------:R-:W-:Y:S04]  /*8ce0*/  LDGSTS.E [R18+0x39180], desc[UR22][R54.64], P6 ;  /* 0x3918000036127fae */ /* 0x000fe8000b1a1016 */
[----:B------:R-:W-:Y:S04]  /*8cf0*/  LDGSTS.E [R18+0x39580], desc[UR22][R70.64], P6 ;  /* 0x3958000046127fae */ /* 0x000fe8000b1a1016 */
[----:B------:R-:W-:Y:S04]  /*8d00*/  LDGSTS.E [R18+0x39980], desc[UR22][R86.64], P6 ;  /* 0x3998000056127fae */ /* 0x000fe8000b1a1016 */
[----:B----4-:R-:W-:Y:S04]  /*8d10*/  LDGSTS.E [R18+0x39d80], desc[UR22][R78.64], P6 ;  /* 0x39d800004e127fae */ /* 0x010fe8000b1a1016 */
[----:B------:R-:W2:Y:S01]  /*8d20*/  LDL.64 R78, [R1+0x60] ;  /* 0x00006000014e7983 */ /* 0x000ea20000100a00 */
[----:B------:R-:W-:-:S03]  /*8d30*/  LOP3.LUT R2, R3, 0x40, RZ, 0x3c, !PT ;  /* 0x0000004003027812 */ /* 0x000fc600078e3cff */
[----:B------:R-:W3:Y:S02]  /*8d40*/  LDL.LU.64 R48, [R1+0x18] ;  /* 0x0000180001307983 */ /* 0x000ee40000300a00 */
[----:B------:R-:W-:Y:S01]  /*8d50*/  VIADD R19, R2, UR7 ;  /* 0x0000000702137c36 */ /* 0x000fe20008000000 */
[----:B------:R-:W-:Y:S01]  /*8d60*/  LOP3.LUT R2, R3, 0x50, RZ, 0x3c, !PT ;  /* 0x0000005003027812 */ /* 0x000fe200078e3cff */
[----:B------:R-:W4:Y:S04]  /*8d70*/  LDL.LU.64 R238, [R1+0x10] ;  /* 0x0000100001ee7983 */ /* 0x000f280000300a00 */
[----:B------:R-:W-:Y:S01]  /*8d80*/  LDGSTS.E [R19+0x38200], desc[UR22][R80.64], P6 ;  /* 0x3820000050137fae */ /* 0x000fe2000b1a1016 */
[----:B------:R-:W-:-:S03]  /*8d90*/  VIADD R20, R2, UR7 ;  /* 0x0000000702147c36 */ /* 0x000fc60008000000 */
[----:B------:R-:W-:Y:S04]  /*8da0*/  LDGSTS.E [R19+0x38600], desc[UR22][R246.64], P6 ;  /* 0x38600000f6137fae */ /* 0x000fe8000b1a1016 */
[----:B------:R-:W-:Y:S04]  /*8db0*/  LDGSTS.E [R19+0x38a00], desc[UR22][R24.64], P6 ;  /* 0x38a0000018137fae */ /* 0x000fe8000b1a1016 */
[----:B------:R-:W-:Y:S04]  /*8dc0*/  LDGSTS.E [R19+0x38e00], desc[UR22][R40.64], P6 ;  /* 0x38e0000028137fae */ /* 0x000fe8000b1a1016 */
[----:B------:R-:W-:Y:S04]  /*8dd0*/  LDGSTS.E [R19+0x39200], desc[UR22][R56.64], P6 ;  /* 0x3920000038137fae */ /* 0x000fe8000b1a1016 */
[----:B------:R-:W-:Y:S01]  /*8de0*/  LDGSTS.E [R19+0x39600], desc[UR22][R72.64], P6 ;  /* 0x3960000048137fae */ /* 0x000fe2000b1a1016 */
[----:B------:R-:W-:-:S03]  /*8df0*/  LOP3.LUT R2, R3, 0x60, RZ, 0x3c, !PT ;  /* 0x0000006003027812 */ /* 0x000fc600078e3cff */
[----:B------:R-:W-:Y:S04]  /*8e00*/  LDGSTS.E [R19+0x39a00], desc[UR22][R88.64], P6 ;  /* 0x39a0000058137fae */ /* 0x000fe8000b1a1016 */
[----:B------:R1:W-:Y:S01]  /*8e10*/  LDGSTS.E [R19+0x39e00], desc[UR22][R128.64], P6 ;  /* 0x39e0000080137fae */ /* 0x0003e2000b1a1016 */
[----:B------:R-:W-:-:S03]  /*8e20*/  ISETP.NE.U32.AND P3, PT, R63, RZ, PT ;  /* 0x000000ff3f00720c */ /* 0x000fc60003f65070 */
[----:B------:R-:W-:Y:S04]  /*8e30*/  LDGSTS.E [R20+0x38280], desc[UR22][R64.64], P6 ;  /* 0x3828000040147fae */ /* 0x000fe8000b1a1016 */
[----:B------:R-:W-:Y:S04]  /*8e40*/  LDGSTS.E [R20+0x38680], desc[UR22][R244.64], P6 ;  /* 0x38680000f4147fae */ /* 0x000fe8000b1a1016 */
[----:B------:R1:W-:Y:S04]  /*8e50*/  STL.64 [R1+0x4f8], R18 ;  /* 0x0004f81201007387 */ /* 0x0003e80000100a00 */
[----:B------:R-:W-:Y:S01]  /*8e60*/  LDGSTS.E [R20+0x38a80], desc[UR22][R26.64], P6 ;  /* 0x38a800001a147fae */ /* 0x000fe2000b1a1016 */
[----:B------:R-:W-:-:S03]  /*8e70*/  VIADD R21, R2, UR7 ;  /* 0x0000000702157c36 */ /* 0x000fc60008000000 */
[----:B------:R-:W-:Y:S04]  /*8e80*/  LDGSTS.E [R20+0x38e80], desc[UR22][R42.64], P6 ;  /* 0x38e800002a147fae */ /* 0x000fe8000b1a1016 */
[----:B-1----:R-:W4:Y:S04]  /*8e90*/  LDL.LU.64 R18, [R1+0x68] ;  /* 0x0000680001127983 */ /* 0x002f280000300a00 */
[----:B------:R-:W4:Y:S04]  /*8ea0*/  LDL.LU R63, [R1+0x578] ;  /* 0x00057800013f7983 */ /* 0x000f280000300800 */
[----:B------:R-:W-:Y:S01]  /*8eb0*/  LDGSTS.E [R20+0x39280], desc[UR22][R58.64], P6 ;  /* 0x392800003a147fae */ /* 0x000fe2000b1a1016 */
[----:B------:R-:W-:-:S03]  /*8ec0*/  ISETP.NE.U32.AND P2, PT, R94, RZ, PT ;  /* 0x000000ff5e00720c */ /* 0x000fc60003f45070 */
[----:B------:R-:W4:Y:S04]  /*8ed0*/  LDL.LU R129, [R1+0x88] ;  /* 0x0000880001817983 */ /* 0x000f280000300800 */
[----:B------:R-:W-:Y:S01]  /*8ee0*/  LDGSTS.E [R20+0x39680], desc[UR22][R74.64], P6 ;  /* 0x396800004a147fae */ /* 0x000fe2000b1a1016 */
[----:B------:R-:W-:-:S03]  /*8ef0*/  ISETP.NE.U32.AND P5, PT, R252, RZ, PT ;  /* 0x000000fffc00720c */ /* 0x000fc60003fa5070 */
[----:B------:R-:W4:Y:S04]  /*8f00*/  LDL.LU.64 R16, [R1+0x70] ;  /* 0x0000700001107983 */ /* 0x000f280000300a00 */
[----:B------:R-:W-:Y:S04]  /*8f10*/  LDGSTS.E [R20+0x39a80], desc[UR22][R90.64], P6 ;  /* 0x39a800005a147fae */ /* 0x000fe8000b1a1016 */
[----:B------:R-:W4:Y:S01]  /*8f20*/  LDL.LU R2, [R1+0x154] ;  /* 0x0001540001027983 */ /* 0x000f220000300800 */
[----:B------:R-:W-:-:S03]  /*8f30*/  ISETP.NE.U32.AND P4, PT, R95, RZ, PT ;  /* 0x000000ff5f00720c */ /* 0x000fc60003f85070 */
[----:B--2---:R-:W-:Y:S01]  /*8f40*/  LDGSTS.E [R20+0x39e80], desc[UR22][R78.64], P6 ;  /* 0x39e800004e147fae */ /* 0x004fe2000b1a1016 */
[----:B------:R-:W-:-:S03]  /*8f50*/  LOP3.LUT R6, R3, 0x70, RZ, 0x3c, !PT ;  /* 0x0000007003067812 */ /* 0x000fc600078e3cff */
[----:B---3--:R-:W-:Y:S01]  /*8f60*/  LDGSTS.E [R21+0x38300], desc[UR22][R48.64], P6 ;  /* 0x3830000030157fae */ /* 0x008fe2000b1a1016 */
[----:B------:R-:W-:-:S03]  /*8f70*/  ISETP.NE.U32.AND P0, PT, R22, RZ, PT ;  /* 0x000000ff1600720c */ /* 0x000fc60003f05070 */
[----:B------:R-:W2:Y:S04]  /*8f80*/  LDL.LU.64 R78, [R1+0x570] ;  /* 0x00057000014e7983 */ /* 0x000ea80000300a00 */
[----:B------:R-:W3:Y:S04]  /*8f90*/  LDL.LU R94, [R1+0x568] ;  /* 0x00056800015e7983 */ /* 0x000ee80000300800 */
[----:B------:R-:W3:Y:S04]  /*8fa0*/  LDL.LU R252, [R1+0x14c] ;  /* 0x00014c0001fc7983 */ /* 0x000ee80000300800 */
[----:B------:R-:W3:Y:S04]  /*8fb0*/  LDL.LU R142, [R1+0x150] ;  /* 0x00015000018e7983 */ /* 0x000ee80000300800 */
[----:B------:R-:W3:Y:S01]  /*8fc0*/  LDL.LU R95, [R1+0x564] ;  /* 0x00056400015f7983 */ /* 0x000ee20000300800 */
[----:B------:R-:W-:-:S03]  /*8fd0*/  VIADD R22, R6, UR7 ;  /* 0x0000000706167c36 */ /* 0x000fc60008000000 */
[----:B------:R-:W-:Y:S04]  /*8fe0*/  LDGSTS.E [R21+0x38700], desc[UR22][R242.64], P6 ;  /* 0x38700000f2157fae */ /* 0x000fe8000b1a1016 */
[----:B------:R-:W-:Y:S04]  /*8ff0*/  LDGSTS.E [R21+0x38b00], desc[UR22][R28.64], P6 ;  /* 0x38b000001c157fae */ /* 0x000fe8000b1a1016 */
[----:B------:R-:W-:Y:S04]  /*9000*/  LDGSTS.E [R21+0x38f00], desc[UR22][R44.64], P6 ;  /* 0x38f000002c157fae */ /* 0x000fe8000b1a1016 */
[----:B------:R-:W-:Y:S04]  /*9010*/  LDGSTS.E [R21+0x39300], desc[UR22][R60.64], P6 ;  /* 0x393000003c157fae */ /* 0x000fe8000b1a1016 */
[----:B------:R-:W-:Y:S04]  /*9020*/  LDGSTS.E [R21+0x39700], desc[UR22][R76.64], P6 ;  /* 0x397000004c157fae */ /* 0x000fe8000b1a1016 */
[----:B------:R-:W-:Y:S04]  /*9030*/  LDGSTS.E [R21+0x39b00], desc[UR22][R92.64], P6 ;  /* 0x39b000005c157fae */ /* 0x000fe8000b1a1016 */
[----:B----4-:R-:W-:Y:S04]  /*9040*/  LDGSTS.E [R21+0x39f00], desc[UR22][R18.64], P6 ;  /* 0x39f0000012157fae */ /* 0x010fe8000b1a1016 */
[----:B------:R-:W-:Y:S04]  /*9050*/  LDGSTS.E [R22+0x38380], desc[UR22][R238.64], P6 ;  /* 0x38380000ee167fae */ /* 0x000fe8000b1a1016 */
[----:B------:R-:W-:Y:S04]  /*9060*/  LDGSTS.E [R22+0x38780], desc[UR22][R240.64], P6 ;  /* 0x38780000f0167fae */ /* 0x000fe8000b1a1016 */
[----:B------:R-:W-:Y:S04]  /*9070*/  LDGSTS.E [R22+0x38b80], desc[UR22][R30.64], P6 ;  /* 0x38b800001e167fae */ /* 0x000fe8000b1a1016 */
[----:B------:R-:W-:Y:S04]  /*9080*/  LDGSTS.E [R22+0x38f80], desc[UR22][R46.64], P6 ;  /* 0x38f800002e167fae */ /* 0x000fe8000b1a1016 */
[----:B------:R-:W-:Y:S01]  /*9090*/  LDGSTS.E [R22+0x39380], desc[UR22][R62.64], P6 ;  /* 0x393800003e167fae */ /* 0x000fe2000b1a1016 */
[----:B------:R-:W-:-:S04]  /*90a0*/  LOP3.LUT R5, R5, 0xfdffffff, RZ, 0xc0, !PT ;  /* 0xfdffffff05057812 */ /* 0x000fc800078ec0ff */
[----:B------:R-:W-:Y:S02]  /*90b0*/  @P0 LOP3.LUT R5, R5, 0x2000000, RZ, 0xfc, !PT ;  /* 0x0200000005050812 */ /* 0x000fe400078efcff */
[----:B------:R-:W-:Y:S02]  /*90c0*/  ISETP.NE.U32.AND P0, PT, R2, RZ, PT ;  /* 0x000000ff0200720c */ /* 0x000fe40003f05070 */
[----:B------:R-:W-:Y:S01]  /*90d0*/  LOP3.LUT R5, R5, 0xfbffffff, RZ, 0xc0, !PT ;  /* 0xfbffffff05057812 */ /* 0x000fe200078ec0ff */
[----:B------:R-:W-:-:S03]  /*90e0*/  IMAD.SHL.U32 R6, R202, 0x80, RZ ;  /* 0x00000080ca067824 */ /* 0x000fc600078e00ff */
[----:B------:R-:W-:Y:S02]  /*90f0*/  @P3 LOP3.LUT R5, R5, 0x4000000, RZ, 0xfc, !PT ;  /* 0x0400000005053812 */ /* 0x000fe400078efcff */
[----:B------:R-:W-:Y:S02]  /*9100*/  ISETP.NE.U32.AND P1, PT, R8, RZ, PT ;  /* 0x000000ff0800720c */ /* 0x000fe40003f25070 */
[----:B------:R-:W4:Y:S04]  /*9110*/  LDL.LU R8, [R1+0x160] ;  /* 0x0001600001087983 */ /* 0x000f280000300800 */
[----:B--2---:R-:W-:Y:S04]  /*9120*/  LDGSTS.E [R22+0x39780], desc[UR22][R78.64], P6 ;  /* 0x397800004e167fae */ /* 0x004fe8000b1a1016 */
[----:B---3--:R-:W-:Y:S04]  /*9130*/  LDGSTS.E [R22+0x39b80], desc[UR22][R94.64], P6 ;  /* 0x39b800005e167fae */ /* 0x008fe8000b1a1016 */
[----:B------:R-:W-:Y:S04]  /*9140*/  LDGSTS.E [R22+0x39f80], desc[UR22][R16.64], P6 ;  /* 0x39f8000010167fae */ /* 0x000fe8000b1a1016 */
[----:B------:R-:W0:Y:S01]  /*9150*/  LDGDEPBAR ;  /* 0x00000000000079af */ /* 0x000e220000000000 */
[----:B------:R-:W-:-:S02]  /*9160*/  ISETP.NE.U32.AND P3, PT, R252, RZ, PT ;  /* 0x000000fffc00720c */ /* 0x000fc40003f65070 */
[----:B------:R-:W-:Y:S01]  /*9170*/  ISETP.NE.U32.AND P6, PT, R129, RZ, PT ;  /* 0x000000ff8100720c */ /* 0x000fe20003fc5070 */
[C---:B------:R-:W-:Y:S01]  /*9180*/  IMAD.WIDE R128, R6.reuse, 0x4, R208 ;  /* 0x0000000406807825 */ /* 0x040fe200078e02d0 */
[----:B------:R-:W-:Y:S06]  /*9190*/  BAR.SYNC.DEFER_BLOCKING 0x0 ;  /* 0x0000000000007b1d */ /* 0x000fec0000010000 */
[----:B------:R-:W2:Y:S04]  /*91a0*/  LDL.LU R208, [R1+0x164] ;  /* 0x0001640001d07983 */ /* 0x000ea80000300800 */
[----:B------:R-:W3:Y:S04]  /*91b0*/  LDL.LU R209, [R1+0x168] ;  /* 0x0001680001d17983 */ /* 0x000ee80000300800 */
[----:B------:R-:W2:Y:S04]  /*91c0*/  LDL.LU R2, [R1+0x560] ;  /* 0x0005600001027983 */ /* 0x000ea80000300800 */
[----:B------:R1:W-:Y:S04]  /*91d0*/  STL.64 [R1+0x100], R128 ;  /* 0x0001008001007387 */ /* 0x0003e80000100a00 */
[----:B------:R-:W-:Y:S01]  /*91e0*/  @!PT LDS RZ, [RZ] ;  /* 0x00000000fffff984 */ /* 0x000fe20000000800 */
[----:B------:R-:W-:Y:S01]  /*91f0*/  @!PT LDS RZ, [RZ] ;  /* 0x00000000fffff984 */ /* 0x000fe20000000800 */
[----:B------:R-:W-:Y:S01]  /*9200*/  @!PT LDS RZ, [RZ] ;  /* 0x00000000fffff984 */ /* 0x000fe20000000800 */
[----:B------:R1:W-:Y:S04]  /*9210*/  LDGSTS.E [R143+0x8000], desc[UR22][R128.64], P0 ;  /* 0x08000000808f7fae */ /* 0x0003e800081a1016 */
[----:B------:R-:W2:Y:S01]  /*9220*/  LDL.LU R252, [R1+0x174] ;  /* 0x0001740001fc7983 */ /* 0x000ea20000300800 */
[----:B-1----:R-:W-:-:S03]  /*9230*/  IMAD.WIDE R128, R6, 0x4, R210 ;  /* 0x0000000406807825 */ /* 0x002fc600078e02d2 */
[----:B------:R-:W2:Y:S04]  /*9240*/  LDL.LU R210, [R1+0x158] ;  /* 0x0001580001d27983 */ /* 0x000ea80000300800 */
[----:B------:R-:W3:Y:S04]  /*9250*/  LDL.LU R211, [R1+0x15c] ;  /* 0x00015c0001d37983 */ /* 0x000ee80000300800 */
[----:B------:R1:W-:Y:S04]  /*9260*/  STL.64 [R1+0xf8], R128 ;  /* 0x0000f88001007387 */ /* 0x0003e80000100a00 */
[----:B------:R1:W-:Y:S04]  /*9270*/  LDGSTS.E [R143+0x8008], desc[UR22][R128.64], P3 ;  /* 0x08008000808f7fae */ /* 0x0003e800099a1016 */
[----:B-1----:R-:W3:Y:S01]  /*9280*/  LDL.LU.64 R128, [R1+0x558] ;  /* 0x0005580001807983 */ /* 0x002ee20000300a00 */
[----:B------:R-:W-:-:S02]  /*9290*/  ISETP.NE.U32.AND P0, PT, R142, RZ, PT ;  /* 0x000000ff8e00720c */ /* 0x000fc40003f05070 */
[----:B--2---:R-:W-:Y:S01]  /*92a0*/  ISETP.NE.U32.AND P3, PT, R210, RZ, PT ;  /* 0x000000ffd200720c */ /* 0x004fe20003f65070 */
[----:B---3--:R-:W-:Y:S02]  /*92b0*/  IMAD.WIDE R142, R6, 0x4, R128 ;  /* 0x00000004068e7825 */ /* 0x008fe400078e0280 */
[----:B------:R-:W2:Y:S02]  /*92c0*/  LDL.LU R129, [R1+0x170] ;  /* 0x0001700001817983 */ /* 0x000ea40000300800 */
[----:B------:R-:W-:Y:S02]  /*92d0*/  VIADD R128, R4, UR7 ;  /* 0x0000000704807c36 */ /* 0x000fe40008000000 */
[----:B------:R1:W-:Y:S04]  /*92e0*/  STL.64 [R1+0xe8], R142 ;  /* 0x0000e88e01007387 */ /* 0x0003e80000100a00 */
[----:B------:R1:W-:Y:S04]  /*92f0*/  LDGSTS.E [R128+0xa000], desc[UR22][R142.64], P0 ;  /* 0x0a0000008e807fae */ /* 0x0003e800081a1016 */
[----:B------:R-:W3:Y:S01]  /*9300*/  LDL.LU R210, [R1+0x17c] ;  /* 0x00017c0001d27983 */ /* 0x000ee20000300800 */
[----:B-1----:R-:W-:-:S03]  /*9310*/  IMAD.WIDE R142, R6, 0x4, R126 ;  /* 0x00000004068e7825 */ /* 0x002fc600078e027e */
[----:B------:R-:W2:Y:S04]  /*9320*/  LDL.LU R126, [R1+0x16c] ;  /* 0x00016c00017e7983 */ /* 0x000ea80000300800 */
[----:B------:R-:W2:Y:S04]  /*9330*/  LDL.LU R127, [R1+0x178] ;  /* 0x00017800017f7983 */ /* 0x000ea80000300800 */
[----:B------:R1:W-:Y:S04]  /*9340*/  STL.64 [R1+0xe0], R142 ;  /* 0x0000e08e01007387 */ /* 0x0003e80000100a00 */
[----:B------:R1:W-:Y:S04]  /*9350*/  LDGSTS.E [R128+0xa008], desc[UR22][R142.64], P3 ;  /* 0x0a0080008e807fae */ /* 0x0003e800099a1016 */
[----:B-1----:R-:W2:Y:S01]  /*9360*/  LDL.LU.64 R142, [R1+0x550] ;  /* 0x00055000018e7983 */ /* 0x002ea20000300a00 */
[----:B------:R-:W-:-:S02]  /*9370*/  ISETP.NE.U32.AND P0, PT, R211, RZ, PT ;  /* 0x000000ffd300720c */ /* 0x000fc40003f05070 */
[----:B----4-:R-:W-:Y:S01]  /*9380*/  ISETP.NE.U32.AND P3, PT, R8, RZ, PT ;  /* 0x000000ff0800720c */ /* 0x010fe20003f65070 */
[----:B------:R-:W4:Y:S04]  /*9390*/  LDL.LU R211, [R1+0x180] ;  /* 0x0001800001d37983 */ /* 0x000f280000300800 */
[----:B------:R-:W3:Y:S01]  /*93a0*/  LDL.LU R8, [R1+0x548] ;  /* 0x0005480001087983 */ /* 0x000ee20000300800 */
[----:B------:R-:W-:-:S04]  /*93b0*/  IMAD.WIDE R124, R6, 0x4, R124 ;  /* 0x00000004067c7825 */ /* 0x000fc800078e027c */
[----:B------:R-:W-:-:S04]  /*93c0*/  IMAD.WIDE R122, R6, 0x4, R122 ;  /* 0x00000004067a7825 */ /* 0x000fc800078e027a */
[----:B--2---:R-:W-:-:S05]  /*93d0*/  IMAD.WIDE R142, R6, 0x4, R142 ;  /* 0x00000004068e7825 */ /* 0x004fca00078e028e */
[----:B------:R1:W-:Y:S01]  /*93e0*/  LDGSTS.E [R128+0xc000], desc[UR22][R142.64], P0 ;  /* 0x0c0000008e807fae */ /* 0x0003e200081a1016 */
[----:B------:R-:W-:-:S03]  /*93f0*/  ISETP.NE.U32.AND P0, PT, R208, RZ, PT ;  /* 0x000000ffd000720c */ /* 0x000fc60003f05070 */
[----:B------:R1:W-:Y:S02]  /*9400*/  STL.64 [R1+0xd8], R142 ;  /* 0x0000d88e01007387 */ /* 0x0003e40000100a00 */
[----:B-1----:R-:W-:-:S05]  /*9410*/  IMAD.WIDE R142, R6, 0x4, R144 ;  /* 0x00000004068e7825 */ /* 0x002fca00078e0290 */
[----:B------:R1:W-:Y:S04]  /*9420*/  STL.64 [R1+0xd0], R142 ;  /* 0x0000d08e01007387 */ /* 0x0003e80000100a00 */
[----:B------:R1:W-:Y:S01]  /*9430*/  LDGSTS.E [R128+0xc008], desc[UR22][R142.64], P3 ;  /* 0x0c0080008e807fae */ /* 0x0003e200099a1016 */
[----:B------:R-:W-:-:S03]  /*9440*/  ISETP.NE.U32.AND P3, PT, R209, RZ, PT ;  /* 0x000000ffd100720c */ /* 0x000fc60003f65070 */
[----:B------:R-:W2:Y:S01]  /*9450*/  LDL.LU R208, [R1+0x188] ;  /* 0x0001880001d07983 */ /* 0x000ea20000300800 */
[----:B-1----:R-:W-:-:S05]  /*9460*/  IMAD.WIDE R142, R6, 0x4, R174 ;  /* 0x00000004068e7825 */ /* 0x002fca00078e02ae */
[----:B------:R1:W-:Y:S01]  /*9470*/  LDGSTS.E [R128+0xe000], desc[UR22][R142.64], P0 ;  /* 0x0e0000008e807fae */ /* 0x0003e200081a1016 */
[----:B------:R-:W-:-:S03]  /*9480*/  ISETP.NE.U32.AND P0, PT, R126, RZ, PT ;  /* 0x000000ff7e00720c */ /* 0x000fc60003f05070 */
[----:B------:R1:W-:Y:S04]  /*9490*/  STL.64 [R1+0xc8], R142 ;  /* 0x0000c88e01007387 */ /* 0x0003e80000100a00 */
[----:B------:R-:W2:Y:S01]  /*94a0*/  LDL.LU R209, [R1+0x18c] ;  /* 0x00018c0001d17983 */ /* 0x000ea20000300800 */
        /* <DEDUP_REMOVED lines=11> */
[----:B------:R-:W-:Y:S01]  /*9560*/  LDGSTS.E [R9+0x8008], desc[UR22][R142.64], P3 ;  /* 0x080080008e097fae */ /* 0x000fe200099a1016 */
[----:B------:R-:W-:-:S03]  /*9570*/  ISETP.NE.U32.AND P3, PT, R127, RZ, PT ;  /* 0x000000ff7f00720c */ /* 0x000fc60003f65070 */
[----:B------:R-:W-:Y:S01]  /*9580*/  LDGSTS.E [R9+0xa000], desc[UR22][R124.64], P0 ;  /* 0x0a0000007c097fae */ /* 0x000fe200081a1016 */
[----:B---3--:R-:W-:-:S03]  /*9590*/  ISETP.NE.U32.AND P0, PT, R210, RZ, PT ;  /* 0x000000ffd200720c */ /* 0x008fc60003f05070 */
[----:B------:R-:W-:Y:S04]  /*95a0*/  STL.64 [R1+0xb8], R142 ;  /* 0x0000b88e01007387 */ /* 0x000fe80000100a00 */
[----:B------:R-:W3:Y:S04]  /*95b0*/  LDL.LU R252, [R1+0x198] ;  /* 0x0001980001fc7983 */ /* 0x000ee80000300800 */
[----:B------:R-:W-:Y:S04]  /*95c0*/  STL.64 [R1+0xb0], R124 ;  /* 0x0000b07c01007387 */ /* 0x000fe80000100a00 */
[----:B------:R-:W3:Y:S04]  /*95d0*/  LDL.LU R210, [R1+0x19c] ;  /* 0x00019c0001d27983 */ /* 0x000ee80000300800 */
[----:B------:R1:W-:Y:S04]  /*95e0*/  STL.64 [R1+0xa8], R122 ;  /* 0x0000a87a01007387 */ /* 0x0003e80000100a00 */
[----:B------:R1:W-:Y:S01]  /*95f0*/  LDGSTS.E [R9+0xa008], desc[UR22][R122.64], P3 ;  /* 0x0a0080007a097fae */ /* 0x0003e200099a1016 */
[----:B----4-:R-:W-:Y:S01]  /*9600*/  ISETP.NE.U32.AND P3, PT, R211, RZ, PT ;  /* 0x000000ffd300720c */ /* 0x010fe20003f65070 */
[----:B-1----:R-:W-:-:S05]  /*9610*/  IMAD.WIDE R122, R6, 0x4, R146 ;  /* 0x00000004067a7825 */ /* 0x002fca00078e0292 */
[----:B------:R1:W-:Y:S04]  /*9620*/  STL.64 [R1+0xa0], R122 ;  /* 0x0000a07a01007387 */ /* 0x0003e80000100a00 */
[----:B------:R1:W-:Y:S01]  /*9630*/  LDGSTS.E [R9+0xc000], desc[UR22][R122.64], P0 ;  /* 0x0c0000007a097fae */ /* 0x0003e200081a1016 */
[----:B------:R-:W-:-:S03]  /*9640*/  ISETP.NE.U32.AND P0, PT, R8, RZ, PT ;  /* 0x000000ff0800720c */ /* 0x000fc60003f05070 */
[----:B------:R-:W4:Y:S04]  /*9650*/  LDL.LU R211, [R1+0x1a0] ;  /* 0x0001a00001d37983 */ /* 0x000f280000300800 */
[----:B------:R-:W3:Y:S01]  /*9660*/  LDL.LU R8, [R1+0x544] ;  /* 0x0005440001087983 */ /* 0x000ee20000300800 */
[----:B-1----:R-:W-:-:S05]  /*9670*/  IMAD.WIDE R122, R6, 0x4, R148 ;  /* 0x00000004067a7825 */ /* 0x002fca00078e0294 */
[----:B------:R1:W-:Y:S04]  /*9680*/  LDGSTS.E [R9+0xc008], desc[UR22][R122.64], P3 ;  /* 0x0c0080007a097fae */ /* 0x0003e800099a1016 */
[----:B------:R1:W-:Y:S02]  /*9690*/  STL.64 [R1+0x98], R122 ;  /* 0x0000987a01007387 */ /* 0x0003e40000100a00 */
[----:B-1----:R-:W-:-:S05]  /*96a0*/  IMAD.WIDE R122, R6, 0x4, R178 ;  /* 0x00000004067a7825 */ /* 0x002fca00078e02b2 */
[----:B------:R1:W-:Y:S01]  /*96b0*/  LDGSTS.E [R9+0xe000], desc[UR22][R122.64], P0 ;  /* 0x0e0000007a097fae */ /* 0x0003e200081a1016 */
[----:B--2---:R-:W-:-:S03]  /*96c0*/  ISETP.NE.U32.AND P3, PT, R208, RZ, PT ;  /* 0x000000ffd000720c */ /* 0x004fc60003f65070 */
[----:B------:R-:W2:Y:S04]  /*96d0*/  LDL.LU R208, [R1+0x1a4] ;  /* 0x0001a40001d07983 */ /* 0x000ea80000300800 */
[----:B------:R1:W-:Y:S02]  /*96e0*/  STL.64 [R1+0x90], R122 ;  /* 0x0000907a01007387 */ /* 0x0003e40000100a00 */
[----:B-1----:R-:W-:Y:S01]  /*96f0*/  IMAD.WIDE R122, R6, 0x4, R180 ;  /* 0x00000004067a7825 */ /* 0x002fe200078e02b4 */
[----:B------:R-:W-:-:S04]  /*9700*/  ISETP.NE.U32.AND P0, PT, R209, RZ, PT ;  /* 0x000000ffd100720c */ /* 0x000fc80003f05070 */
[----:B------:R1:W-:Y:S04]  /*9710*/  LDGSTS.E [R9+0xe008], desc[UR22][R122.64], P3 ;  /* 0x0e0080007a097fae */ /* 0x0003e800099a1016 */
[----:B------:R1:W-:Y:S04]  /*9720*/  STL.64 [R1+0x88], R122 ;  /* 0x0000887a01007387 */ /* 0x0003e80000100a00 */
[----:B------:R-:W2:Y:S01]  /*9730*/  LDL.LU R209, [R1+0x1a8] ;  /* 0x0001a80001d17983 */ /* 0x000ea20000300800 */
[----:B------:R-:W-:Y:S01]  /*9740*/  ISETP.NE.U32.AND P3, PT, R129, RZ, PT ;  /* 0x000000ff8100720c */ /* 0x000fe20003f65070 */
[----:B-1----:R-:W-:-:S05]  /*9750*/  IMAD.WIDE R122, R6, 0x4, R216 ;  /* 0x00000004067a7825 */ /* 0x002fca00078e02d8 */
[----:B------:R1:W-:Y:S04]  /*9760*/  LDGSTS.E [R10+0x8000], desc[UR22][R122.64], P0 ;  /* 0x080000007a0a7fae */ /* 0x0003e800081a1016 */
[----:B---3--:R3:W-:Y:S04]  /*9770*/  STL.64 [R1+0x4e8], R8 ;  /* 0x0004e80801007387 */ /* 0x0087e80000100a00 */
[----:B------:R1:W-:Y:S04]  /*9780*/  STL.64 [R1+0x80], R122 ;  /* 0x0000807a01007387 */ /* 0x0003e80000100a00 */
[----:B------:R-:W2:Y:S01]  /*9790*/  LDL.LU R129, [R1+0x1ac] ;  /* 0x0001ac0001817983 */ /* 0x000ea20000300800 */
[----:B---3--:R-:W-:-:S05]  /*97a0*/  IMAD.WIDE R8, R6, 0x4, R218 ;  /* 0x0000000406087825 */ /* 0x008fca00078e02da */
[----:B------:R3:W-:Y:S01]  /*97b0*/  LDGSTS.E [R10+0x8008], desc[UR22][R8.64], P3 ;  /* 0x08008000080a7fae */ /* 0x0007e200099a1016 */
[----:B------:R-:W-:-:S03]  /*97c0*/  ISETP.NE.U32.AND P3, PT, R252, RZ, PT ;  /* 0x000000fffc00720c */ /* 0x000fc60003f65070 */
[----:B------:R-:W-:Y:S04]  /*97d0*/  STL.64 [R1+0x78], R8 ;  /* 0x0000780801007387 */ /* 0x000fe80000100a00 */
[----:B------:R-:W3:Y:S01]  /*97e0*/  LDL.LU R252, [R1+0x1b0] ;  /* 0x0001b00001fc7983 */ /* 0x000ee20000300800 */
[----:B------:R-:W-:Y:S01]  /*97f0*/  IMAD.WIDE R218, R6, 0x4, R120 ;  /* 0x0000000406da7825 */ /* 0x000fe200078e0278 */
[----:B------:R-:W-:-:S03]  /*9800*/  ISETP.NE.U32.AND P0, PT, R128, RZ, PT ;  /* 0x000000ff8000720c */ /* 0x000fc60003f05070 */
[C---:B------:R-:W-:Y:S01]  /*9810*/  IMAD.WIDE R216, R6.reuse, 0x4, R118 ;  /* 0x0000000406d87825 */ /* 0x040fe200078e0276 */
[----:B------:R-:W-:Y:S04]  /*9820*/  STL.64 [R1+0x4c0], R218 ;  /* 0x0004c0da01007387 */ /* 0x000fe80000100a00 */
[----:B------:R-:W3:Y:S04]  /*9830*/  LDL.LU R142, [R1+0x1b4] ;  /* 0x0001b400018e7983 */ /* 0x000ee80000300800 */
[----:B------:R1:W-:Y:S04]  /*9840*/  STL.64 [R1+0x4b0], R216 ;  /* 0x0004b0d801007387 */ /* 0x0003e80000100a00 */
[----:B------:R-:W3:Y:S01]  /*9850*/  LDL.LU R144, [R1+0x1b8] ;  /* 0x0001b80001907983 */ /* 0x000ee20000300800 */
[----:B------:R-:W-:-:S03]  /*9860*/  IMAD.WIDE R214, R6, 0x4, R150 ;  /* 0x0000000406d67825 */ /* 0x000fc600078e0296 */
[----:B------:R-:W-:Y:S01]  /*9870*/  LDGSTS.E [R10+0xa000], desc[UR22][R218.64], P0 ;  /* 0x0a000000da0a7fae */ /* 0x000fe200081a1016 */
[----:B------:R-:W-:-:S03]  /*9880*/  ISETP.NE.U32.AND P0, PT, R210, RZ, PT ;  /* 0x000000ffd200720c */ /* 0x000fc60003f05070 */
[----:B------:R-:W-:Y:S01]  /*9890*/  LDGSTS.E [R10+0xa008], desc[UR22][R216.64], P3 ;  /* 0x0a008000d80a7fae */ /* 0x000fe200099a1016 */
[----:B----4-:R-:W-:-:S03]  /*98a0*/  ISETP.NE.U32.AND P3, PT, R211, RZ, PT ;  /* 0x000000ffd300720c */ /* 0x010fc60003f65070 */
[----:B------:R-:W4:Y:S04]  /*98b0*/  LDL.LU R143, [R1+0x1bc] ;  /* 0x0001bc00018f7983 */ /* 0x000f280000300800 */
[----:B------:R1:W-:Y:S04]  /*98c0*/  STL.64 [R1+0x4b8], R214 ;  /* 0x0004b8d601007387 */ /* 0x0003e80000100a00 */
[----:B------:R-:W4:Y:S01]  /*98d0*/  LDL.LU R126, [R1+0x1c0] ;  /* 0x0001c000017e7983 */ /* 0x000f220000300800 */
[----:B------:R-:W-:-:S03]  /*98e0*/  IMAD.WIDE R212, R6, 0x4, R152 ;  /* 0x0000000406d47825 */ /* 0x000fc600078e0298 */
[----:B------:R-:W-:Y:S04]  /*98f0*/  LDGSTS.E [R10+0xc000], desc[UR22][R214.64], P0 ;  /* 0x0c000000d60a7fae */ /* 0x000fe800081a1016 */
[----:B------:R1:W-:Y:S04]  /*9900*/  LDGSTS.E [R10+0xc008], desc[UR22][R212.64], P3 ;  /* 0x0c008000d40a7fae */ /* 0x0003e800099a1016 */
[----:B------:R1:W-:Y:S04]  /*9910*/  STL.64 [R1+0x4c8], R212 ;  /* 0x0004c8d401007387 */ /* 0x0003e80000100a00 */
[----:B------:R-:W4:Y:S04]  /*9920*/  LDL.LU R127, [R1+0x1c4] ;  /* 0x0001c400017f7983 */ /* 0x000f280000300800 */
[----:B------:R-:W4:Y:S01]  /*9930*/  LDL.LU R128, [R1+0x1c8] ;  /* 0x0001c80001807983 */ /* 0x000f220000300800 */
[----:B------:R-:W-:-:S05]  /*9940*/  IMAD.WIDE R210, R6, 0x4, R182 ;  /* 0x0000000406d27825 */ /* 0x000fca00078e02b6 */
[----:B------:R1:W-:Y:S01]  /*9950*/  STL.64 [R1+0x4d0], R210 ;  /* 0x0004d0d201007387 */ /* 0x0003e20000100a00 */
[----:B--2---:R-:W-:-:S13]  /*9960*/  ISETP.NE.U32.AND P0, PT, R208, RZ, PT ;  /* 0x000000ffd000720c */ /* 0x004fda0003f05070 */
[----:B------:R2:W-:Y:S01]  /*9970*/  LDGSTS.E [R10+0xe000], desc[UR22][R210.64], P0 ;  /* 0x0e000000d20a7fae */ /* 0x0005e200081a1016 */
[----:B------:R-:W-:Y:S01]  /*9980*/  ISETP.NE.U32.AND P3, PT, R209, RZ, PT ;  /* 0x000000ffd100720c */ /* 0x000fe20003f65070 */
[----:B------:R-:W-:-:S12]  /*9990*/  IMAD.WIDE R208, R6, 0x4, R184 ;  /* 0x0000000406d07825 */ /* 0x000fd800078e02b8 */
[----:B------:R-:W-:Y:S01]  /*99a0*/  LDGSTS.E [R10+0xe008], desc[UR22][R208.64], P3 ;  /* 0x0e008000d00a7fae */ /* 0x000fe200099a1016 */
[----:B------:R-:W-:-:S03]  /*99b0*/  ISETP.NE.U32.AND P0, PT, R129, RZ, PT ;  /* 0x000000ff8100720c */ /* 0x000fc60003f05070 */
[----:B------:R-:W2:Y:S04]  /*99c0*/  LDL.LU R129, [R1+0x1cc] ;  /* 0x0001cc0001817983 */ /* 0x000ea80000300800 */
[----:B------:R1:W-:Y:S01]  /*99d0*/  STL.64 [R1+0x4d8], R208 ;  /* 0x0004d8d001007387 */ /* 0x0003e20000100a00 */
[----:B---3--:R-:W-:-:S03]  /*99e0*/  ISETP.NE.U32.AND P3, PT, R252, RZ, PT ;  /* 0x000000fffc00720c */ /* 0x008fc60003f65070 */
[----:B------:R-:W3:Y:S01]  /*99f0*/  LDL.LU R252, [R1+0x1d0] ;  /* 0x0001d00001fc7983 */ /* 0x000ee20000300800 */
[----:B------:R-:W-:-:S04]  /*9a00*/  IMAD.WIDE R220, R6, 0x4, R220 ;  /* 0x0000000406dc7825 */ /* 0x000fc800078e02dc */
[----:B------:R-:W-:Y:S01]  /*9a10*/  IMAD.WIDE R222, R6, 0x4, R222 ;  /* 0x0000000406de7825 */ /* 0x000fe200078e02de */
[----:B------:R-:W-:Y:S01]  /*9a20*/  LDGSTS.E [R11+0x8000], desc[UR22][R220.64], P0 ;  /* 0x08000000dc0b7fae */ /* 0x000fe200081a1016 */
[----:B------:R-:W-:-:S03]  /*9a30*/  ISETP.NE.U32.AND P0, PT, R142, RZ, PT ;  /* 0x000000ff8e00720c */ /* 0x000fc60003f05070 */
[----:B------:R1:W-:Y:S04]  /*9a40*/  STL.64 [R1+0x4e0], R220 ;  /* 0x0004e0dc01007387 */ /* 0x0003e80000100a00 */
[----:B------:R-:W-:Y:S01]  /*9a50*/  LDGSTS.E [R11+0x8008], desc[UR22][R222.64], P3 ;  /* 0x08008000de0b7fae */ /* 0x000fe200099a1016 */
[----:B------:R-:W-:-:S03]  /*9a60*/  ISETP.NE.U32.AND P3, PT, R144, RZ, PT ;  /* 0x000000ff9000720c */ /* 0x000fc60003f65070 */
[----:B------:R-:W3:Y:S04]  /*9a70*/  LDL.LU R145, [R1+0x1d4] ;  /* 0x0001d40001917983 */ /* 0x000ee80000300800 */
[----:B------:R-:W3:Y:S01]  /*9a80*/  LDL.LU R142, [R1+0x1d8] ;  /* 0x0001d800018e7983 */ /* 0x000ee20000300800 */
[----:B------:R-:W-:-:S04]  /*9a90*/  IMAD.WIDE R184, R6, 0x4, R116 ;  /* 0x0000000406b87825 */ /* 0x000fc800078e0274 */
[----:B------:R-:W-:Y:S01]  /*9aa0*/  IMAD.WIDE R182, R6, 0x4, R114 ;  /* 0x0000000406b67825 */ /* 0x000fe200078e0272 */
[----:B------:R-:W-:Y:S01]  /*9ab0*/  LDGSTS.E [R11+0xa000], desc[UR22][R184.64], P0 ;  /* 0x0a000000b80b7fae */ /* 0x000fe200081a1016 */
[----:B----4-:R-:W-:-:S03]  /*9ac0*/  ISETP.NE.U32.AND P0, PT, R143, RZ, PT ;  /* 0x000000ff8f00720c */ /* 0x010fc60003f05070 */
[----:B------:R-:W-:Y:S04]  /*9ad0*/  LDGSTS.E [R11+0xa008], desc[UR22][R182.64], P3 ;  /* 0x0a008000b60b7fae */ /* 0x000fe800099a1016 */
[----:B------:R-:W4:Y:S01]  /*9ae0*/  LDL.LU R143, [R1+0x1dc] ;  /* 0x0001dc00018f7983 */ /* 0x000f220000300800 */
[----:B------:R-:W-:-:S03]  /*9af0*/  ISETP.NE.U32.AND P3, PT, R126, RZ, PT ;  /* 0x000000ff7e00720c */ /* 0x000fc60003f65070 */
[----:B------:R-:W4:Y:S01]  /*9b00*/  LDL.LU R126, [R1+0x1e0] ;  /* 0x0001e000017e7983 */ /* 0x000f220000300800 */
[----:B------:R-:W-:-:S04]  /*9b10*/  IMAD.WIDE R180, R6, 0x4, R154 ;  /* 0x0000000406b47825 */ /* 0x000fc800078e029a */
[----:B------:R-:W-:Y:S01]  /*9b20*/  IMAD.WIDE R178, R6, 0x4, R156 ;  /* 0x0000000406b27825 */ /* 0x000fe200078e029c */
[----:B------:R-:W-:Y:S04]  /*9b30*/  LDGSTS.E [R11+0xc000], desc[UR22][R180.64], P0 ;  /* 0x0c000000b40b7fae */ /* 0x000fe800081a1016 */
[----:B------:R-:W-:Y:S01]  /*9b40*/  LDGSTS.E [R11+0xc008], desc[UR22][R178.64], P3 ;  /* 0x0c008000b20b7fae */ /* 0x000fe200099a1016 */
[----:B------:R-:W-:-:S03]  /*9b50*/  ISETP.NE.U32.AND P0, PT, R127, RZ, PT ;  /* 0x000000ff7f00720c */ /* 0x000fc60003f05070 */
[----:B------:R-:W4:Y:S01]  /*9b60*/  LDL.LU R127, [R1+0x1e4] ;  /* 0x0001e400017f7983 */ /* 0x000f220000300800 */
[----:B------:R-:W-:-:S03]  /*9b70*/  ISETP.NE.U32.AND P3, PT, R128, RZ, PT ;  /* 0x000000ff8000720c */ /* 0x000fc60003f65070 */
[----:B------:R-:W4:Y:S01]  /*9b80*/  LDL.LU R128, [R1+0x1e8] ;  /* 0x0001e80001807983 */ /* 0x000f220000300800 */
[----:B------:R-:W-:-:S04]  /*9b90*/  IMAD.WIDE R186, R6, 0x4, R186 ;  /* 0x0000000406ba7825 */ /* 0x000fc800078e02ba */
[----:B------:R-:W-:Y:S01]  /*9ba0*/  IMAD.WIDE R188, R6, 0x4, R188 ;  /* 0x0000000406bc7825 */ /* 0x000fe200078e02bc */
[----:B------:R-:W-:Y:S04]  /*9bb0*/  LDGSTS.E [R11+0xe000], desc[UR22][R186.64], P0 ;  /* 0x0e000000ba0b7fae */ /* 0x000fe800081a1016 */
[----:B------:R-:W-:Y:S01]  /*9bc0*/  LDGSTS.E [R11+0xe008], desc[UR22][R188.64], P3 ;  /* 0x0e008000bc0b7fae */ /* 0x000fe200099a1016 */
[----:B--2---:R-:W-:-:S03]  /*9bd0*/  ISETP.NE.U32.AND P0, PT, R129, RZ, PT ;  /* 0x000000ff8100720c */ /* 0x004fc60003f05070 */
[----:B------:R-:W2:Y:S01]  /*9be0*/  LDL.LU R129, [R1+0x1ec] ;  /* 0x0001ec0001817983 */ /* 0x000ea20000300800 */
[----:B---3--:R-:W-:-:S03]  /*9bf0*/  ISETP.NE.U32.AND P3, PT, R252, RZ, PT ;  /* 0x000000fffc00720c */ /* 0x008fc60003f65070 */
[----:B------:R-:W3:Y:S04]  /*9c00*/  LDL.LU R252, [R1+0x1f0] ;  /* 0x0001f00001fc7983 */ /* 0x000ee80000300800 */
[----:B------:R-:W3:Y:S04]  /*9c10*/  LDL.LU R124, [R1+0x1f4] ;  /* 0x0001f400017c7983 */ /* 0x000ee80000300800 */
[----:B------:R-:W3:Y:S04]  /*9c20*/  LDL.LU R125, [R1+0x1f8] ;  /* 0x0001f800017d7983 */ /* 0x000ee80000300800 */
[----:B------:R-:W3:Y:S01]  /*9c30*/  LDL.LU R144, [R1+0x1fc] ;  /* 0x0001fc0001907983 */ /* 0x000ee20000300800 */
[----:B------:R-:W-:-:S04]  /*9c40*/  IMAD.WIDE R224, R6, 0x4, R224 ;  /* 0x0000000406e07825 */ /* 0x000fc800078e02e0 */
[----:B------:R-:W-:Y:S01]  /*9c50*/  IMAD.WIDE R226, R6, 0x4, R226 ;  /* 0x0000000406e27825 */ /* 0x000fe200078e02e2 */
[----:B------:R-:W-:Y:S01]  /*9c60*/  LDGSTS.E [R12+0x8000], desc[UR22][R224.64], P0 ;  /* 0x08000000e00c7fae */ /* 0x000fe200081a1016 */
[----:B------:R-:W-:-:S03]  /*9c70*/  ISETP.NE.U32.AND P0, PT, R145, RZ, PT ;  /* 0x000000ff9100720c */ /* 0x000fc60003f05070 */
        /* <DEDUP_REMOVED lines=8> */
[----:B------:R-:W-:Y:S01]  /*9d00*/  LDGSTS.E [R12+0xa008], desc[UR22][R174.64], P3 ;  /* 0x0a008000ae0c7fae */ /* 0x000fe200099a1016 */
[----:B------:R-:W-:-:S03]  /*9d10*/  ISETP.NE.U32.AND P3, PT, R126, RZ, PT ;  /* 0x000000ff7e00720c */ /* 0x000fc60003f65070 */
[----:B------:R-:W4:Y:S04]  /*9d20*/  LDL.LU R143, [R1+0x208] ;  /* 0x00020800018f7983 */ /* 0x000f280000300800 */
[----:B------:R-:W4:Y:S01]  /*9d30*/  LDL.LU R126, [R1+0x20c] ;  /* 0x00020c00017e7983 */ /* 0x000f220000300800 */
[----:B------:R-:W-:-:S04]  /*9d40*/  IMAD.WIDE R158, R6, 0x4, R158 ;  /* 0x00000004069e7825 */ /* 0x000fc800078e029e */
[----:B------:R-:W-:Y:S01]  /*9d50*/  IMAD.WIDE R160, R6, 0x4, R160 ;  /* 0x0000000406a07825 */ /* 0x000fe200078e02a0 */
[----:B------:R-:W-:Y:S01]  /*9d60*/  LDGSTS.E [R12+0xc000], desc[UR22][R158.64], P0 ;  /* 0x0c0000009e0c7fae */ /* 0x000fe200081a1016 */
[----:B------:R-:W-:-:S03]  /*9d70*/  ISETP.NE.U32.AND P0, PT, R127, RZ, PT ;  /* 0x000000ff7f00720c */ /* 0x000fc60003f05070 */
[----:B------:R-:W-:Y:S01]  /*9d80*/  LDGSTS.E [R12+0xc008], desc[UR22][R160.64], P3 ;  /* 0x0c008000a00c7fae */ /* 0x000fe200099a1016 */
[----:B------:R-:W-:-:S03]  /*9d90*/  ISETP.NE.U32.AND P3, PT, R128, RZ, PT ;  /* 0x000000ff8000720c */ /* 0x000fc60003f65070 */
[----:B------:R-:W4:Y:S04]  /*9da0*/  LDL.LU R127, [R1+0x210] ;  /* 0x00021000017f7983 */ /* 0x000f280000300800 */
        /* <DEDUP_REMOVED lines=8> */
[----:B------:R-:W3:Y:S01]  /*9e30*/  LDL.LU R252, [R1+0x214] ;  /* 0x0002140001fc7983 */ /* 0x000ee20000300800 */
[----:B------:R-:W-:-:S05]  /*9e40*/  IMAD.WIDE R228, R6, 0x4, R228 ;  /* 0x0000000406e47825 */ /* 0x000fca00078e02e4 */
[----:B------:R-:W-:Y:S01]  /*9e50*/  LDGSTS.E [R13+0x8000], desc[UR22][R228.64], P0 ;  /* 0x08000000e40d7fae */ /* 0x000fe200081a1016 */
[----:B------:R-:W-:Y:S01]  /*9e60*/  ISETP.NE.U32.AND P0, PT, R124, RZ, PT ;  /* 0x000000ff7c00720c */ /* 0x000fe20003f05070 */
[----:B------:R-:W-:-:S04]  /*9e70*/  IMAD.WIDE R230, R6, 0x4, R230 ;  /* 0x0000000406e67825 */ /* 0x000fc800078e02e6 */
[----:B------:R-:W-:Y:S01]  /*9e80*/  IMAD.WIDE R156, R6, 0x4, R108 ;  /* 0x00000004069c7825 */ /* 0x000fe200078e026c */
[----:B------:R-:W-:Y:S01]  /*9e90*/  LDGSTS.E [R13+0x8008], desc[UR22][R230.64], P3 ;  /* 0x08008000e60d7fae */ /* 0x000fe200099a1016 */
[----:B------:R-:W-:-:S06]  /*9ea0*/  ISETP.NE.U32.AND P3, PT, R125, RZ, PT ;  /* 0x000000ff7d00720c */ /* 0x000fcc0003f65070 */
        /* <DEDUP_REMOVED lines=11> */
[----:B----4-:R-:W-:-:S06]  /*9f60*/  ISETP.NE.U32.AND P3, PT, R143, RZ, PT ;  /* 0x000000ff8f00720c */ /* 0x010fcc0003f65070 */
        /* <DEDUP_REMOVED lines=9> */
[C---:B------:R-:W-:Y:S01]  /*a000*/  IMAD.WIDE R148, R6.reuse, 0x4, R104 ;  /* 0x0000000406947825 */ /* 0x040fe200078e0268 */
[----:B------:R-:W-:Y:S07]  /*a010*/  LDGSTS.E [R14+0x8008], desc[UR22][R150.64], P3 ;  /* 0x08008000960e7fae */ /* 0x000fee00099a1016 */
[----:B------:R-:W-:Y:S01]  /*a020*/  LDGSTS.E [R14+0xa000], desc[UR22][R148.64], P0 ;  /* 0x0a000000940e7fae */ /* 0x000fe200081a1016 */
[----:B------:R-:W-:-:S04]  /*a030*/  IMAD.WIDE R146, R6, 0x4, R102 ;  /* 0x0000000406927825 */ /* 0x000fc800078e0266 */
[----:B------:R-:W-:-:S04]  /*a040*/  IMAD.WIDE R166, R6, 0x4, R166 ;  /* 0x0000000406a67825 */ /* 0x000fc800078e02a6 */
[----:B------:R-:W-:-:S04]  /*a050*/  IMAD.WIDE R168, R6, 0x4, R168 ;  /* 0x0000000406a87825 */ /* 0x000fc800078e02a8 */
[----:B------:R-:W-:-:S04]  /*a060*/  IMAD.WIDE R198, R6, 0x4, R198 ;  /* 0x0000000406c67825 */ /* 0x000fc800078e02c6 */
[----:B------:R-:W-:-:S04]  /*a070*/  IMAD.WIDE R200, R6, 0x4, R200 ;  /* 0x0000000406c87825 */ /* 0x000fc800078e02c8 */
[----:B------:R-:W-:-:S04]  /*a080*/  IMAD.WIDE R144, R6, 0x4, R132 ;  /* 0x0000000406907825 */ /* 0x000fc800078e0284 */
[----:B------:R-:W-:Y:S01]  /*a090*/  IMAD.WIDE R142, R6, 0x4, R130 ;  /* 0x00000004068e7825 */ /* 0x000fe200078e0282 */
[----:B--2---:R-:W-:-:S13]  /*a0a0*/  ISETP.NE.U32.AND P3, PT, R129, RZ, PT ;  /* 0x000000ff8100720c */ /* 0x004fda0003f65070 */
[----:B------:R-:W-:Y:S01]  /*a0b0*/  LDGSTS.E [R14+0xa008], desc[UR22][R146.64], P3 ;  /* 0x0a008000920e7fae */ /* 0x000fe200099a1016 */
[----:B---3--:R-:W-:Y:S02]  /*a0c0*/  ISETP.NE.U32.AND P0, PT, R252, RZ, PT ;  /* 0x000000fffc00720c */ /* 0x008fe40003f05070 */
[C---:B------:R-:W-:Y:S01]  /*a0d0*/  LOP3.LUT P3, RZ, R5.reuse, 0x4000000, RZ, 0xc0, !PT ;  /* 0x0400000005ff7812 */ /* 0x040fe2000786c0ff */
[----:B------:R-:W-:Y:S01]  /*a0e0*/  IMAD.WIDE R138, R6, 0x4, R138 ;  /* 0x00000004068a7825 */ /* 0x000fe200078e028a */
[----:B------:R-:W2:Y:S09]  /*a0f0*/  LDC R252, c[0x0][0x3a0] ;  /* 0x0000e800fffc7b82 */ /* 0x000eb20000000800 */
[----:B------:R-:W-:Y:S01]  /*a100*/  LDGSTS.E [R14+0xc000], desc[UR22][R166.64], P0 ;  /* 0x0c000000a60e7fae */ /* 0x000fe200081a1016 */
[----:B------:R-:W-:-:S13]  /*a110*/  LOP3.LUT P0, RZ, R5, 0x2000000, RZ, 0xc0, !PT ;  /* 0x0200000005ff7812 */ /* 0x000fda000780c0ff */
[----:B------:R-:W-:Y:S04]  /*a120*/  LDGSTS.E [R14+0xc008], desc[UR22][R168.64], P0 ;  /* 0x0c008000a80e7fae */ /* 0x000fe800081a1016 */
[----:B------:R-:W-:Y:S04]  /*a130*/  LDGSTS.E [R14+0xe000], desc[UR22][R198.64], P3 ;  /* 0x0e000000c60e7fae */ /* 0x000fe800099a1016 */
[----:B------:R-:W-:Y:S04]  /*a140*/  LDGSTS.E [R14+0xe008], desc[UR22][R200.64], P5 ;  /* 0x0e008000c80e7fae */ /* 0x000fe8000a9a1016 */
[----:B------:R-:W-:Y:S04]  /*a150*/  LDGSTS.E [R15+0x8000], desc[UR22][R144.64], P2 ;  /* 0x08000000900f7fae */ /* 0x000fe800091a1016 */
[----:B------:R-:W-:Y:S01]  /*a160*/  LDGSTS.E [R15+0x8008], desc[UR22][R142.64], P4 ;  /* 0x080080008e0f7fae */ /* 0x000fe2000a1a1016 */
[----:B------:R-:W-:-:S03]  /*a170*/  ISETP.NE.U32.AND P4, PT, R203, RZ, PT ;  /* 0x000000ffcb00720c */ /* 0x000fc60003f85070 */
[----:B------:R-:W3:Y:S01]  /*a180*/  LDL.LU R203, [R1+0x540] ;  /* 0x0005400001cb7983 */ /* 0x000ee20000300800 */
[----:B------:R-:W-:Y:S01]  /*a190*/  ISETP.NE.U32.AND P5, PT, R2, RZ, PT ;  /* 0x000000ff0200720c */ /* 0x000fe20003fa5070 */
[C---:B------:R-:W-:Y:S02]  /*a1a0*/  IMAD.WIDE R140, R6.reuse, 0x4, R140 ;  /* 0x00000004068c7825 */ /* 0x040fe400078e028c */
[----:B------:R-:W-:Y:S02]  /*a1b0*/  LDGSTS.E [R15+0xa000], desc[UR22][R138.64], P1 ;  /* 0x0a0000008a0f7fae */ /* 0x000fe400089a1016 */
[C---:B------:R-:W-:Y:S02]  /*a1c0*/  IMAD.WIDE R170, R6.reuse, 0x4, R170 ;  /* 0x0000000406aa7825 */ /* 0x040fe400078e02aa */
[----:B------:R-:W4:Y:S02]  /*a1d0*/  LDL.LU.64 R124, [R1+0x48] ;  /* 0x00004800017c7983 */ /* 0x000f240000300a00 */
[----:B------:R-:W-:-:S02]  /*a1e0*/  IMAD.WIDE R172, R6, 0x4, R172 ;  /* 0x0000000406ac7825 */ /* 0x000fc400078e02ac */
[----:B------:R-:W-:Y:S01]  /*a1f0*/  LDGSTS.E [R15+0xa008], desc[UR22][R140.64], P6 ;  /* 0x0a0080008c0f7fae */ /* 0x000fe2000b1a1016 */
[----:B------:R-:W-:-:S03]  /*a200*/  ISETP.NE.U32.AND P6, PT, R7, RZ, PT ;  /* 0x000000ff0700720c */ /* 0x000fc60003fc5070 */
[----:B------:R-:W4:Y:S04]  /*a210*/  LDL.LU.64 R126, [R1+0x40] ;  /* 0x00004000017e7983 */ /* 0x000f280000300a00 */
[----:B------:R-:W-:Y:S04]  /*a220*/  LDGSTS.E [R15+0xc000], desc[UR22][R170.64], P5 ;  /* 0x0c000000aa0f7fae */ /* 0x000fe8000a9a1016 */
[----:B------:R-:W5:Y:S04]  /*a230*/  LDL.LU R7, [R1+0x53c] ;  /* 0x00053c0001077983 */ /* 0x000f680000300800 */
[----:B------:R-:W-:Y:S01]  /*a240*/  LDGSTS.E [R15+0xc008], desc[UR22][R172.64], P4 ;  /* 0x0c008000ac0f7fae */ /* 0x000fe2000a1a1016 */
[----:B------:R-:W-:-:S03]  /*a250*/  ISETP.NE.U32.AND P4, PT, R0, RZ, PT ;  /* 0x000000ff0000720c */ /* 0x000fc60003f85070 */
[----:B------:R-:W4:Y:S04]  /*a260*/  LDL.LU.64 R128, [R1+0x8] ;  /* 0x0000080001807983 */ /* 0x000f280000300a00 */
[----:B------:R-:W4:Y:S01]  /*a270*/  LDL.LU R0, [R1+0x538] ;  /* 0x0005380001007983 */ /* 0x000f220000300800 */
[----:B------:R-:W1:Y:S01]  /*a280*/  S2R R2, SR_TID.X ;  /* 0x0000000000027919 */ /* 0x000e620000002100 */
[----:B---3--:R-:W-:-:S04]  /*a290*/  IMAD.SHL.U32 R203, R203, 0x80, RZ ;  /* 0x00000080cbcb7824 */ /* 0x008fc800078e00ff */
[----:B------:R-:W-:Y:S02]  /*a2a0*/  IMAD.WIDE R106, R203, 0x4, R32 ;  /* 0x00000004cb6a7825 */ /* 0x000fe400078e0220 */
[----:B------:R-:W3:Y:S01]  /*a2b0*/  LDL.LU.64 R32, [R1+0x530] ;  /* 0x0005300001207983 */ /* 0x000ee20000300a00 */
[----:B-1----:R-:W-:Y:S01]  /*a2c0*/  SHF.R.U32.HI R2, RZ, 0x6, R2 ;  /* 0x00000006ff027819 */ /* 0x002fe20000011602 */
[----:B------:R-:W-:-:S03]  /*a2d0*/  UIADD3 UR4, UPT, UPT, UR4, -0x100, URZ ;  /* 0xffffff0004047890 */ /* 0x000fc6000fffe0ff */
[----:B------:R-:W-:Y:S01]  /*a2e0*/  SGXT.U32 R2, R2, 0x1 ;  /* 0x000000010202781a */ /* 0x000fe20000000000 */
[----:B--2---:R-:W-:-:S03]  /*a2f0*/  VIADD R252, R252, 0x7f ;  /* 0x0000007ffcfc7836 */ /* 0x004fc60000000000 */
[----:B------:R-:W-:Y:S02]  /*a300*/  ISETP.GE.AND P2, PT, R2, UR4, PT ;  /* 0x0000000402007c0c */ /* 0x000fe4000bf46270 */
[C---:B------:R-:W-:Y:S02]  /*a310*/  LOP3.LUT P0, RZ, R5.reuse, 0x1000000, RZ, 0xc0, !PT ;  /* 0x0100000005ff7812 */ /* 0x040fe4000780c0ff */
[----:B------:R-:W-:Y:S02]  /*a320*/  LOP3.LUT P3, RZ, R5, 0x800000, RZ, 0xc0, !PT ;  /* 0x0080000005ff7812 */ /* 0x000fe4000786c0ff */
[----:B------:R-:W-:Y:S02]  /*a330*/  SEL R5, RZ, 0x4, P2 ;  /* 0x00000004ff057807 */ /* 0x000fe40001000000 */
[----:B------:R-:W-:Y:S02]  /*a340*/  ISETP.GT.AND P2, PT, R252, 0x17f, PT ;  /* 0x0000017ffc00780c */ /* 0x000fe40003f44270 */
[----:B------:R-:W-:-:S02]  /*a350*/  ISETP.GE.AND P5, PT, R23, UR4, PT ;  /* 0x0000000417007c0c */ /* 0x000fc4000bfa6270 */
[----:B------:R-:W-:Y:S02]  /*a360*/  SEL R5, R5, RZ, P2 ;  /* 0x000000ff05057207 */ /* 0x000fe40001000000 */
[----:B------:R-:W-:Y:S02]  /*a370*/  LOP3.LUT R23, R2, 0x2, RZ, 0xfc, !PT ;  /* 0x0000000202177812 */ /* 0x000fe400078efcff */
[----:B------:R-:W-:Y:S02]  /*a380*/  ISETP.NE.U32.AND P1, PT, R5, RZ, PT ;  /* 0x000000ff0500720c */ /* 0x000fe40003f25070 */
[----:B------:R-:W-:Y:S02]  /*a390*/  SEL R5, RZ, 0x4, P5 ;  /* 0x00000004ff057807 */ /* 0x000fe40002800000 */
[----:B------:R-:W-:Y:S01]  /*a3a0*/  ISETP.GE.AND P5, PT, R23, UR4, PT ;  /* 0x0000000417007c0c */ /* 0x000fe2000bfa6270 */
[----:B------:R-:W-:Y:S01]  /*a3b0*/  IMAD.WIDE R204, R6, 0x4, R204 ;  /* 0x0000000406cc7825 */ /* 0x000fe200078e02cc */
[----:B------:R-:W-:-:S02]  /*a3c0*/  SEL R5, R5, RZ, P2 ;  /* 0x000000ff05057207 */ /* 0x000fc40001000000 */
[----:B------:R-:W-:Y:S01]  /*a3d0*/  SEL R23, RZ, 0x4, P5 ;  /* 0x00000004ff177807 */ /* 0x000fe20002800000 */
[----:B------:R-:W-:Y:S01]  /*a3e0*/  IMAD.WIDE R206, R6, 0x4, R206 ;  /* 0x0000000406ce7825 */ /* 0x000fe200078e02ce */
[C---:B------:R-:W-:Y:S01]  /*a3f0*/  LOP3.LUT R122, R2.reuse, 0x20, RZ, 0xfc, !PT ;  /* 0x00000020027a7812 */ /* 0x040fe200078efcff */
[----:B------:R-:W-:Y:S01]  /*a400*/  LDGSTS.E [R15+0xe000], desc[UR22][R204.64], P6 ;  /* 0x0e000000cc0f7fae */ /* 0x000fe2000b1a1016 */
[----:B------:R-:W-:Y:S01]  /*a410*/  ISETP.NE.U32.AND P5, PT, R5, RZ, PT ;  /* 0x000000ff0500720c */ /* 0x000fe20003fa5070 */
[----:B------:R-:W-:Y:S01]  /*a420*/  IMAD.WIDE R108, R203, 0x4, R96 ;  /* 0x00000004cb6c7825 */ /* 0x000fe200078e0260 */
[----:B------:R-:W-:Y:S01]  /*a430*/  SEL R5, R23, RZ, P2 ;  /* 0x000000ff17057207 */ /* 0x000fe20001000000 */
[----:B------:R-:W2:Y:S02]  /*a440*/  LDL.LU.64 R96, [R1+0x528] ;  /* 0x0005280001607983 */ /* 0x000ea40000300a00 */
[C---:B------:R-:W-:Y:S01]  /*a450*/  IMAD.WIDE R110, R203.reuse, 0x4, R80 ;  /* 0x00000004cb6e7825 */ /* 0x040fe200078e0250 */
[----:B------:R-:W-:Y:S01]  /*a460*/  LOP3.LUT R123, R2, 0x22, RZ, 0xfc, !PT ;  /* 0x00000022027b7812 */ /* 0x000fe200078efcff */
[----:B------:R-:W-:Y:S01]  /*a470*/  LDGSTS.E [R15+0xe008], desc[UR22][R206.64], P4 ;  /* 0x0e008000ce0f7fae */ /* 0x000fe2000a1a1016 */
[----:B------:R-:W-:Y:S01]  /*a480*/  ISETP.GE.AND P4, PT, R122, UR4, PT ;  /* 0x000000047a007c0c */ /* 0x000fe2000bf86270 */
[----:B------:R-:W-:-:S02]  /*a490*/  IMAD.WIDE R112, R203, 0x4, R64 ;  /* 0x00000004cb707825 */ /* 0x000fc400078e0240 */
[----:B------:R-:W2:Y:S02]  /*a4a0*/  LDL.LU.64 R80, [R1+0x520] ;  /* 0x0005200001507983 */ /* 0x000ea40000300a00 */
[C---:B------:R-:W-:Y:S02]  /*a4b0*/  IMAD.WIDE R114, R203.reuse, 0x4, R48 ;  /* 0x00000004cb727825 */ /* 0x040fe400078e0230 */
[----:B------:R-:W2:Y:S02]  /*a4c0*/  LDL.LU.64 R64, [R1+0x518] ;  /* 0x0005180001407983 */ /* 0x000ea40000300a00 */
[----:B------:R-:W-:Y:S02]  /*a4d0*/  IMAD.WIDE R116, R203, 0x4, R238 ;  /* 0x00000004cb747825 */ /* 0x000fe400078e02ee */
[----:B------:R-:W2:Y:S01]  /*a4e0*/  LDL.LU.64 R48, [R1+0x510] ;  /* 0x0005100001307983 */ /* 0x000ea20000300a00 */
[----:B------:R-:W-:Y:S01]  /*a4f0*/  ISETP.NE.U32.AND P6, PT, R5, RZ, PT ;  /* 0x000000ff0500720c */ /* 0x000fe20003fc5070 */
[----:B----4-:R-:W-:-:S02]  /*a500*/  IMAD.WIDE R104, R203, 0x4, R126 ;  /* 0x00000004cb687825 */ /* 0x010fc400078e027e */
[----:B------:R-:W4:Y:S01]  /*a510*/  LDL.LU.64 R238, [R1+0x508] ;  /* 0x0005080001ee7983 */ /* 0x000f220000300a00 */
[----:B------:R-:W-:Y:S01]  /*a520*/  SEL R5, RZ, 0x4, P4 ;  /* 0x00000004ff057807 */ /* 0x000fe20002000000 */
[----:B------:R-:W-:Y:S01]  /*a530*/  IMAD.WIDE R118, R203, 0x4, R128 ;  /* 0x00000004cb767825 */ /* 0x000fe200078e0280 */
[----:B------:R-:W-:Y:S01]  /*a540*/  ISETP.GE.AND P4, PT, R123, UR4, PT ;  /* 0x000000047b007c0c */ /* 0x000fe2000bf86270 */
[----:B------:R-:W0:Y:S02]  /*a550*/  LDGDEPBAR ;  /* 0x00000000000079af */ /* 0x000e240000000000 */
[----:B------:R-:W-:-:S04]  /*a560*/  IMAD.WIDE R132, R203, 0x4, R18 ;  /* 0x00000004cb847825 */ /* 0x000fc800078e0212 */
[----:B------:R-:W-:-:S04]  /*a570*/  IMAD.WIDE R134, R203, 0x4, R16 ;  /* 0x00000004cb867825 */ /* 0x000fc800078e0210 */
[C---:B---3--:R-:W-:Y:S02]  /*a580*/  IMAD.WIDE R120, R203.reuse, 0x4, R32 ;  /* 0x00000004cb787825 */ /* 0x048fe400078e0220 */
[----:B------:R-:W3:Y:S04]  /*a590*/  LDL.LU.64 R32, [R1+0x500] ;  /* 0x0005000001207983 */ /* 0x000ee80000300a00 */
[----:B------:R-:W3:Y:S04]  /*a5a0*/  LDL.LU.64 R126, [R1+0x50] ;  /* 0x00005000017e7983 */ /* 0x000ee80000300a00 */
[----:B------:R-:W3:Y:S04]  /*a5b0*/  LDL.LU.64 R128, [R1+0x58] ;  /* 0x0000580001807983 */ /* 0x000ee80000300a00 */
[----:B------:R-:W3:Y:S04]  /*a5c0*/  LDL.LU.64 R122, [R1+0x60] ;  /* 0x00006000017a7983 */ /* 0x000ee80000300a00 */
[----:B------:R-:W3:Y:S04]  /*a5d0*/  LDL.LU.64 R18, [R1+0x4f8] ;  /* 0x0004f80001127983 */ /* 0x000ee80000300a00 */
[----:B------:R-:W3:Y:S04]  /*a5e0*/  LDL.LU.64 R16, [R1+0x4f0] ;  /* 0x0004f00001107983 */ /* 0x000ee80000300a00 */
[----:B------:R-:W3:Y:S01]  /*a5f0*/  LDL.LU.64 R216, [R1+0x100] ;  /* 0x0001000001d87983 */ /* 0x000ee20000300a00 */
[----:B------:R-:W-:-:S03]  /*a600*/  IMAD.WIDE R102, R203, 0x4, R124 ;  /* 0x00000004cb667825 */ /* 0x000fc600078e027c */
[----:B------:R-:W3:Y:S01]  /*a610*/  LDL.LU.64 R218, [R1+0xf8] ;  /* 0x0000f80001da7983 */ /* 0x000ee20000300a00 */
[----:B------:R-:W-:-:S03]  /*a620*/  IMAD.WIDE R236, R203, 0x4, R236 ;  /* 0x00000004cbec7825 */ /* 0x000fc600078e02ec */
[----:B------:R-:W3:Y:S01]  /*a630*/  LDL.LU.64 R214, [R1+0xe8] ;  /* 0x0000e80001d67983 */ /* 0x000ee20000300a00 */
[----:B------:R-:W-:-:S04]  /*a640*/  IMAD.WIDE R34, R203, 0x4, R34 ;  /* 0x00000004cb227825 */ /* 0x000fc800078e0222 */
[----:B--2---:R-:W-:-:S04]  /*a650*/  IMAD.WIDE R96, R203, 0x4, R96 ;  /* 0x00000004cb607825 */ /* 0x004fc800078e0260 */
[----:B------:R-:W-:-:S04]  /*a660*/  IMAD.WIDE R80, R203, 0x4, R80 ;  /* 0x00000004cb507825 */ /* 0x000fc800078e0250 */
[----:B------:R-:W-:-:S04]  /*a670*/  IMAD.WIDE R64, R203, 0x4, R64 ;  /* 0x00000004cb407825 */ /* 0x000fc800078e0240 */
[----:B------:R-:W-:-:S04]  /*a680*/  IMAD.WIDE R48, R203, 0x4, R48 ;  /* 0x00000004cb307825 */ /* 0x000fc800078e0230 */
[----:B----4-:R-:W-:-:S04]  /*a690*/  IMAD.WIDE R238, R203, 0x4, R238 ;  /* 0x00000004cbee7825 */ /* 0x010fc800078e02ee */
[----:B------:R-:W-:-:S04]  /*a6a0*/  IMAD.WIDE R50, R203, 0x4, R50 ;  /* 0x00000004cb327825 */ /* 0x000fc800078e0232 */
        /* <DEDUP_REMOVED lines=40> */
[----:B---3--:R-:W-:-:S04]  /*a930*/  IMAD.WIDE R32, R203, 0x4, R32 ;  /* 0x00000004cb207825 */ /* 0x008fc800078e0220 */
[----:B------:R-:W-:-:S04]  /*a940*/  IMAD.WIDE R130, R203, 0x4, R122 ;  /* 0x00000004cb827825 */ /* 0x000fc800078e027a */
[----:B------:R-:W-:-:S05]  /*a950*/  VIADD R123, R3, UR7 ;  /* 0x00000007037b7c36 */ /* 0x000fca0008000000 */
[----:B------:R-:W-:Y:S04]  /*a960*/  LDGSTS.E [R123+0x40000], desc[UR22][R102.64], P3 ;  /* 0x40000000667b7fae */ /* 0x000fe800099a1016 */
[----:B------:R-:W-:Y:S04]  /*a970*/  LDGSTS.E [R123+0x40400], desc[UR22][R118.64], P3 ;  /* 0x40400000767b7fae */ /* 0x000fe800099a1016 */
[----:B------:R-:W-:Y:S04]  /*a980*/  LDGSTS.E [R123+0x40800], desc[UR22][R238.64], P3 ;  /* 0x40800000ee7b7fae */ /* 0x000fe800099a1016 */
[----:B------:R-:W-:Y:S04]  /*a990*/  LDGSTS.E [R123+0x40c00], desc[UR22][R32.64], P3 ;  /* 0x40c00000207b7fae */ /* 0x000fe800099a1016 */
[----:B------:R-:W-:Y:S04]  /*a9a0*/  LDGSTS.E [R123+0x41000], desc[UR22][R48.64], P3 ;  /* 0x41000000307b7fae */ /* 0x000fe800099a1016 */
[----:B------:R-:W-:Y:S04]  /*a9b0*/  LDGSTS.E [R123+0x41400], desc[UR22][R64.64], P3 ;  /* 0x41400000407b7fae */ /* 0x000fe800099a1016 */
[----:B------:R-:W-:Y:S04]  /*a9c0*/  LDGSTS.E [R123+0x41800], desc[UR22][R80.64], P3 ;  /* 0x41800000507b7fae */ /* 0x000fe800099a1016 */
[----:B------:R1:W-:Y:S04]  /*a9d0*/  LDGSTS.E [R123+0x41c00], desc[UR22][R96.64], P3 ;  /* 0x41c00000607b7fae */ /* 0x0003e800099a1016 */
[----:B------:R-:W-:Y:S04]  /*a9e0*/  LDGSTS.E [R16+0x40080], desc[UR22][R104.64], P3 ;  /* 0x4008000068107fae */ /* 0x000fe800099a1016 */
        /* <DEDUP_REMOVED lines=13> */
[----:B------:R-:W-:Y:S01]  /*aac0*/  LDGSTS.E [R17+0x41900], desc[UR22][R84.64], P3 ;  /* 0x4190000054117fae */ /* 0x000fe200099a1016 */
[----:B------:R-:W-:-:S03]  /*aad0*/  IMAD.WIDE R126, R203, 0x4, R126 ;  /* 0x00000004cb7e7825 */ /* 0x000fc600078e027e */
        /* <DEDUP_REMOVED lines=42> */
[----:B------:R-:W0:Y:S01]  /*ad80*/  LDGDEPBAR ;  /* 0x00000000000079af */ /* 0x000e220000000000 */
[----:B------:R-:W-:-:S02]  /*ad90*/  SEL R5, R5, RZ, P2 ;  /* 0x000000ff05057207 */ /* 0x000fc40001000000 */
[----:B------:R-:W-:Y:S01]  /*ada0*/  LOP3.LUT R9, R2, 0x40, RZ, 0xfc, !PT ;  /* 0x0000004002097812 */ /* 0x000fe200078efcff */
[----:B------:R-:W1:Y:S01]  /*adb0*/  LDL.LU.64 R122, [R1+0xe0] ;  /* 0x0000e000017a7983 */ /* 0x000e620000300a00 */
[----:B------:R-:W-:Y:S02]  /*adc0*/  ISETP.NE.U32.AND P3, PT, R5, RZ, PT ;  /* 0x000000ff0500720c */ /* 0x000fe40003f65070 */
[----:B------:R-:W-:Y:S01]  /*add0*/  SEL R5, RZ, 0x4, P4 ;  /* 0x00000004ff057807 */ /* 0x000fe20002000000 */
[----:B------:R-:W-:Y:S01]  /*ade0*/  IMAD.WIDE R136, R6, 0x4, R216 ;  /* 0x0000000406887825 */ /* 0x000fe200078e02d8 */
[----:B------:R-:W-:Y:S01]  /*adf0*/  ISETP.GE.AND P4, PT, R9, UR4, PT ;  /* 0x0000000409007c0c */ /* 0x000fe2000bf86270 */
[----:B------:R-:W2:Y:S02]  /*ae00*/  LDL.LU.64 R216, [R1+0xd8] ;  /* 0x0000d80001d87983 */ /* 0x000ea40000300a00 */
[----:B------:R-:W-:Y:S01]  /*ae10*/  VIADD R212, R4, UR7 ;  /* 0x0000000704d47c36 */ /* 0x000fe20008000000 */
[----:B------:R-:W-:Y:S01]  /*ae20*/  BAR.SYNC.DEFER_BLOCKING 0x0 ;  /* 0x0000000000007b1d */ /* 0x000fe20000010000 */
[----:B------:R-:W-:-:S02]  /*ae30*/  SEL R5, R5, RZ, P2 ;  /* 0x000000ff05057207 */ /* 0x000fc40001000000 */
[----:B------:R-:W-:-:S03]  /*ae40*/  LOP3.LUT R9, R2, 0x42, RZ, 0xfc, !PT ;  /* 0x0000004202097812 */ /* 0x000fc600078efcff */
[----:B------:R-:W-:Y:S01]  /*ae50*/  @!PT LDS RZ, [RZ] ;  /* 0x00000000fffff984 */ /* 0x000fe20000000800 */
[----:B------:R-:W-:Y:S01]  /*ae60*/  @!PT LDS RZ, [RZ] ;  /* 0x00000000fffff984 */ /* 0x000fe20000000800 */
[----:B------:R-:W-:Y:S01]  /*ae70*/  @!PT LDS RZ, [RZ] ;  /* 0x00000000fffff984 */ /* 0x000fe20000000800 */
[----:B------:R-:W-:Y:S01]  /*ae80*/  LDGSTS.E [R212+0x10000], desc[UR22][R136.64], P1 ;  /* 0x1000000088d47fae */ /* 0x000fe200089a1016 */
[----:B------:R-:W-:Y:S02]  /*ae90*/  ISETP.NE.U32.AND P1, PT, R5, RZ, PT ;  /* 0x000000ff0500720c */ /* 0x000fe40003f25070 */
[----:B------:R-:W-:Y:S02]  /*aea0*/  SEL R5, RZ, 0x4, P4 ;  /* 0x00000004ff057807 */ /* 0x000fe40002000000 */
[----:B------:R-:W-:Y:S02]  /*aeb0*/  ISETP.GE.AND P4, PT, R9, UR4, PT ;  /* 0x0000000409007c0c */ /* 0x000fe4000bf86270 */
[----:B------:R-:W3:Y:S01]  /*aec0*/  LDL.LU.64 R8, [R1+0xd0] ;  /* 0x0000d00001087983 */ /* 0x000ee20000300a00 */
[----:B------:R-:W-:Y:S01]  /*aed0*/  SEL R5, R5, RZ, P2 ;  /* 0x000000ff05057207 */ /* 0x000fe20001000000 */
[----:B------:R-:W-:Y:S01]  /*aee0*/  IMAD.WIDE R210, R6, 0x4, R218 ;  /* 0x0000000406d27825 */ /* 0x000fe200078e02da */
[----:B------:R-:W-:Y:S01]  /*aef0*/  SEL R23, RZ, 0x4, P4 ;  /* 0x00000004ff177807 */ /* 0x000fe20002000000 */
[----:B------:R-:W4:Y:S01]  /*af00*/  LDL.LU.64 R208, [R1+0xc8] ;  /* 0x0000c80001d07983 */ /* 0x000f220000300a00 */
[----:B------:R-:W-:Y:S01]  /*af10*/  LOP3.LUT R219, R2, 0x60, RZ, 0xfc, !PT ;  /* 0x0000006002db7812 */ /* 0x000fe200078efcff */
[----:B------:R-:W-:Y:S01]  /*af20*/  IMAD.WIDE R100, R6, 0x4, R214 ;  /* 0x0000000406647825 */ /* 0x000fe200078e02d6 */
[----:B------:R-:W-:Y:S01]  /*af30*/  ISETP.NE.U32.AND P4, PT, R5, RZ, PT ;  /* 0x000000ff0500720c */ /* 0x000fe20003f85070 */
[----:B------:R1:W-:Y:S01]  /*af40*/  LDGSTS.E [R212+0x10008], desc[UR22][R210.64], P6 ;  /* 0x10008000d2d47fae */ /* 0x0003e2000b1a1016 */
[----:B------:R-:W-:-:S02]  /*af50*/  SEL R5, R23, RZ, P2 ;  /* 0x000000ff17057207 */ /* 0x000fc40001000000 */
[----:B------:R-:W-:Y:S01]  /*af60*/  ISETP.GE.AND P6, PT, R219, UR4, PT ;  /* 0x00000004db007c0c */ /* 0x000fe2000bfc6270 */
[----:B------:R-:W-:Y:S01]  /*af70*/  LDGSTS.E [R212+0x12000], desc[UR22][R100.64], P3 ;  /* 0x1200000064d47fae */ /* 0x000fe200099a1016 */
[----:B------:R-:W-:Y:S02]  /*af80*/  LOP3.LUT R219, R2, 0x62, RZ, 0xfc, !PT ;  /* 0x0000006202db7812 */ /* 0x000fe400078efcff */
[----:B------:R-:W-:Y:S02]  /*af90*/  ISETP.NE.U32.AND P3, PT, R5, RZ, PT ;  /* 0x000000ff0500720c */ /* 0x000fe40003f65070 */
[----:B------:R-:W-:Y:S02]  /*afa0*/  SEL R5, RZ, 0x4, P6 ;  /* 0x00000004ff057807 */ /* 0x000fe40003000000 */
[----:B------:R-:W-:Y:S02]  /*afb0*/  ISETP.GE.AND P6, PT, R219, UR4, PT ;  /* 0x00000004db007c0c */ /* 0x000fe4000bfc6270 */
[----:B------:R-:W-:-:S02]  /*afc0*/  SEL R5, R5, RZ, P2 ;  /* 0x000000ff05057207 */ /* 0x000fc40001000000 */
[----:B------:R-:W-:Y:S02]  /*afd0*/  SEL R23, RZ, 0x4, P6 ;  /* 0x00000004ff177807 */ /* 0x000fe40003000000 */
[----:B------:R-:W-:Y:S01]  /*afe0*/  LOP3.LUT R219, R2, 0x4, RZ, 0xfc, !PT ;  /* 0x0000000402db7812 */ /* 0x000fe200078efcff */
[----:B------:R1:W-:Y:S01]  /*aff0*/  STL.64 [R1+0xf8], R210 ;  /* 0x0000f8d201007387 */ /* 0x0003e20000100a00 */
[----:B------:R-:W-:Y:S02]  /*b000*/  ISETP.NE.U32.AND P6, PT, R5, RZ, PT ;  /* 0x000000ff0500720c */ /* 0x000fe40003fc5070 */
[----:B------:R-:W-:Y:S01]  /*b010*/  SEL R5, R23, RZ, P2 ;  /* 0x000000ff17057207 */ /* 0x000fe20001000000 */
[----:B------:R-:W4:Y:S04]  /*b020*/  LDL.LU.64 R220, [R1+0xc0] ;  /* 0x0000c00001dc7983 */ /* 0x000f280000300a00 */
[----:B-1----:R-:W4:Y:S01]  /*b030*/  LDL.LU.64 R210, [R1+0xf0] ;  /* 0x0000f00001d27983 */ /* 0x002f220000300a00 */
[----:B------:R-:W-:-:S05]  /*b040*/  IMAD.WIDE R122, R6, 0x4, R122 ;  /* 0x00000004067a7825 */ /* 0x000fca00078e027a */
[----:B------:R-:W-:Y:S01]  /*b050*/  LDGSTS.E [R212+0x12008], desc[UR22][R122.64], P1 ;  /* 0x120080007ad47fae */ /* 0x000fe200089a1016 */
[----:B--2---:R-:W-:Y:S01]  /*b060*/  IMAD.WIDE R214, R6, 0x4, R216 ;  /* 0x0000000406d67825 */ /* 0x004fe200078e02d8 */
[----:B------:R-:W-:Y:S02]  /*b070*/  ISETP.GE.AND P1, PT, R219, UR4, PT ;  /* 0x00000004db007c0c */ /* 0x000fe4000bf26270 */
[----:B------:R-:W-:Y:S02]  /*b080*/  LOP3.LUT R219, R2, 0x6, RZ, 0xfc, !PT ;  /* 0x0000000602db7812 */ /* 0x000fe400078efcff */
[----:B------:R-:W-:Y:S01]  /*b090*/  LDGSTS.E [R212+0x14000], desc[UR22][R214.64], P4 ;  /* 0x14000000d6d47fae */ /* 0x000fe2000a1a1016 */
[----:B------:R-:W-:Y:S02]  /*b0a0*/  ISETP.NE.U32.AND P4, PT, R5, RZ, PT ;  /* 0x000000ff0500720c */ /* 0x000fe40003f85070 */
[----:B------:R-:W-:Y:S01]  /*b0b0*/  SEL R5, RZ, 0x4, P1 ;  /* 0x00000004ff057807 */ /* 0x000fe20000800000 */
[----:B------:R1:W-:Y:S01]  /*b0c0*/  STL.64 [R1+0xd8], R214 ;  /* 0x0000d8d601007387 */ /* 0x0003e20000100a00 */
[----:B------:R-:W-:-:S03]  /*b0d0*/  ISETP.GE.AND P1, PT, R219, UR4, PT ;  /* 0x00000004db007c0c */ /* 0x000fc6000bf26270 */
[----:B------:R-:W2:Y:S04]  /*b0e0*/  LDL.LU.64 R218, [R1+0xb8] ;  /* 0x0000b80001da7983 */ /* 0x000ea80000300a00 */
[----:B-1----:R-:W2:Y:S01]  /*b0f0*/  LDL.LU.64 R214, [R1+0xb0] ;  /* 0x0000b00001d67983 */ /* 0x002ea20000300a00 */
[----:B---3--:R-:W-:-:S05]  /*b100*/  IMAD.WIDE R8, R6, 0x4, R8 ;  /* 0x0000000406087825 */ /* 0x008fca00078e0208 */
[----:B------:R1:W-:Y:S04]  /*b110*/  STL.64 [R1+0xd0], R8 ;  /* 0x0000d00801007387 */ /* 0x0003e80000100a00 */
[----:B------:R-:W-:Y:S04]  /*b120*/  LDGSTS.E [R212+0x14008], desc[UR22][R8.64], P3 ;  /* 0x1400800008d47fae */ /* 0x000fe800099a1016 */
[----:B-1----:R-:W3:Y:S01]  /*b130*/  LDL.LU.64 R8, [R1+0x4e8] ;  /* 0x0004e80001087983 */ /* 0x002ee20000300a00 */
[----:B------:R-:W-:Y:S02]  /*b140*/  SEL R5, R5, RZ, P2 ;  /* 0x000000ff05057207 */ /* 0x000fe40001000000 */
[----:B------:R-:W-:-:S02]  /*b150*/  SEL R23, RZ, 0x4, P1 ;  /* 0x00000004ff177807 */ /* 0x000fc40000800000 */
[----:B------:R-:W-:Y:S01]  /*b160*/  LOP3.LUT R217, R2, 0x24, RZ, 0xfc, !PT ;  /* 0x0000002402d97812 */ /* 0x000fe200078efcff */
[----:B----4-:R-:W-:Y:S01]  /*b170*/  IMAD.WIDE R208, R6, 0x4, R208 ;  /* 0x0000000406d07825 */ /* 0x010fe200078e02d0 */
[----:B------:R-:W-:Y:S02]  /*b180*/  ISETP.NE.U32.AND P1, PT, R5, RZ, PT ;  /* 0x000000ff0500720c */ /* 0x000fe40003f25070 */
[----:B------:R-:W-:Y:S02]  /*b190*/  SEL R5, R23, RZ, P2 ;  /* 0x000000ff17057207 */ /* 0x000fe40001000000 */
[----:B------:R-:W-:Y:S01]  /*b1a0*/  ISETP.GE.AND P3, PT, R217, UR4, PT ;  /* 0x00000004d9007c0c */ /* 0x000fe2000bf66270 */
[----:B------:R-:W-:Y:S01]  /*b1b0*/  LDGSTS.E [R212+0x16000], desc[UR22][R208.64], P6 ;  /* 0x16000000d0d47fae */ /* 0x000fe2000b1a1016 */
[----:B------:R-:W-:Y:S02]  /*b1c0*/  LOP3.LUT R217, R2, 0x26, RZ, 0xfc, !PT ;  /* 0x0000002602d97812 */ /* 0x000fe400078efcff */
[----:B------:R-:W-:Y:S01]  /*b1d0*/  ISETP.NE.U32.AND P6, PT, R5, RZ, PT ;  /* 0x000000ff0500720c */ /* 0x000fe20003fc5070 */
[----:B------:R1:W-:Y:S01]  /*b1e0*/  STL.64 [R1+0xc8], R208 ;  /* 0x0000c8d001007387 */ /* 0x0003e20000100a00 */
[----:B------:R-:W-:-:S02]  /*b1f0*/  SEL R5, RZ, 0x4, P3 ;  /* 0x00000004ff057807 */ /* 0x000fc40001800000 */
[----:B------:R-:W-:Y:S02]  /*b200*/  ISETP.GE.AND P3, PT, R217, UR4, PT ;  /* 0x00000004d9007c0c */ /* 0x000fe4000bf66270 */
[----:B------:R-:W4:Y:S01]  /*b210*/  LDL.LU.64 R216, [R1+0xa8] ;  /* 0x0000a80001d87983 */ /* 0x000f220000300a00 */
[----:B------:R-:W-:Y:S01]  /*b220*/  IMAD.WIDE R220, R6, 0x4, R220 ;  /* 0x0000000406dc7825 */ /* 0x000fe200078e02dc */
[----:B------:R-:W-:Y:S02]  /*b230*/  SEL R5, R5, RZ, P2 ;  /* 0x000000ff05057207 */ /* 0x000fe40001000000 */
[----:B------:R-:W-:Y:S01]  /*b240*/  SEL R23, RZ, 0x4, P3 ;  /* 0x00000004ff177807 */ /* 0x000fe20001800000 */
[----:B-1----:R-:W4:Y:S01]  /*b250*/  LDL.LU.64 R208, [R1+0xa0] ;  /* 0x0000a00001d07983 */ /* 0x002f220000300a00 */
[----:B------:R-:W-:Y:S01]  /*b260*/  LOP3.LUT R213, R2, 0x44, RZ, 0xfc, !PT ;  /* 0x0000004402d57812 */ /* 0x000fe200078efcff */
[----:B------:R-:W-:Y:S01]  /*b270*/  IMAD.WIDE R210, R6, 0x4, R210 ;  /* 0x0000000406d27825 */ /* 0x000fe200078e02d2 */
[----:B------:R-:W-:Y:S01]  /*b280*/  ISETP.NE.U32.AND P3, PT, R5, RZ, PT ;  /* 0x000000ff0500720c */ /* 0x000fe20003f65070 */
[----:B------:R2:W-:Y:S01]  /*b290*/  LDGSTS.E [R212+0x16008], desc[UR22][R220.64], P4 ;  /* 0x16008000dcd47fae */ /* 0x0005e2000a1a1016 */
[----:B------:R-:W-:-:S02]  /*b2a0*/  SEL R5, R23, RZ, P2 ;  /* 0x000000ff17057207 */ /* 0x000fc40001000000 */
[----:B------:R-:W-:Y:S02]  /*b2b0*/  ISETP.GE.AND P4, PT, R213, UR4, PT ;  /* 0x00000004d5007c0c */ /* 0x000fe4000bf86270 */
[----:B------:R-:W-:Y:S01]  /*b2c0*/  LOP3.LUT R213, R2, 0x46, RZ, 0xfc, !PT ;  /* 0x0000004602d57812 */ /* 0x000fe200078efcff */
[----:B------:R2:W-:Y:S04]  /*b2d0*/  STL.64 [R1+0xc0], R220 ;  /* 0x0000c0dc01007387 */ /* 0x0005e80000100a00 */
[----:B------:R1:W-:Y:S01]  /*b2e0*/  STL.64 [R1+0xe0], R210 ;  /* 0x0000e0d201007387 */ /* 0x0003e20000100a00 */
[----:B--2---:R-:W-:Y:S01]  /*b2f0*/  IMAD.WIDE R220, R6, 0x4, R218 ;  /* 0x0000000406dc7825 */ /* 0x004fe200078e02da */
[----:B------:R-:W-:-:S03]  /*b300*/  LOP3.LUT R219, R2, 0x64, RZ, 0xfc, !PT ;  /* 0x0000006402db7812 */ /* 0x000fc600078efcff */
[----:B------:R-:W-:Y:S01]  /*b310*/  IMAD.WIDE R214, R6, 0x4, R214 ;  /* 0x0000000406d67825 */ /* 0x000fe200078e02d6 */
[----:B---3--:R-:W-:Y:S01]  /*b320*/  LDGSTS.E [R9+0x10000], desc[UR22][R210.64], P1 ;  /* 0x10000000d2097fae */ /* 0x008fe200089a1016 */
[----:B------:R-:W-:Y:S02]  /*b330*/  ISETP.NE.U32.AND P1, PT, R5, RZ, PT ;  /* 0x000000ff0500720c */ /* 0x000fe40003f25070 */
[----:B------:R-:W-:Y:S01]  /*b340*/  SEL R5, RZ, 0x4, P4 ;  /* 0x00000004ff057807 */ /* 0x000fe20002000000 */
[----:B------:R4:W-:Y:S01]  /*b350*/  LDGSTS.E [R9+0x10008], desc[UR22][R220.64], P6 ;  /* 0x10008000dc097fae */ /* 0x0009e2000b1a1016 */
[----:B------:R-:W-:-:S03]  /*b360*/  ISETP.GE.AND P4, PT, R213, UR4, PT ;  /* 0x00000004d5007c0c */ /* 0x000fc6000bf86270 */
[----:B------:R-:W2:Y:S01]  /*b370*/  LDL.LU.64 R212, [R1+0x98] ;  /* 0x0000980001d47983 */ /* 0x000ea20000300a00 */
[----:B------:R-:W-:Y:S02]  /*b380*/  SEL R5, R5, RZ, P2 ;  /* 0x000000ff05057207 */ /* 0x000fe40001000000 */
[----:B------:R-:W-:Y:S01]  /*b390*/  SEL R23, RZ, 0x4, P4 ;  /* 0x00000004ff177807 */ /* 0x000fe20002000000 */
[----:B-1----:R-:W3:Y:S01]  /*b3a0*/  LDL.LU.64 R210, [R1+0x90] ;  /* 0x0000900001d27983 */ /* 0x002ee20000300a00 */
[----:B------:R-:W-:Y:S02]  /*b3b0*/  ISETP.NE.U32.AND P4, PT, R5, RZ, PT ;  /* 0x000000ff0500720c */ /* 0x000fe40003f85070 */
[----:B------:R-:W-:Y:S02]  /*b3c0*/  SEL R5, R23, RZ, P2 ;  /* 0x000000ff17057207 */ /* 0x000fe40001000000 */
[----:B------:R-:W-:Y:S01]  /*b3d0*/  ISETP.GE.AND P6, PT, R219, UR4, PT ;  /* 0x00000004db007c0c */ /* 0x000fe2000bfc6270 */
[----:B------:R-:W-:Y:S01]  /*b3e0*/  LDGSTS.E [R9+0x12000], desc[UR22][R214.64], P3 ;  /* 0x12000000d6097fae */ /* 0x000fe200099a1016 */
[----:B------:R-:W-:-:S02]  /*b3f0*/  LOP3.LUT R219, R2, 0x66, RZ, 0xfc, !PT ;  /* 0x0000006602db7812 */ /* 0x000fc400078efcff */
[----:B------:R-:W-:Y:S01]  /*b400*/  ISETP.NE.U32.AND P3, PT, R5, RZ, PT ;  /* 0x000000ff0500720c */ /* 0x000fe20003f65070 */
[----:B------:R-:W-:Y:S01]  /*b410*/  STL.64 [R1+0xb8], R220 ;  /* 0x0000b8dc01007387 */ /* 0x000fe20000100a00 */
[----:B------:R-:W-:-:S03]  /*b420*/  SEL R5, RZ, 0x4, P6 ;  /* 0x00000004ff057807 */ /* 0x000fc60003000000 */
[----:B------:R1:W-:Y:S01]  /*b430*/  STL.64 [R1+0xb0], R214 ;  /* 0x0000b0d601007387 */ /* 0x0003e20000100a00 */
[----:B------:R-:W-:-:S03]  /*b440*/  ISETP.GE.AND P6, PT, R219, UR4, PT ;  /* 0x00000004db007c0c */ /* 0x000fc6000bfc6270 */
[----:B-1----:R-:W3:Y:S04]  /*b450*/  LDL.LU.64 R214, [R1+0x88] ;  /* 0x0000880001d67983 */ /* 0x002ee80000300a00 */
[----:B------:R-:W3:Y:S01]  /*b460*/  LDL.LU.64 R218, [R1+0x80] ;  /* 0x0000800001da7983 */ /* 0x000ee20000300a00 */
[C---:B----4-:R-:W-:Y:S01]  /*b470*/  IMAD.WIDE R220, R6.reuse, 0x4, R216 ;  /* 0x0000000406dc7825 */ /* 0x050fe200078e02d8 */
[----:B------:R-:W-:Y:S02]  /*b480*/  SEL R5, R5, RZ, P2 ;  /* 0x000000ff05057207 */ /* 0x000fe40001000000 */
[----:B------:R-:W-:Y:S01]  /*b490*/  SEL R23, RZ, 0x4, P6 ;  /* 0x00000004ff177807 */ /* 0x000fe20003000000 */
[----:B------:R-:W-:Y:S01]  /*b4a0*/  IMAD.WIDE R208, R6, 0x4, R208 ;  /* 0x0000000406d07825 */ /* 0x000fe200078e02d0 */
[----:B------:R-:W-:Y:S01]  /*b4b0*/  LOP3.LUT R217, R2, 0x8, RZ, 0xfc, !PT ;  /* 0x0000000802d97812 */ /* 0x000fe200078efcff */
[----:B------:R1:W-:Y:S01]  /*b4c0*/  STL.64 [R1+0xa8], R220 ;  /* 0x0000a8dc01007387 */ /* 0x0003e20000100a00 */
[----:B------:R-:W-:-:S02]  /*b4d0*/  ISETP.NE.U32.AND P6, PT, R5, RZ, PT ;  /* 0x000000ff0500720c */ /* 0x000fc40003fc5070 */
[----:B------:R-:W-:Y:S01]  /*b4e0*/  SEL R5, R23, RZ, P2 ;  /* 0x000000ff17057207 */ /* 0x000fe20001000000 */
[----:B------:R-:W-:Y:S01]  /*b4f0*/  LDGSTS.E [R9+0x12008], desc[UR22][R220.64], P1 ;  /* 0x12008000dc097fae */ /* 0x000fe200089a1016 */
[----:B------:R-:W-:-:S03]  /*b500*/  ISETP.GE.AND P1, PT, R217, UR4, PT ;  /* 0x00000004d9007c0c */ /* 0x000fc6000bf26270 */
[----:B------:R4:W-:Y:S01]  /*b510*/  LDGSTS.E [R9+0x14000], desc[UR22][R208.64], P4 ;  /* 0x14000000d0097fae */ /* 0x0009e2000a1a1016 */
[----:B------:R-:W-:Y:S02]  /*b520*/  ISETP.NE.U32.AND P4, PT, R5, RZ, PT ;  /* 0x000000ff0500720c */ /* 0x000fe40003f85070 */
[----:B------:R-:W-:Y:S01]  /*b530*/  SEL R5, RZ, 0x4, P1 ;  /* 0x00000004ff057807 */ /* 0x000fe20000800000 */
[----:B-1----:R-:W3:Y:S04]  /*b540*/  LDL.LU.64 R220, [R1+0x4e0] ;  /* 0x0004e00001dc7983 */ /* 0x002ee80000300a00 */
[----:B------:R4:W-:Y:S01]  /*b550*/  STL.64 [R1+0xa0], R208 ;  /* 0x0000a0d001007387 */ /* 0x0009e20000100a00 */
[----:B------:R-:W-:-:S03]  /*b560*/  SEL R5, R5, RZ, P2 ;  /* 0x000000ff05057207 */ /* 0x000fc60001000000 */
[----:B------:R-:W3:Y:S01]  /*b570*/  LDL.LU.64 R216, [R1+0x78] ;  /* 0x0000780001d87983 */ /* 0x000ee20000300a00 */
[----:B----4-:R-:W-:-:S04]  /*b580*/  LOP3.LUT R209, R2, 0xa, RZ, 0xfc, !PT ;  /* 0x0000000a02d17812 */ /* 0x010fc800078efcff */
[----:B------:R-:W-:-:S04]  /*b590*/  ISETP.GE.AND P1, PT, R209, UR4, PT ;  /* 0x00000004d1007c0c */ /* 0x000fc8000bf26270 */
[----:B------:R-:W-:Y:S02]  /*b5a0*/  SEL R23, RZ, 0x4, P1 ;  /* 0x00000004ff177807 */ /* 0x000fe40000800000 */
[----:B------:R-:W-:Y:S02]  /*b5b0*/  ISETP.NE.U32.AND P1, PT, R5, RZ, PT ;  /* 0x000000ff0500720c */ /* 0x000fe40003f25070 */
[----:B------:R-:W-:Y:S01]  /*b5c0*/  SEL R5, R23, RZ, P2 ;  /* 0x000000ff17057207 */ /* 0x000fe20001000000 */
[----:B--2---:R-:W-:Y:S01]  /*b5d0*/  IMAD.WIDE R208, R6, 0x4, R212 ;  /* 0x0000000406d07825 */ /* 0x004fe200078e02d4 */
[----:B------:R-:W-:-:S03]  /*b5e0*/  LOP3.LUT R213, R2, 0x28, RZ, 0xfc, !PT ;  /* 0x0000002802d57812 */ /* 0x000fc600078efcff */
[----:B---3--:R-:W-:Y:S01]  /*b5f0*/  IMAD.WIDE R210, R6, 0x4, R210 ;  /* 0x0000000406d27825 */ /* 0x008fe200078e02d2 */
[----:B------:R-:W-:Y:S01]  /*b600*/  LDGSTS.E [R9+0x14008], desc[UR22][R208.64], P3 ;  /* 0x14008000d0097fae */ /* 0x000fe200099a1016 */
[----:B------:R-:W-:Y:S02]  /*b610*/  ISETP.GE.AND P3, PT, R213, UR4, PT ;  /* 0x00000004d5007c0c */ /* 0x000fe4000bf66270 */
[----:B------:R-:W-:Y:S01]  /*b620*/  LOP3.LUT R213, R2, 0x2a, RZ, 0xfc, !PT ;  /* 0x0000002a02d57812 */ /* 0x000fe200078efcff */
[----:B------:R-:W-:Y:S01]  /*b630*/  LDGSTS.E [R9+0x16000], desc[UR22][R210.64], P6 ;  /* 0x16000000d2097fae */ /* 0x000fe2000b1a1016 */
[----:B------:R-:W-:Y:S02]  /*b640*/  ISETP.NE.U32.AND P6, PT, R5, RZ, PT ;  /* 0x000000ff0500720c */ /* 0x000fe40003fc5070 */
[----:B------:R-:W-:Y:S02]  /*b650*/  SEL R5, RZ, 0x4, P3 ;  /* 0x00000004ff057807 */ /* 0x000fe40001800000 */
[----:B------:R-:W-:Y:S01]  /*b660*/  ISETP.GE.AND P3, PT, R213, UR4, PT ;  /* 0x00000004d5007c0c */ /* 0x000fe2000bf66270 */
[----:B------:R1:W-:Y:S04]  /*b670*/  STL.64 [R1+0x98], R208 ;  /* 0x000098d001007387 */ /* 0x0003e80000100a00 */
[----:B-1----:R-:W2:Y:S01]  /*b680*/  LDL.LU.64 R208, [R1+0x4d8] ;  /* 0x0004d80001d07983 */ /* 0x002ea20000300a00 */
[----:B------:R-:W-:-:S03]  /*b690*/  IMAD.WIDE R212, R6, 0x4, R214 ;  /* 0x0000000406d47825 */ /* 0x000fc600078e02d6 */
[----:B------:R1:W-:Y:S01]  /*b6a0*/  STL.64 [R1+0x90], R210 ;  /* 0x000090d201007387 */ /* 0x0003e20000100a00 */
[----:B------:R-:W-:-:S03]  /*b6b0*/  IMAD.WIDE R218, R6, 0x4, R218 ;  /* 0x0000000406da7825 */ /* 0x000fc600078e02da */
[----:B------:R-:W-:Y:S04]  /*b6c0*/  LDGSTS.E [R9+0x16008], desc[UR22][R212.64], P4 ;  /* 0x16008000d4097fae */ /* 0x000fe8000a1a1016 */
[----:B------:R3:W-:Y:S04]  /*b6d0*/  LDGSTS.E [R10+0x10000], desc[UR22][R218.64], P1 ;  /* 0x10000000da0a7fae */ /* 0x0007e800089a1016 */
[----:B-1----:R-:W4:Y:S04]  /*b6e0*/  LDL.LU.64 R210, [R1+0x4d0] ;  /* 0x0004d00001d27983 */ /* 0x002f280000300a00 */
[----:B------:R1:W-:Y:S04]  /*b6f0*/  STL.64 [R1+0x88], R212 ;  /* 0x000088d401007387 */ /* 0x0003e80000100a00 */
[----:B-1----:R-:W2:Y:S04]  /*b700*/  LDL.LU.64 R212, [R1+0x4c8] ;  /* 0x0004c80001d47983 */ /* 0x002ea80000300a00 */
[----:B------:R1:W-:Y:S04]  /*b710*/  STL.64 [R1+0x80], R218 ;  /* 0x000080da01007387 */ /* 0x0003e80000100a00 */
[----:B-1----:R-:W2:Y:S01]  /*b720*/  LDL.LU.64 R218, [R1+0x4c0] ;  /* 0x0004c00001da7983 */ /* 0x002ea20000300a00 */
[----:B------:R-:W-:-:S02]  /*b730*/  SEL R5, R5, RZ, P2 ;  /* 0x000000ff05057207 */ /* 0x000fc40001000000 */
[----:B------:R-:W-:Y:S02]  /*b740*/  SEL R23, RZ, 0x4, P3 ;  /* 0x00000004ff177807 */ /* 0x000fe40001800000 */
[C---:B------:R-:W-:Y:S02]  /*b750*/  LOP3.LUT R215, R2.reuse, 0x48, RZ, 0xfc, !PT ;  /* 0x0000004802d77812 */ /* 0x040fe400078efcff */
[----:B------:R-:W-:Y:S02]  /*b760*/  ISETP.NE.U32.AND P3, PT, R5, RZ, PT ;  /* 0x000000ff0500720c */ /* 0x000fe40003f65070 */
[----:B------:R-:W-:Y:S02]  /*b770*/  SEL R5, R23, RZ, P2 ;  /* 0x000000ff17057207 */ /* 0x000fe40001000000 */
[----:B------:R-:W-:Y:S02]  /*b780*/  ISETP.GE.AND P4, PT, R215, UR4, PT ;  /* 0x00000004d7007c0c */ /* 0x000fe4000bf86270 */
[----:B------:R-:W-:-:S02]  /*b790*/  LOP3.LUT R215, R2, 0x4a, RZ, 0xfc, !PT ;  /* 0x0000004a02d77812 */ /* 0x000fc400078efcff */
[----:B------:R-:W-:Y:S02]  /*b7a0*/  ISETP.NE.U32.AND P1, PT, R5, RZ, PT ;  /* 0x000000ff0500720c */ /* 0x000fe40003f25070 */
[----:B------:R-:W-:Y:S02]  /*b7b0*/  SEL R5, RZ, 0x4, P4 ;  /* 0x00000004ff057807 */ /* 0x000fe40002000000 */
[----:B------:R-:W-:Y:S01]  /*b7c0*/  ISETP.GE.AND P4, PT, R215, UR4, PT ;  /* 0x00000004d7007c0c */ /* 0x000fe2000bf86270 */
[----:B------:R-:W-:-:S05]  /*b7d0*/  IMAD.WIDE R214, R6, 0x4, R216 ;  /* 0x0000000406d67825 */ /* 0x000fca00078e02d8 */
[----:B------:R1:W-:Y:S04]  /*b7e0*/  STL.64 [R1+0x70], R214 ;  /* 0x000070d601007387 */ /* 0x0003e80000100a00 */
[----:B------:R1:W-:Y:S04]  /*b7f0*/  LDGSTS.E [R10+0x10008], desc[UR22][R214.64], P6 ;  /* 0x10008000d60a7fae */ /* 0x0003e8000b1a1016 */
[----:B-1----:R-:W4:Y:S01]  /*b800*/  LDL.LU.64 R214, [R1+0x4b8] ;  /* 0x0004b80001d67983 */ /* 0x002f220000300a00 */
[----:B--2---:R-:W-:-:S05]  /*b810*/  IMAD.WIDE R216, R6, 0x4, R218 ;  /* 0x0000000406d87825 */ /* 0x004fca00078e02da */
[----:B------:R1:W-:Y:S04]  /*b820*/  STL.64 [R1+0x68], R216 ;  /* 0x000068d801007387 */ /* 0x0003e80000100a00 */
[----:B------:R2:W-:Y:S04]  /*b830*/  LDGSTS.E [R10+0x12000], desc[UR22][R216.64], P3 ;  /* 0x12000000d80a7fae */ /* 0x0005e800099a1016 */
[----:B-1----:R-:W2:Y:S01]  /*b840*/  LDL.LU.64 R216, [R1+0x4b0] ;  /* 0x0004b00001d87983 */ /* 0x002ea20000300a00 */
[----:B------:R-:W-:Y:S02]  /*b850*/  SEL R5, R5, RZ, P2 ;  /* 0x000000ff05057207 */ /* 0x000fe40001000000 */
[----:B------:R-:W-:-:S02]  /*b860*/  SEL R23, RZ, 0x4, P4 ;  /* 0x00000004ff177807 */ /* 0x000fc40002000000 */
[C---:B---3--:R-:W-:Y:S02]  /*b870*/  LOP3.LUT R219, R2.reuse, 0x68, RZ, 0xfc, !PT ;  /* 0x0000006802db7812 */ /* 0x048fe400078efcff */
[----:B------:R-:W-:Y:S02]  /*b880*/  ISETP.NE.U32.AND P4, PT, R5, RZ, PT ;  /* 0x000000ff0500720c */ /* 0x000fe40003f85070 */
[----:B------:R-:W-:Y:S02]  /*b890*/  SEL R5, R23, RZ, P2 ;  /* 0x000000ff17057207 */ /* 0x000fe40001000000 */
[----:B------:R-:W-:Y:S02]  /*b8a0*/  ISETP.GE.AND P6, PT, R219, UR4, PT ;  /* 0x00000004db007c0c */ /* 0x000fe4000bfc6270 */
[----:B------:R-:W-:Y:S02]  /*b8b0*/  LOP3.LUT R219, R2, 0x6a, RZ, 0xfc, !PT ;  /* 0x0000006a02db7812 */ /* 0x000fe400078efcff */
[----:B------:R-:W-:-:S02]  /*b8c0*/  ISETP.NE.U32.AND P3, PT, R5, RZ, PT ;  /* 0x000000ff0500720c */ /* 0x000fc40003f65070 */
[----:B------:R-:W-:Y:S02]  /*b8d0*/  SEL R5, RZ, 0x4, P6 ;  /* 0x00000004ff057807 */ /* 0x000fe40003000000 */
[----:B------:R-:W-:Y:S02]  /*b8e0*/  ISETP.GE.AND P6, PT, R219, UR4, PT ;  /* 0x00000004db007c0c */ /* 0x000fe4000bfc6270 */
[----:B------:R-:W-:Y:S02]  /*b8f0*/  SEL R5, R5, RZ, P2 ;  /* 0x000000ff05057207 */ /* 0x000fe40001000000 */
[----:B------:R-:W-:Y:S01]  /*b900*/  SEL R23, RZ, 0x4, P6 ;  /* 0x00000004ff177807 */ /* 0x000fe20003000000 */
[----:B----4-:R-:W-:Y:S01]  /*b910*/  IMAD.WIDE R214, R6, 0x4, R214 ;  /* 0x0000000406d67825 */ /* 0x010fe200078e02d6 */
[----:B------:R-:W-:Y:S02]  /*b920*/  LOP3.LUT R219, R2, 0xc, RZ, 0xfc, !PT ;  /* 0x0000000c02db7812 */ /* 0x000fe400078efcff */
[----:B------:R-:W-:-:S02]  /*b930*/  ISETP.NE.U32.AND P6, PT, R5, RZ, PT ;  /* 0x000000ff0500720c */ /* 0x000fc40003fc5070 */
[----:B------:R-:W-:Y:S01]  /*b940*/  SEL R5, R23, RZ, P2 ;  /* 0x000000ff17057207 */ /* 0x000fe20001000000 */
        /* <DEDUP_REMOVED lines=13> */
[----:B--2---:R-:W-:-:S05]  /*ba20*/  IMAD.WIDE R216, R6, 0x4, R216 ;  /* 0x0000000406d87825 */ /* 0x004fca00078e02d8 */
[----:B------:R-:W-:Y:S01]  /*ba30*/  LDGSTS.E [R10+0x12008], desc[UR22][R216.64], P1 ;  /* 0x12008000d80a7fae */ /* 0x000fe200089a1016 */
[----:B------:R-:W-:Y:S02]  /*ba40*/  ISETP.GE.AND P1, PT, R219, UR4, PT ;  /* 0x00000004db007c0c */ /* 0x000fe4000bf26270 */
[----:B------:R-:W-:Y:S01]  /*ba50*/  LOP3.LUT R219, R2, 0xe, RZ, 0xfc, !PT ;  /* 0x0000000e02db7812 */ /* 0x000fe200078efcff */
[----:B------:R-:W-:Y:S01]  /*ba60*/  LDGSTS.E [R10+0x14000], desc[UR22][R214.64], P4 ;  /* 0x14000000d60a7fae */ /* 0x000fe2000a1a1016 */
[----:B------:R-:W-:Y:S02]  /*ba70*/  ISETP.NE.U32.AND P4, PT, R5, RZ, PT ;  /* 0x000000ff0500720c */ /* 0x000fe40003f85070 */
[----:B------:R-:W-:Y:S01]  /*ba80*/  SEL R5, RZ, 0x4, P1 ;  /* 0x00000004ff057807 */ /* 0x000fe20000800000 */
[----:B------:R-:W-:Y:S01]  /*ba90*/  LDGSTS.E [R10+0x14008], desc[UR22][R212.64], P3 ;  /* 0x14008000d40a7fae */ /* 0x000fe200099a1016 */
[----:B------:R-:W-:Y:S02]  /*baa0*/  ISETP.GE.AND P1, PT, R219, UR4, PT ;  /* 0x00000004db007c0c */ /* 0x000fe4000bf26270 */
[----:B------:R-:W-:Y:S01]  /*bab0*/  SEL R5, R5, RZ, P2 ;  /* 0x000000ff05057207 */ /* 0x000fe20001000000 */
[----:B------:R1:W-:Y:S01]  /*bac0*/  LDGSTS.E [R10+0x16000], desc[UR22][R210.64], P6 ;  /* 0x16000000d20a7fae */ /* 0x0003e2000b1a1016 */
[----:B------:R-:W-:-:S02]  /*bad0*/  SEL R23, RZ, 0x4, P1 ;  /* 0x00000004ff177807 */ /* 0x000fc40000800000 */
[C---:B------:R-:W-:Y:S02]  /*bae0*/  LOP3.LUT R219, R2.reuse, 0x2c, RZ, 0xfc, !PT ;  /* 0x0000002c02db7812 */ /* 0x040fe400078efcff */
[----:B------:R-:W-:Y:S01]  /*baf0*/  ISETP.NE.U32.AND P1, PT, R5, RZ, PT ;  /* 0x000000ff0500720c */ /* 0x000fe20003f25070 */
[----:B------:R-:W-:Y:S01]  /*bb00*/  STL.64 [R1+0x60], R216 ;  /* 0x000060d801007387 */ /* 0x000fe20000100a00 */
[----:B------:R-:W-:Y:S02]  /*bb10*/  SEL R5, R23, RZ, P2 ;  /* 0x000000ff17057207 */ /* 0x000fe40001000000 */
[----:B------:R-:W-:Y:S01]  /*bb20*/  ISETP.GE.AND P3, PT, R219, UR4, PT ;  /* 0x00000004db007c0c */ /* 0x000fe2000bf66270 */
[----:B------:R2:W-:Y:S01]  /*bb30*/  LDGSTS.E [R10+0x16008], desc[UR22][R208.64], P4 ;  /* 0x16008000d00a7fae */ /* 0x0005e2000a1a1016 */
[----:B------:R-:W-:Y:S02]  /*bb40*/  LOP3.LUT R219, R2, 0x2e, RZ, 0xfc, !PT ;  /* 0x0000002e02db7812 */ /* 0x000fe400078efcff */
[----:B------:R-:W-:-:S02]  /*bb50*/  ISETP.NE.U32.AND P6, PT, R5, RZ, PT ;  /* 0x000000ff0500720c */ /* 0x000fc40003fc5070 */
[----:B------:R-:W-:Y:S02]  /*bb60*/  SEL R5, RZ, 0x4, P3 ;  /* 0x00000004ff057807 */ /* 0x000fe40001800000 */
[----:B------:R-:W-:Y:S01]  /*bb70*/  ISETP.GE.AND P3, PT, R219, UR4, PT ;  /* 0x00000004db007c0c */ /* 0x000fe2000bf66270 */
[----:B------:R-:W-:Y:S01]  /*bb80*/  STL.64 [R1+0x50], R214 ;  /* 0x000050d601007387 */ /* 0x000fe20000100a00 */
[----:B------:R-:W-:Y:S02]  /*bb90*/  SEL R5, R5, RZ, P2 ;  /* 0x000000ff05057207 */ /* 0x000fe40001000000 */
[----:B------:R-:W-:Y:S01]  /*bba0*/  SEL R23, RZ, 0x4, P3 ;  /* 0x00000004ff177807 */ /* 0x000fe20001800000 */
[----:B------:R-:W-:Y:S01]  /*bbb0*/  STL.64 [R1+0x48], R212 ;  /* 0x000048d401007387 */ /* 0x000fe20000100a00 */
[----:B------:R-:W-:-:S03]  /*bbc0*/  LOP3.LUT R219, R2, 0x4c, RZ, 0xfc, !PT ;  /* 0x0000004c02db7812 */ /* 0x000fc600078efcff */
[----:B------:R1:W-:Y:S01]  /*bbd0*/  STL.64 [R1+0x40], R210 ;  /* 0x000040d201007387 */ /* 0x0003e20000100a00 */
[----:B------:R-:W-:Y:S02]  /*bbe0*/  ISETP.NE.U32.AND P3, PT, R5, RZ, PT ;  /* 0x000000ff0500720c */ /* 0x000fe40003f65070 */
[----:B------:R-:W-:Y:S02]  /*bbf0*/  SEL R5, R23, RZ, P2 ;  /* 0x000000ff17057207 */ /* 0x000fe40001000000 */
[----:B------:R-:W-:Y:S02]  /*bc00*/  ISETP.GE.AND P4, PT, R219, UR4, PT ;  /* 0x00000004db007c0c */ /* 0x000fe4000bf86270 */
[----:B------:R-:W-:Y:S01]  /*bc10*/  LOP3.LUT R219, R2, 0x4e, RZ, 0xfc, !PT ;  /* 0x0000004e02db7812 */ /* 0x000fe200078efcff */
[----:B-1----:R-:W-:-:S05]  /*bc20*/  IMAD.WIDE R210, R6, 0x4, R220 ;  /* 0x0000000406d27825 */ /* 0x002fca00078e02dc */
[----:B------:R-:W-:Y:S01]  /*bc30*/  LDGSTS.E [R11+0x10000], desc[UR22][R210.64], P1 ;  /* 0x10000000d20b7fae */ /* 0x000fe200089a1016 */
[----:B------:R-:W-:Y:S02]  /*bc40*/  ISETP.NE.U32.AND P1, PT, R5, RZ, PT ;  /* 0x000000ff0500720c */ /* 0x000fe40003f25070 */
[----:B------:R-:W-:Y:S02]  /*bc50*/  SEL R5, RZ, 0x4, P4 ;  /* 0x00000004ff057807 */ /* 0x000fe40002000000 */
[----:B------:R-:W-:Y:S01]  /*bc60*/  ISETP.GE.AND P4, PT, R219, UR4, PT ;  /* 0x00000004db007c0c */ /* 0x000fe2000bf86270 */
[----:B------:R2:W-:Y:S01]  /*bc70*/  STL.64 [R1+0x38], R208 ;  /* 0x000038d001007387 */ /* 0x0005e20000100a00 */
[----:B------:R-:W-:Y:S02]  /*bc80*/  SEL R5, R5, RZ, P2 ;  /* 0x000000ff05057207 */ /* 0x000fe40001000000 */
[----:B------:R-:W-:Y:S02]  /*bc90*/  SEL R23, RZ, 0x4, P4 ;  /* 0x00000004ff177807 */ /* 0x000fe40002000000 */
[----:B------:R-:W-:-:S02]  /*bca0*/  LOP3.LUT R219, R2, 0x6c, RZ, 0xfc, !PT ;  /* 0x0000006c02db7812 */ /* 0x000fc400078efcff */
[----:B------:R-:W-:Y:S01]  /*bcb0*/  ISETP.NE.U32.AND P4, PT, R5, RZ, PT ;  /* 0x000000ff0500720c */ /* 0x000fe20003f85070 */
[----:B--2---:R-:W-:Y:S01]  /*bcc0*/  IMAD.WIDE R208, R6, 0x4, R222 ;  /* 0x0000000406d07825 */ /* 0x004fe200078e02de */
[----:B------:R-:W-:-:S04]  /*bcd0*/  SEL R5, R23, RZ, P2 ;  /* 0x000000ff17057207 */ /* 0x000fc80001000000 */
        /* <DEDUP_REMOVED lines=26> */
[----:B------:R-:W-:Y:S01]  /*be80*/  STL.64 [R1+0x20], R182 ;  /* 0x000020b601007387 */ /* 0x000fe20000100a00 */
[----:B------:R-:W-:-:S03]  /*be90*/  ISETP.NE.U32.AND P1, PT, R5, RZ, PT ;  /* 0x000000ff0500720c */ /* 0x000fc60003f25070 */
[----:B------:R1:W-:Y:S01]  /*bea0*/  STL.64 [R1+0x18], R180 ;  /* 0x000018b401007387 */ /* 0x0003e20000100a00 */
[----:B------:R-:W-:Y:S02]  /*beb0*/  SEL R5, R23, RZ, P2 ;  /* 0x000000ff17057207 */ /* 0x000fe40001000000 */
[----:B------:R-:W-:Y:S02]  /*bec0*/  ISETP.GE.AND P3, PT, R219, UR4, PT ;  /* 0x00000004db007c0c */ /* 0x000fe4000bf66270 */
[----:B------:R-:W-:Y:S01]  /*bed0*/  LOP3.LUT R219, R2, 0x32, RZ, 0xfc, !PT ;  /* 0x0000003202db7812 */ /* 0x000fe200078efcff */
[----:B-1----:R-:W-:-:S05]  /*bee0*/  IMAD.WIDE R180, R6, 0x4, R186 ;  /* 0x0000000406b47825 */ /* 0x002fca00078e02ba */
[----:B------:R1:W-:Y:S01]  /*bef0*/  LDGSTS.E [R11+0x16000], desc[UR22][R180.64], P6 ;  /* 0x16000000b40b7fae */ /* 0x0003e2000b1a1016 */
        /* <DEDUP_REMOVED lines=10> */
[----:B------:R2:W-:Y:S01]  /*bfa0*/  LDGSTS.E [R11+0x16008], desc[UR22][R178.64], P4 ;  /* 0x16008000b20b7fae */ /* 0x0005e2000a1a1016 */
[----:B------:R-:W-:Y:S02]  /*bfb0*/  ISETP.GE.AND P4, PT, R219, UR4, PT ;  /* 0x00000004db007c0c */ /* 0x000fe4000bf86270 */
[----:B------:R-:W-:Y:S01]  /*bfc0*/  LOP3.LUT R219, R2, 0x52, RZ, 0xfc, !PT ;  /* 0x0000005202db7812 */ /* 0x000fe200078efcff */
[----:B------:R3:W-:Y:S01]  /*bfd0*/  LDGSTS.E [R12+0x10000], desc[UR22][R224.64], P1 ;  /* 0x10000000e00c7fae */ /* 0x0007e200089a1016 */
[----:B------:R-:W-:Y:S02]  /*bfe0*/  ISETP.NE.U32.AND P1, PT, R5, RZ, PT ;  /* 0x000000ff0500720c */ /* 0x000fe40003f25070 */
[----:B------:R-:W-:Y:S01]  /*bff0*/  SEL R5, RZ, 0x4, P4 ;  /* 0x00000004ff057807 */ /* 0x000fe20002000000 */
[----:B------:R-:W-:Y:S01]  /*c000*/  IMAD.WIDE R222, R6, 0x4, R176 ;  /* 0x0000000406de7825 */ /* 0x000fe200078e02b0 */
[----:B------:R-:W-:Y:S01]  /*c010*/  ISETP.GE.AND P4, PT, R219, UR4, PT ;  /* 0x00000004db007c0c */ /* 0x000fe2000bf86270 */
[----:B------:R-:W-:Y:S01]  /*c020*/  LDGSTS.E [R12+0x10008], desc[UR22][R226.64], P6 ;  /* 0x10008000e20c7fae */ /* 0x000fe2000b1a1016 */
[----:B------:R-:W-:-:S02]  /*c030*/  SEL R5, R5, RZ, P2 ;  /* 0x000000ff05057207 */ /* 0x000fc40001000000 */
[----:B------:R-:W-:Y:S01]  /*c040*/  SEL R23, RZ, 0x4, P4 ;  /* 0x00000004ff177807 */ /* 0x000fe20002000000 */
[----:B------:R-:W-:Y:S01]  /*c050*/  LDGSTS.E [R12+0x12000], desc[UR22][R222.64], P3 ;  /* 0x12000000de0c7fae */ /* 0x000fe200099a1016 */
        /* <DEDUP_REMOVED lines=8> */
[C---:B------:R-:W-:Y:S01]  /*c0e0*/  IMAD.WIDE R220, R6.reuse, 0x4, R174 ;  /* 0x0000000406dc7825 */ /* 0x040fe200078e02ae */
[----:B------:R-:W-:Y:S02]  /*c0f0*/  SEL R5, R5, RZ, P2 ;  /* 0x000000ff05057207 */ /* 0x000fe40001000000 */
[----:B------:R-:W-:Y:S01]  /*c100*/  SEL R23, RZ, 0x4, P6 ;  /* 0x00000004ff177807 */ /* 0x000fe20003000000 */
[----:B------:R-:W-:Y:S01]  /*c110*/  IMAD.WIDE R218, R6, 0x4, R158 ;  /* 0x0000000406da7825 */ /* 0x000fe200078e029e */
[----:B------:R-:W-:Y:S01]  /*c120*/  LOP3.LUT R217, R2, 0x14, RZ, 0xfc, !PT ;  /* 0x0000001402d97812 */ /* 0x000fe200078efcff */
[----:B------:R-:W-:Y:S01]  /*c130*/  LDGSTS.E [R12+0x12008], desc[UR22][R220.64], P1 ;  /* 0x12008000dc0c7fae */ /* 0x000fe200089a1016 */
[----:B------:R-:W-:-:S02]  /*c140*/  ISETP.NE.U32.AND P6, PT, R5, RZ, PT ;  /* 0x000000ff0500720c */ /* 0x000fc40003fc5070 */
[----:B------:R-:W-:Y:S01]  /*c150*/  SEL R5, R23, RZ, P2 ;  /* 0x000000ff17057207 */ /* 0x000fe20001000000 */
[----:B------:R-:W-:Y:S01]  /*c160*/  LDGSTS.E [R12+0x14000], desc[UR22][R218.64], P4 ;  /* 0x14000000da0c7fae */ /* 0x000fe2000a1a1016 */
[----:B------:R-:W-:Y:S02]  /*c170*/  ISETP.GE.AND P1, PT, R217, UR4, PT ;  /* 0x00000004d9007c0c */ /* 0x000fe4000bf26270 */
        /* <DEDUP_REMOVED lines=10> */
[----:B------:R-:W-:Y:S02]  /*c220*/  ISETP.NE.U32.AND P1, PT, R5, RZ, PT ;  /* 0x000000ff0500720c */ /* 0x000fe40003f25070 */
[----:B------:R-:W-:Y:S01]  /*c230*/  SEL R5, R23, RZ, P2 ;  /* 0x000000ff17057207 */ /* 0x000fe20001000000 */
[----:B------:R-:W-:Y:S01]  /*c240*/  LDGSTS.E [R12+0x16000], desc[UR22][R214.64], P6 ;  /* 0x16000000d60c7fae */ /* 0x000fe2000b1a1016 */
[----:B------:R-:W-:Y:S02]  /*c250*/  ISETP.GE.AND P3, PT, R213, UR4, PT ;  /* 0x00000004d5007c0c */ /* 0x000fe4000bf66270 */
[----:B------:R-:W-:-:S02]  /*c260*/  LOP3.LUT R213, R2, 0x36, RZ, 0xfc, !PT ;  /* 0x0000003602d57812 */ /* 0x000fc400078efcff */
[----:B------:R-:W-:Y:S02]  /*c270*/  ISETP.NE.U32.AND P6, PT, R5, RZ, PT ;  /* 0x000000ff0500720c */ /* 0x000fe40003fc5070 */
[----:B------:R-:W-:Y:S02]  /*c280*/  SEL R5, RZ, 0x4, P3 ;  /* 0x00000004ff057807 */ /* 0x000fe40001800000 */
[----:B------:R-:W-:Y:S01]  /*c290*/  ISETP.GE.AND P3, PT, R213, UR4, PT ;  /* 0x00000004d5007c0c */ /* 0x000fe2000bf66270 */
[----:B------:R-:W-:Y:S01]  /*c2a0*/  IMAD.WIDE R212, R6, 0x4, R192 ;  /* 0x0000000406d47825 */ /* 0x000fe200078e02c0 */
[----:B------:R-:W-:Y:S02]  /*c2b0*/  SEL R5, R5, RZ, P2 ;  /* 0x000000ff05057207 */ /* 0x000fe40001000000 */
[----:B------:R-:W-:Y:S02]  /*c2c0*/  SEL R23, RZ, 0x4, P3 ;  /* 0x00000004ff177807 */ /* 0x000fe40001800000 */
[----:B------:R-:W-:Y:S01]  /*c2d0*/  LOP3.LUT R211, R2, 0x54, RZ, 0xfc, !PT ;  /* 0x0000005402d37812 */ /* 0x000fe200078efcff */
[----:B------:R-:W-:Y:S01]  /*c2e0*/  LDGSTS.E [R12+0x16008], desc[UR22][R212.64], P4 ;  /* 0x16008000d40c7fae */ /* 0x000fe2000a1a1016 */
[----:B------:R-:W-:-:S02]  /*c2f0*/  ISETP.NE.U32.AND P3, PT, R5, RZ, PT ;  /* 0x000000ff0500720c */ /* 0x000fc40003f65070 */
[----:B------:R-:W-:Y:S01]  /*c300*/  SEL R5, R23, RZ, P2 ;  /* 0x000000ff17057207 */ /* 0x000fe20001000000 */
[----:B------:R-:W-:Y:S01]  /*c310*/  LDGSTS.E [R13+0x10000], desc[UR22][R228.64], P1 ;  /* 0x10000000e40d7fae */ /* 0x000fe200089a1016 */
[----:B------:R-:W-:Y:S02]  /*c320*/  ISETP.GE.AND P4, PT, R211, UR4, PT ;  /* 0x00000004d3007c0c */ /* 0x000fe4000bf86270 */
[----:B------:R-:W-:Y:S01]  /*c330*/  LOP3.LUT R211, R2, 0x56, RZ, 0xfc, !PT ;  /* 0x0000005602d37812 */ /* 0x000fe200078efcff */
[----:B------:R-:W-:Y:S01]  /*c340*/  LDGSTS.E [R13+0x10008], desc[UR22][R230.64], P6 ;  /* 0x10008000e60d7fae */ /* 0x000fe2000b1a1016 */
[----:B------:R-:W-:Y:S02]  /*c350*/  ISETP.NE.U32.AND P1, PT, R5, RZ, PT ;  /* 0x000000ff0500720c */ /* 0x000fe40003f25070 */
[----:B------:R-:W-:Y:S02]  /*c360*/  SEL R5, RZ, 0x4, P4 ;  /* 0x00000004ff057807 */ /* 0x000fe40002000000 */
[----:B------:R-:W-:-:S02]  /*c370*/  ISETP.GE.AND P4, PT, R211, UR4, PT ;  /* 0x00000004d3007c0c */ /* 0x000fc4000bf86270 */
[----:B------:R-:W-:Y:S02]  /*c380*/  SEL R5, R5, RZ, P2 ;  /* 0x000000ff05057207 */ /* 0x000fe40001000000 */
[----:B------:R-:W-:Y:S01]  /*c390*/  SEL R23, RZ, 0x4, P4 ;  /* 0x00000004ff177807 */ /* 0x000fe20002000000 */
[----:B------:R-:W-:Y:S01]  /*c3a0*/  IMAD.WIDE R210, R6, 0x4, R156 ;  /* 0x0000000406d27825 */ /* 0x000fe200078e029c */
[----:B------:R-:W-:Y:S02]  /*c3b0*/  LOP3.LUT R209, R2, 0x74, RZ, 0xfc, !PT ;  /* 0x0000007402d17812 */ /* 0x000fe400078efcff */
[----:B------:R-:W-:Y:S02]  /*c3c0*/  ISETP.NE.U32.AND P4, PT, R5, RZ, PT ;  /* 0x000000ff0500720c */ /* 0x000fe40003f85070 */
[----:B------:R-:W-:Y:S01]  /*c3d0*/  SEL R5, R23, RZ, P2 ;  /* 0x000000ff17057207 */ /* 0x000fe20001000000 */
[----:B------:R-:W-:Y:S01]  /*c3e0*/  LDGSTS.E [R13+0x12000], desc[UR22][R210.64], P3 ;  /* 0x12000000d20d7fae */ /* 0x000fe200099a1016 */
[----:B------:R-:W-:-:S02]  /*c3f0*/  ISETP.GE.AND P6, PT, R209, UR4, PT ;  /* 0x00000004d1007c0c */ /* 0x000fc4000bfc6270 */
[----:B------:R-:W-:Y:S02]  /*c400*/  LOP3.LUT R209, R2, 0x76, RZ, 0xfc, !PT ;  /* 0x0000007602d17812 */ /* 0x000fe400078efcff */
        /* <DEDUP_REMOVED lines=19> */
[----:B------:R-:W-:Y:S02]  /*c540*/  SEL R23, RZ, 0x4, P1 ;  /* 0x00000004ff177807 */ /* 0x000fe40000800000 */
[C---:B------:R-:W-:Y:S01]  /*c550*/  LOP3.LUT R185, R2.reuse, 0x38, RZ, 0xfc, !PT ;  /* 0x0000003802b97812 */ /* 0x040fe200078efcff */
[----:B------:R-:W-:Y:S01]  /*c560*/  LDGSTS.E [R13+0x14008], desc[UR22][R190.64], P3 ;  /* 0x14008000be0d7fae */ /* 0x000fe200099a1016 */
[----:B------:R-:W-:Y:S02]  /*c570*/  ISETP.NE.U32.AND P1, PT, R5, RZ, PT ;  /* 0x000000ff0500720c */ /* 0x000fe40003f25070 */
[----:B------:R-:W-:Y:S01]  /*c580*/  SEL R5, R23, RZ, P2 ;  /* 0x000000ff17057207 */ /* 0x000fe20001000000 */
[----:B------:R-:W-:Y:S01]  /*c590*/  LDGSTS.E [R13+0x16000], desc[UR22][R194.64], P6 ;  /* 0x16000000c20d7fae */ /* 0x000fe2000b1a1016 */
[----:B------:R-:W-:Y:S02]  /*c5a0*/  ISETP.GE.AND P3, PT, R185, UR4, PT ;  /* 0x00000004b9007c0c */ /* 0x000fe4000bf66270 */
[----:B------:R-:W-:Y:S01]  /*c5b0*/  LOP3.LUT R185, R2, 0x3a, RZ, 0xfc, !PT ;  /* 0x0000003a02b97812 */ /* 0x000fe200078efcff */
[----:B------:R-:W-:Y:S01]  /*c5c0*/  IMAD.WIDE R188, R6, 0x4, R152 ;  /* 0x0000000406bc7825 */ /* 0x000fe200078e0298 */
[----:B------:R-:W-:Y:S01]  /*c5d0*/  ISETP.NE.U32.AND P6, PT, R5, RZ, PT ;  /* 0x000000ff0500720c */ /* 0x000fe20003fc5070 */
[----:B------:R-:W-:Y:S01]  /*c5e0*/  LDGSTS.E [R13+0x16008], desc[UR22][R196.64], P4 ;  /* 0x16008000c40d7fae */ /* 0x000fe2000a1a1016 */
[----:B------:R-:W-:-:S02]  /*c5f0*/  SEL R5, RZ, 0x4, P3 ;  /* 0x00000004ff057807 */ /* 0x000fc40001800000 */
[----:B------:R-:W-:Y:S01]  /*c600*/  ISETP.GE.AND P3, PT, R185, UR4, PT ;  /* 0x00000004b9007c0c */ /* 0x000fe2000bf66270 */
[----:B------:R-:W-:Y:S01]  /*c610*/  LDGSTS.E [R14+0x10000], desc[UR22][R188.64], P1 ;  /* 0x10000000bc0e7fae */ /* 0x000fe200089a1016 */
[----:B------:R-:W-:Y:S02]  /*c620*/  SEL R5, R5, RZ, P2 ;  /* 0x000000ff05057207 */ /* 0x000fe40001000000 */
[----:B------:R-:W-:Y:S02]  /*c630*/  SEL R23, RZ, 0x4, P3 ;  /* 0x00000004ff177807 */ /* 0x000fe40001800000 */
[----:B------:R-:W-:Y:S02]  /*c640*/  LOP3.LUT R185, R2, 0x58, RZ, 0xfc, !PT ;  /* 0x0000005802b97812 */ /* 0x000fe400078efcff */
[----:B------:R-:W-:Y:S02]  /*c650*/  ISETP.NE.U32.AND P3, PT, R5, RZ, PT ;  /* 0x000000ff0500720c */ /* 0x000fe40003f65070 */
[----:B------:R-:W-:-:S02]  /*c660*/  SEL R5, R23, RZ, P2 ;  /* 0x000000ff17057207 */ /* 0x000fc40001000000 */
        /* <DEDUP_REMOVED lines=19> */
[----:B------:R1:W-:Y:S01]  /*c7a0*/  STL.64 [R1+0x8], R180 ;  /* 0x000008b401007387 */ /* 0x0003e20000100a00 */
[----:B------:R-:W-:Y:S01]  /*c7b0*/  SEL R5, R5, RZ, P2 ;  /* 0x000000ff05057207 */ /* 0x000fe20001000000 */
[----:B------:R-:W-:Y:S01]  /*c7c0*/  IMAD.WIDE R182, R6, 0x4, R146 ;  /* 0x0000000406b67825 */ /* 0x000fe200078e0292 */
[----:B------:R-:W-:Y:S01]  /*c7d0*/  SEL R23, RZ, 0x4, P6 ;  /* 0x00000004ff177807 */ /* 0x000fe20003000000 */
[----:B------:R2:W-:Y:S01]  /*c7e0*/  STL.64 [R1], R178 ;  /* 0x000000b201007387 */ /* 0x0005e20000100a00 */
[----:B------:R-:W-:-:S02]  /*c7f0*/  ISETP.NE.U32.AND P6, PT, R5, RZ, PT ;  /* 0x000000ff0500720c */ /* 0x000fc40003fc5070 */
[----:B------:R-:W-:Y:S01]  /*c800*/  SEL R5, R23, RZ, P2 ;  /* 0x000000ff17057207 */ /* 0x000fe20001000000 */
[----:B------:R-:W-:Y:S01]  /*c810*/  LDGSTS.E [R14+0x12008], desc[UR22][R182.64], P1 ;  /* 0x12008000b60e7fae */ /* 0x000fe200089a1016 */
[----:B-1----:R-:W-:Y:S01]  /*c820*/  IMAD.WIDE R180, R6, 0x4, R166 ;  /* 0x0000000406b47825 */ /* 0x002fe200078e02a6 */
[----:B--2---:R-:W-:-:S04]  /*c830*/  LOP3.LUT R179, R2, 0x1c, RZ, 0xfc, !PT ;  /* 0x0000001c02b37812 */ /* 0x004fc800078efcff */
[----:B------:R-:W-:Y:S01]  /*c840*/  LDGSTS.E [R14+0x14000], desc[UR22][R180.64], P4 ;  /* 0x14000000b40e7fae */ /* 0x000fe2000a1a1016 */
[----:B------:R-:W-:Y:S02]  /*c850*/  ISETP.GE.AND P1, PT, R179, UR4, PT ;  /* 0x00000004b3007c0c */ /* 0x000fe4000bf26270 */
[----:B------:R-:W-:Y:S02]  /*c860*/  LOP3.LUT R179, R2, 0x1e, RZ, 0xfc, !PT ;  /* 0x0000001e02b37812 */ /* 0x000fe400078efcff */
[----:B------:R-:W-:Y:S02]  /*c870*/  ISETP.NE.U32.AND P4, PT, R5, RZ, PT ;  /* 0x000000ff0500720c */ /* 0x000fe40003f85070 */
[----:B------:R-:W-:Y:S02]  /*c880*/  SEL R5, RZ, 0x4, P1 ;  /* 0x00000004ff057807 */ /* 0x000fe40000800000 */
[----:B------:R-:W-:Y:S01]  /*c890*/  ISETP.GE.AND P1, PT, R179, UR4, PT ;  /* 0x00000004b3007c0c */ /* 0x000fe2000bf26270 */
[C---:B------:R-:W-:Y:S01]  /*c8a0*/  IMAD.WIDE R178, R6.reuse, 0x4, R168 ;  /* 0x0000000406b27825 */ /* 0x040fe200078e02a8 */
[----:B------:R-:W-:Y:S01]  /*c8b0*/  SEL R5, R5, RZ, P2 ;  /* 0x000000ff05057207 */ /* 0x000fe20001000000 */
[----:B------:R3:W-:Y:S01]  /*c8c0*/  STL.64 [R1+0x488], R224 ;  /* 0x000488e001007387 */ /* 0x0007e20000100a00 */
[----:B------:R-:W-:Y:S01]  /*c8d0*/  SEL R23, RZ, 0x4, P1 ;  /* 0x00000004ff177807 */ /* 0x000fe20000800000 */
[----:B------:R-:W-:Y:S01]  /*c8e0*/  IMAD.WIDE R198, R6, 0x4, R198 ;  /* 0x0000000406c67825 */ /* 0x000fe200078e02c6 */
[----:B------:R-:W-:Y:S01]  /*c8f0*/  ISETP.NE.U32.AND P1, PT, R5, RZ, PT ;  /* 0x000000ff0500720c */ /* 0x000fe20003f25070 */
[----:B------:R-:W-:Y:S01]  /*c900*/  LDGSTS.E [R14+0x14008], desc[UR22][R178.64], P3 ;  /* 0x14008000b20e7fae */ /* 0x000fe200099a1016 */
[----:B------:R-:W-:-:S03]  /*c910*/  SEL R5, R23, RZ, P2 ;  /* 0x000000ff17057207 */ /* 0x000fc60001000000 */
[----:B------:R-:W-:Y:S01]  /*c920*/  LDGSTS.E [R14+0x16000], desc[UR22][R198.64], P6 ;  /* 0x16000000c60e7fae */ /* 0x000fe2000b1a1016 */
[----:B---3--:R-:W-:-:S04]  /*c930*/  LOP3.LUT R225, R2, 0x3c, RZ, 0xfc, !PT ;  /* 0x0000003c02e17812 */ /* 0x008fc800078efcff */
        /* <DEDUP_REMOVED lines=19> */
[----:B------:R-:W-:Y:S01]  /*ca70*/  UIADD3 UR5, UPT, UPT, UR5, -0x180, URZ ;  /* 0xfffffe8005057890 */ /* 0x000fe2000fffe0ff */
[----:B------:R-:W-:Y:S01]  /*ca80*/  SEL R5, R5, RZ, P2 ;  /* 0x000000ff05057207 */ /* 0x000fe20001000000 */
[C---:B------:R-:W-:Y:S01]  /*ca90*/  IMAD.WIDE R174, R6.reuse, 0x4, R142 ;  /* 0x0000000406ae7825 */ /* 0x040fe200078e028e */
[----:B------:R-:W-:Y:S02]  /*caa0*/  SEL R23, RZ, 0x4, P4 ;  /* 0x00000004ff177807 */ /* 0x000fe40002000000 */
[----:B------:R-:W-:Y:S01]  /*cab0*/  ISETP.NE.U32.AND P4, PT, R5, RZ, PT ;  /* 0x000000ff0500720c */ /* 0x000fe20003f85070 */
[----:B------:R-:W-:Y:S01]  /*cac0*/  IMAD.WIDE R168, R6, 0x4, R138 ;  /* 0x0000000406a87825 */ /* 0x000fe200078e028a */
[----:B------:R-:W-:Y:S01]  /*cad0*/  SEL R5, R23, RZ, P2 ;  /* 0x000000ff17057207 */ /* 0x000fe20001000000 */
[----:B------:R-:W-:Y:S01]  /*cae0*/  LDGSTS.E [R15+0x10008], desc[UR22][R174.64], P6 ;  /* 0x10008000ae0f7fae */ /* 0x000fe2000b1a1016 */
[----:B------:R-:W-:Y:S01]  /*caf0*/  ISETP.GE.AND P6, PT, R2, UR5, PT ;  /* 0x0000000502007c0c */ /* 0x000fe2000bfc6270 */
[----:B------:R-:W-:-:S02]  /*cb00*/  IMAD.WIDE R166, R6, 0x4, R140 ;  /* 0x0000000406a67825 */ /* 0x000fc400078e028c */
[----:B------:R-:W-:Y:S01]  /*cb10*/  LDGSTS.E [R15+0x12000], desc[UR22][R168.64], P3 ;  /* 0x12000000a80f7fae */ /* 0x000fe200099a1016 */
[----:B------:R-:W-:Y:S02]  /*cb20*/  ISETP.NE.U32.AND P3, PT, R5, RZ, PT ;  /* 0x000000ff0500720c */ /* 0x000fe40003f65070 */
[----:B------:R-:W-:Y:S01]  /*cb30*/  SEL R5, RZ, 0x4, P6 ;  /* 0x00000004ff057807 */ /* 0x000fe20003000000 */
[----:B------:R-:W-:Y:S01]  /*cb40*/  IMAD.WIDE R170, R6, 0x4, R170 ;  /* 0x0000000406aa7825 */ /* 0x000fe200078e02aa */
[----:B------:R-:W-:Y:S01]  /*cb50*/  ISETP.GT.AND P6, PT, R252, 0x1ff, PT ;  /* 0x000001fffc00780c */ /* 0x000fe20003fc4270 */
[----:B------:R-:W-:Y:S01]  /*cb60*/  LDGSTS.E [R15+0x12008], desc[UR22][R166.64], P1 ;  /* 0x12008000a60f7fae */ /* 0x000fe200089a1016 */
[----:B------:R-:W-:Y:S02]  /*cb70*/  LOP3.LUT R225, R2, 0x7c, RZ, 0xfc, !PT ;  /* 0x0000007c02e17812 */ /* 0x000fe400078efcff */
[----:B------:R-:W-:Y:S01]  /*cb80*/  SEL R5, R5, RZ, P6 ;  /* 0x000000ff05057207 */ /* 0x000fe20003000000 */
[----:B------:R-:W-:Y:S01]  /*cb90*/  LDGSTS.E [R15+0x14000], desc[UR22][R170.64], P4 ;  /* 0x14000000aa0f7fae */ /* 0x000fe2000a1a1016 */
[----:B------:R-:W-:-:S02]  /*cba0*/  ISETP.GE.AND P1, PT, R225, UR4, PT ;  /* 0x00000004e1007c0c */ /* 0x000fc4000bf26270 */
[----:B------:R-:W-:Y:S02]  /*cbb0*/  LOP3.LUT R225, R2, 0x7e, RZ, 0xfc, !PT ;  /* 0x0000007e02e17812 */ /* 0x000fe400078efcff */
[----:B------:R-:W-:Y:S02]  /*cbc0*/  ISETP.NE.U32.AND P4, PT, R5, RZ, PT ;  /* 0x000000ff0500720c */ /* 0x000fe40003f85070 */
[----:B------:R-:W-:Y:S02]  /*cbd0*/  SEL R5, RZ, 0x4, P1 ;  /* 0x00000004ff057807 */ /* 0x000fe40000800000 */
[----:B------:R-:W-:Y:S01]  /*cbe0*/  ISETP.GE.AND P1, PT, R225, UR4, PT ;  /* 0x00000004e1007c0c */ /* 0x000fe2000bf26270 */
[----:B------:R-:W-:Y:S01]  /*cbf0*/  IMAD.WIDE R172, R6, 0x4, R172 ;  /* 0x0000000406ac7825 */ /* 0x000fe200078e02ac */
[----:B------:R-:W1:Y:S01]  /*cc00*/  S2R R225, SR_TID.X ;  /* 0x0000000000e17919 */ /* 0x000e620000002100 */
[----:B------:R-:W-:Y:S01]  /*cc10*/  SEL R23, R5, RZ, P2 ;  /* 0x000000ff05177207 */ /* 0x000fe20001000000 */
[----:B------:R-:W2:Y:S01]  /*cc20*/  LDCU UR4, c[0x0][0x3a0] ;  /* 0x00007400ff0477ac */ /* 0x000ea20008000800 */
[----:B------:R-:W-:Y:S01]  /*cc30*/  SEL R5, RZ, 0x4, P1 ;  /* 0x00000004ff057807 */ /* 0x000fe20000800000 */
[----:B------:R-:W-:Y:S01]  /*cc40*/  LDGSTS.E [R15+0x14008], desc[UR22][R172.64], P3 ;  /* 0x14008000ac0f7fae */ /* 0x000fe200099a1016 */
[----:B------:R-:W-:-:S02]  /*cc50*/  ISETP.NE.U32.AND P1, PT, R23, RZ, PT ;  /* 0x000000ff1700720c */ /* 0x000fc40003f25070 */
[----:B------:R-:W-:-:S04]  /*cc60*/  SEL R5, R5, RZ, P2 ;  /* 0x000000ff05057207 */ /* 0x000fc80001000000 */
[----:B------:R-:W-:Y:S01]  /*cc70*/  ISETP.NE.U32.AND P3, PT, R5, RZ, PT ;  /* 0x000000ff0500720c */ /* 0x000fe20003f65070 */
[----:B------:R-:W-:-:S04]  /*cc80*/  IMAD.WIDE R204, R6, 0x4, R204 ;  /* 0x0000000406cc7825 */ /* 0x000fc800078e02cc */
[----:B------:R-:W-:Y:S02]  /*cc90*/  IMAD.WIDE R206, R6, 0x4, R206 ;  /* 0x0000000406ce7825 */ /* 0x000fe400078e02ce */
[----:B------:R-:W-:Y:S02]  /*cca0*/  LDGSTS.E [R15+0x16000], desc[UR22][R204.64], P1 ;  /* 0x16000000cc0f7fae */ /* 0x000fe400089a1016 */
[----:B------:R-:W-:-:S04]  /*ccb0*/  IMAD.WIDE R164, R203, 0x4, R102 ;  /* 0x00000004cba47825 */ /* 0x000fc800078e0266 */
[----:B------:R-:W-:Y:S01]  /*ccc0*/  LDGSTS.E [R15+0x16008], desc[UR22][R206.64], P3 ;  /* 0x16008000ce0f7fae */ /* 0x000fe200099a1016 */
[----:B------:R-:W-:-:S03]  /*ccd0*/  IMAD.WIDE R118, R203, 0x4, R118 ;  /* 0x00000004cb767825 */ /* 0x000fc600078e0276 */
[----:B------:R-:W0:Y:S01]  /*cce0*/  LDGDEPBAR ;  /* 0x00000000000079af */ /* 0x000e220000000000 */
[----:B-1----:R-:W-:Y:S02]  /*ccf0*/  LOP3.LUT R224, R225, 0x7f, RZ, 0xc0, !PT ;  /* 0x0000007fe1e07812 */ /* 0x002fe400078ec0ff */
[----:B------:R-:W-:Y:S02]  /*cd00*/  LOP3.LUT R225, R2, 0x2, RZ, 0xfc, !PT ;  /* 0x0000000202e17812 */ /* 0x000fe400078efcff */
[----:B------:R-:W-:-:S04]  /*cd10*/  ISETP.GE.AND P2, PT, R224, UR5, PT ;  /* 0x00000005e0007c0c */ /* 0x000fc8000bf46270 */
[----:B------:R-:W-:Y:S02]  /*cd20*/  SEL R5, RZ, 0x4, P2 ;  /* 0x00000004ff057807 */ /* 0x000fe40001000000 */
[----:B------:R-:W-:Y:S02]  /*cd30*/  ISETP.GE.AND P2, PT, R225, UR5, PT ;  /* 0x00000005e1007c0c */ /* 0x000fe4000bf46270 */
[----:B------:R-:W-:Y:S02]  /*cd40*/  SEL R5, R5, RZ, P6 ;  /* 0x000000ff05057207 */ /* 0x000fe40003000000 */
[----:B------:R-:W-:Y:S02]  /*cd50*/  SEL R23, RZ, 0x4, P2 ;  /* 0x00000004ff177807 */ /* 0x000fe40001000000 */
[----:B------:R-:W-:Y:S02]  /*cd60*/  LOP3.LUT R225, R2, 0x20, RZ, 0xfc, !PT ;  /* 0x0000002002e17812 */ /* 0x000fe400078efcff */
[----:B------:R-:W-:-:S02]  /*cd70*/  ISETP.NE.U32.AND P2, PT, R5, RZ, PT ;  /* 0x000000ff0500720c */ /* 0x000fc40003f45070 */
[----:B------:R-:W-:Y:S02]  /*cd80*/  SEL R5, R23, RZ, P6 ;  /* 0x000000ff17057207 */ /* 0x000fe40003000000 */
[----:B------:R-:W-:Y:S02]  /*cd90*/  ISETP.GE.AND P1, PT, R225, UR5, PT ;  /* 0x00000005e1007c0c */ /* 0x000fe4000bf26270 */
[----:B------:R-:W-:Y:S02]  /*cda0*/  LOP3.LUT R225, R2, 0x22, RZ, 0xfc, !PT ;  /* 0x0000002202e17812 */ /* 0x000fe400078efcff */
[----:B------:R-:W-:Y:S02]  /*cdb0*/  ISETP.NE.U32.AND P3, PT, R5, RZ, PT ;  /* 0x000000ff0500720c */ /* 0x000fe40003f65070 */
[----:B------:R-:W-:Y:S02]  /*cdc0*/  SEL R5, RZ, 0x4, P1 ;  /* 0x00000004ff057807 */ /* 0x000fe40000800000 */
[----:B------:R-:W-:Y:S01]  /*cdd0*/  ISETP.GE.AND P1, PT, R225, UR5, PT ;  /* 0x00000005e1007c0c */ /* 0x000fe2000bf26270 */
[----:B------:R-:W-:-:S02]  /*cde0*/  VIADD R225, R3, UR7 ;  /* 0x0000000703e17c36 */ /* 0x000fc40008000000 */
[----:B------:R-:W-:-:S03]  /*cdf0*/  IMAD.WIDE R238, R203, 0x4, R238 ;  /* 0x00000004cbee7825 */ /* 0x000fc600078e02ee */
[----:B------:R-:W-:Y:S01]  /*ce00*/  LDGSTS.E [R225+0x48000], desc[UR22][R164.64], P5 ;  /* 0x48000000a4e17fae */ /* 0x000fe2000a9a1016 */
        /* <DEDUP_REMOVED lines=13> */
[----:B------:R1:W-:Y:S01]  /*cee0*/  LDGSTS.E [R225+0x49c00], desc[UR22][R96.64], P5 ;  /* 0x49c0000060e17fae */ /* 0x0003e2000a9a1016 */
        /* <DEDUP_REMOVED lines=104> */
[----:B------:R-:W-:-:S04]  /*d570*/  IMAD.WIDE R94, R203, 0x4, R94 ;  /* 0x00000004cb5e7825 */ /* 0x000fc800078e025e */
[----:B------:R-:W-:Y:S01]  /*d580*/  IMAD.WIDE R134, R203, 0x4, R134 ;  /* 0x00000004cb867825 */ /* 0x000fe200078e0286 */
[----:B------:R-:W-:Y:S04]  /*d590*/  STL.64 [R1+0x478], R226 ;  /* 0x000478e201007387 */ /* 0x000fe80000100a00 */
[----:B------:R-:W-:Y:S04]  /*d5a0*/  LDGSTS.E [R22+0x49380], desc[UR22][R62.64], P5 ;  /* 0x493800003e167fae */ /* 0x000fe8000a9a1016 */
[----:B------:R-:W-:Y:S04]  /*d5b0*/  STL.64 [R1+0x480], R222 ;  /* 0x000480de01007387 */ /* 0x000fe80000100a00 */
[----:B------:R-:W-:Y:S04]  /*d5c0*/  LDGSTS.E [R22+0x49780], desc[UR22][R78.64], P5 ;  /* 0x497800004e167fae */ /* 0x000fe8000a9a1016 */
[----:B------:R-:W-:Y:S04]  /*d5d0*/  STL.64 [R1+0x490], R220 ;  /* 0x000490dc01007387 */ /* 0x000fe80000100a00 */
[----:B------:R-:W-:Y:S04]  /*d5e0*/  LDGSTS.E [R22+0x49b80], desc[UR22][R94.64], P5 ;  /* 0x49b800005e167fae */ /* 0x000fe8000a9a1016 */
[----:B------:R3:W-:Y:S04]  /*d5f0*/  STL.64 [R1+0x498], R218 ;  /* 0x000498da01007387 */ /* 0x0007e80000100a00 */
[----:B------:R-:W-:Y:S04]  /*d600*/  LDGSTS.E [R22+0x49f80], desc[UR22][R134.64], P5 ;  /* 0x49f8000086167fae */ /* 0x000fe8000a9a1016 */
[----:B------:R-:W-:Y:S04]  /*d610*/  STL.64 [R1+0x4a0], R216 ;  /* 0x0004a0d801007387 */ /* 0x000fe80000100a00 */
[----:B------:R-:W0:Y:S04]  /*d620*/  LDGDEPBAR ;  /* 0x00000000000079af */ /* 0x000e280000000000 */
[----:B------:R4:W-:Y:S04]  /*d630*/  STL.64 [R1+0x4a8], R214 ;  /* 0x0004a8d601007387 */ /* 0x0009e80000100a00 */
[----:B---3--:R-:W3:Y:S01]  /*d640*/  LDL.LU.64 R218, [R1+0xf8] ;  /* 0x0000f80001da7983 */ /* 0x008ee20000300a00 */
[----:B------:R-:W-:-:S02]  /*d650*/  SEL R5, R5, RZ, P6 ;  /* 0x000000ff05057207 */ /* 0x000fc40003000000 */
[----:B-1----:R-:W-:Y:S01]  /*d660*/  LOP3.LUT R225, R2, 0x40, RZ, 0xfc, !PT ;  /* 0x0000004002e17812 */ /* 0x002fe200078efcff */
[----:B------:R-:W2:Y:S01]  /*d670*/  LDL.LU.64 R220, [R1+0xd8] ;  /* 0x0000d80001dc7983 */ /* 0x000ea20000300a00 */
[----:B------:R-:W-:Y:S02]  /*d680*/  ISETP.NE.U32.AND P5, PT, R5, RZ, PT ;  /* 0x000000ff0500720c */ /* 0x000fe40003fa5070 */
[----:B------:R-:W-:Y:S01]  /*d690*/  SEL R5, RZ, 0x4, P1 ;  /* 0x00000004ff057807 */ /* 0x000fe20000800000 */
[----:B------:R-:W-:Y:S01]  /*d6a0*/  IMAD.WIDE R136, R6, 0x4, R136 ;  /* 0x0000000406887825 */ /* 0x000fe200078e0288 */
[----:B------:R-:W-:-:S03]  /*d6b0*/  ISETP.GE.AND P1, PT, R225, UR5, PT ;  /* 0x00000005e1007c0c */ /* 0x000fc6000bf26270 */
[----:B------:R-:W-:Y:S01]  /*d6c0*/  VIADD R226, R4, UR7 ;  /* 0x0000000704e27c36 */ /* 0x000fe20008000000 */
[----:B------:R-:W-:Y:S01]  /*d6d0*/  BAR.SYNC.DEFER_BLOCKING 0x0 ;  /* 0x0000000000007b1d */ /* 0x000fe20000010000 */
[----:B------:R-:W-:Y:S02]  /*d6e0*/  SEL R5, R5, RZ, P6 ;  /* 0x000000ff05057207 */ /* 0x000fe40003000000 */
        /* <DEDUP_REMOVED lines=8> */
[----:B------:R-:W2:Y:S04]  /*d770*/  LDL.LU.64 R224, [R1+0xd0] ;  /* 0x0000d00001e07983 */ /* 0x000ea80000300a00 */
[----:B------:R-:W2:Y:S01]  /*d780*/  LDL.LU.64 R222, [R1+0xc8] ;  /* 0x0000c80001de7983 */ /* 0x000ea20000300a00 */
[----:B------:R-:W-:-:S02]  /*d790*/  SEL R5, R5, RZ, P6 ;  /* 0x000000ff05057207 */ /* 0x000fc40003000000 */
[----:B------:R-:W-:Y:S01]  /*d7a0*/  SEL R23, RZ, 0x4, P1 ;  /* 0x00000004ff177807 */ /* 0x000fe20000800000 */
[----:B------:R-:W-:Y:S01]  /*d7b0*/  IMAD.WIDE R100, R6, 0x4, R100 ;  /* 0x0000000406647825 */ /* 0x000fe200078e0264 */
[----:B------:R-:W-:Y:S02]  /*d7c0*/  LOP3.LUT R227, R2, 0x60, RZ, 0xfc, !PT ;  /* 0x0000006002e37812 */ /* 0x000fe400078efcff */
[----:B------:R-:W-:Y:S02]  /*d7d0*/  ISETP.NE.U32.AND P1, PT, R5, RZ, PT ;  /* 0x000000ff0500720c */ /* 0x000fe40003f25070 */
[----:B------:R-:W-:Y:S01]  /*d7e0*/  SEL R5, R23, RZ, P6 ;  /* 0x000000ff17057207 */ /* 0x000fe20003000000 */
[----:B------:R-:W-:-:S04]  /*d7f0*/  IMAD.WIDE R122, R6, 0x4, R122 ;  /* 0x00000004067a7825 */ /* 0x000fc800078e027a */
[----:B---3--:R-:W-:-:S05]  /*d800*/  IMAD.WIDE R102, R6, 0x4, R218 ;  /* 0x0000000406667825 */ /* 0x008fca00078e02da */
[----:B------:R2:W-:Y:S01]  /*d810*/  LDGSTS.E [R226+0x18008], desc[UR22][R102.64], P3 ;  /* 0x1800800066e27fae */ /* 0x0005e200099a1016 */
[----:B------:R-:W-:Y:S02]  /*d820*/  ISETP.GE.AND P3, PT, R227, UR5, PT ;  /* 0x00000005e3007c0c */ /* 0x000fe4000bf66270 */
[----:B------:R-:W-:Y:S01]  /*d830*/  LOP3.LUT R227, R2, 0x62, RZ, 0xfc, !PT ;  /* 0x0000006202e37812 */ /* 0x000fe200078efcff */
[----:B------:R-:W-:Y:S01]  /*d840*/  LDGSTS.E [R226+0x1a000], desc[UR22][R100.64], P5 ;  /* 0x1a00000064e27fae */ /* 0x000fe2000a9a1016 */
[----:B------:R-:W-:Y:S02]  /*d850*/  ISETP.NE.U32.AND P5, PT, R5, RZ, PT ;  /* 0x000000ff0500720c */ /* 0x000fe40003fa5070 */
[----:B------:R-:W-:Y:S01]  /*d860*/  SEL R5, RZ, 0x4, P3 ;  /* 0x00000004ff057807 */ /* 0x000fe20001800000 */
[----:B------:R2:W-:Y:S01]  /*d870*/  STL.64 [R1+0x1c8], R102 ;  /* 0x0001c86601007387 */ /* 0x0005e20000100a00 */
[----:B------:R-:W-:-:S03]  /*d880*/  ISETP.GE.AND P3, PT, R227, UR5, PT ;  /* 0x00000005e3007c0c */ /* 0x000fc6000bf66270 */
[----:B----4-:R-:W3:Y:S01]  /*d890*/  LDL.LU.64 R214, [R1+0xc0] ;  /* 0x0000c00001d67983 */ /* 0x010ee20000300a00 */
[----:B------:R-:W-:Y:S02]  /*d8a0*/  SEL R5, R5, RZ, P6 ;  /* 0x000000ff05057207 */ /* 0x000fe40003000000 */
[----:B------:R-:W-:Y:S01]  /*d8b0*/  SEL R23, RZ, 0x4, P3 ;  /* 0x00000004ff177807 */ /* 0x000fe20001800000 */
[----:B------:R-:W4:Y:S01]  /*d8c0*/  LDL.LU.64 R216, [R1+0xe0] ;  /* 0x0000e00001d87983 */ /* 0x000f220000300a00 */
[----:B------:R-:W-:Y:S02]  /*d8d0*/  LOP3.LUT R227, R2, 0x4, RZ, 0xfc, !PT ;  /* 0x0000000402e37812 */ /* 0x000fe400078efcff */
[----:B------:R-:W-:Y:S01]  /*d8e0*/  ISETP.NE.U32.AND P3, PT, R5, RZ, PT ;  /* 0x000000ff0500720c */ /* 0x000fe20003f65070 */
[----:B--2---:R-:W-:Y:S01]  /*d8f0*/  IMAD.WIDE R102, R6, 0x4, R220 ;  /* 0x0000000406667825 */ /* 0x004fe200078e02dc */
[----:B------:R-:W-:Y:S01]  /*d900*/  SEL R5, R23, RZ, P6 ;  /* 0x000000ff17057207 */ /* 0x000fe20003000000 */
[----:B------:R-:W-:Y:S01]  /*d910*/  LDGSTS.E [R226+0x1a008], desc[UR22][R122.64], P4 ;  /* 0x1a0080007ae27fae */ /* 0x000fe2000a1a1016 */
[----:B------:R-:W-:-:S02]  /*d920*/  ISETP.GE.AND P4, PT, R227, UR5, PT ;  /* 0x00000005e3007c0c */ /* 0x000fc4000bf86270 */
[----:B------:R-:W-:Y:S01]  /*d930*/  LOP3.LUT R227, R2, 0x6, RZ, 0xfc, !PT ;  /* 0x0000000602e37812 */ /* 0x000fe200078efcff */
[----:B------:R-:W-:Y:S01]  /*d940*/  LDGSTS.E [R226+0x1c000], desc[UR22][R102.64], P1 ;  /* 0x1c00000066e27fae */ /* 0x000fe200089a1016 */
[----:B------:R-:W-:Y:S02]  /*d950*/  ISETP.NE.U32.AND P1, PT, R5, RZ, PT ;  /* 0x000000ff0500720c */ /* 0x000fe40003f25070 */
[----:B------:R-:W-:Y:S01]  /*d960*/  SEL R5, RZ, 0x4, P4 ;  /* 0x00000004ff057807 */ /* 0x000fe20002000000 */
[----:B------:R-:W2:Y:S01]  /*d970*/  LDL.LU.64 R220, [R1+0xb8] ;  /* 0x0000b80001dc7983 */ /* 0x000ea20000300a00 */
[----:B------:R-:W-:Y:S02]  /*d980*/  ISETP.GE.AND P4, PT, R227, UR5, PT ;  /* 0x00000005e3007c0c */ /* 0x000fe4000bf86270 */
[----:B------:R-:W-:Y:S01]  /*d990*/  SEL R5, R5, RZ, P6 ;  /* 0x000000ff05057207 */ /* 0x000fe20003000000 */
[----:B------:R-:W2:Y:S01]  /*d9a0*/  LDL.LU.64 R218, [R1+0xb0] ;  /* 0x0000b00001da7983 */ /* 0x000ea20000300a00 */
[----:B------:R-:W-:Y:S01]  /*d9b0*/  SEL R23, RZ, 0x4, P4 ;  /* 0x00000004ff177807 */ /* 0x000fe20002000000 */
[----:B------:R-:W-:Y:S01]  /*d9c0*/  IMAD.WIDE R106, R6, 0x4, R224 ;  /* 0x00000004066a7825 */ /* 0x000fe200078e02e0 */
[----:B------:R-:W-:-:S02]  /*d9d0*/  LOP3.LUT R225, R2, 0x24, RZ, 0xfc, !PT ;  /* 0x0000002402e17812 */ /* 0x000fc400078efcff */
[----:B------:R-:W-:Y:S01]  /*d9e0*/  ISETP.NE.U32.AND P4, PT, R5, RZ, PT ;  /* 0x000000ff0500720c */ /* 0x000fe20003f85070 */
[----:B------:R-:W-:Y:S01]  /*d9f0*/  IMAD.WIDE R104, R6, 0x4, R222 ;  /* 0x0000000406687825 */ /* 0x000fe200078e02de */
[----:B------:R-:W-:Y:S01]  /*da00*/  LDGSTS.E [R226+0x1c008], desc[UR22][R106.64], P5 ;  /* 0x1c0080006ae27fae */ /* 0x000fe2000a9a1016 */
[----:B------:R-:W-:Y:S02]  /*da10*/  SEL R5, R23, RZ, P6 ;  /* 0x000000ff17057207 */ /* 0x000fe40003000000 */
[----:B------:R-:W-:Y:S01]  /*da20*/  ISETP.GE.AND P5, PT, R225, UR5, PT ;  /* 0x00000005e1007c0c */ /* 0x000fe2000bfa6270 */
[----:B------:R-:W-:Y:S01]  /*da30*/  LDGSTS.E [R226+0x1e000], desc[UR22][R104.64], P3 ;  /* 0x1e00000068e27fae */ /* 0x000fe200099a1016 */
[----:B------:R-:W-:Y:S02]  /*da40*/  LOP3.LUT R225, R2, 0x26, RZ, 0xfc, !PT ;  /* 0x0000002602e17812 */ /* 0x000fe400078efcff */
[----:B------:R-:W-:Y:S02]  /*da50*/  ISETP.NE.U32.AND P3, PT, R5, RZ, PT ;  /* 0x000000ff0500720c */ /* 0x000fe40003f65070 */
[----:B------:R-:W-:-:S02]  /*da60*/  SEL R5, RZ, 0x4, P5 ;  /* 0x00000004ff057807 */ /* 0x000fc40002800000 */
[----:B------:R-:W-:Y:S02]  /*da70*/  ISETP.GE.AND P5, PT, R225, UR5, PT ;  /* 0x00000005e1007c0c */ /* 0x000fe4000bfa6270 */
[----:B------:R-:W2:Y:S04]  /*da80*/  LDL.LU.64 R224, [R1+0xa8] ;  /* 0x0000a80001e07983 */ /* 0x000ea80000300a00 */
[----:B------:R-:W2:Y:S01]  /*da90*/  LDL.LU.64 R222, [R1+0xa0] ;  /* 0x0000a00001de7983 */ /* 0x000ea20000300a00 */
[----:B------:R-:W-:Y:S02]  /*daa0*/  SEL R5, R5, RZ, P6 ;  /* 0x000000ff05057207 */ /* 0x000fe40003000000 */
[----:B------:R-:W-:Y:S02]  /*dab0*/  SEL R23, RZ, 0x4, P5 ;  /* 0x00000004ff177807 */ /* 0x000fe40002800000 */
[----:B------:R-:W-:-:S02]  /*dac0*/  LOP3.LUT R227, R2, 0x44, RZ, 0xfc, !PT ;  /* 0x0000004402e37812 */ /* 0x000fc400078efcff */
[----:B------:R-:W-:Y:S02]  /*dad0*/  ISETP.NE.U32.AND P5, PT, R5, RZ, PT ;  /* 0x000000ff0500720c */ /* 0x000fe40003fa5070 */
[----:B------:R-:W-:Y:S01]  /*dae0*/  SEL R5, R23, RZ, P6 ;  /* 0x000000ff17057207 */ /* 0x000fe20003000000 */
[----:B---3--:R-:W-:-:S04]  /*daf0*/  IMAD.WIDE R108, R6, 0x4, R214 ;  /* 0x00000004066c7825 */ /* 0x008fc800078e02d6 */
[----:B----4-:R-:W-:Y:S01]  /*db00*/  IMAD.WIDE R110, R6, 0x4, R216 ;  /* 0x00000004066e7825 */ /* 0x010fe200078e02d8 */
[----:B------:R-:W-:Y:S01]  /*db10*/  LDGSTS.E [R226+0x1e008], desc[UR22][R108.64], P1 ;  /* 0x1e0080006ce27fae */ /* 0x000fe200089a1016 */
[----:B------:R-:W-:Y:S02]  /*db20*/  ISETP.GE.AND P1, PT, R227, UR5, PT ;  /* 0x00000005e3007c0c */ /* 0x000fe4000bf26270 */
[----:B------:R-:W-:Y:S01]  /*db30*/  LOP3.LUT R227, R2, 0x46, RZ, 0xfc, !PT ;  /* 0x0000004602e37812 */ /* 0x000fe200078efcff */
[----:B------:R1:W-:Y:S01]  /*db40*/  LDGSTS.E [R9+0x18000], desc[UR22][R110.64], P4 ;  /* 0x180000006e097fae */ /* 0x0003e2000a1a1016 */
[----:B------:R-:W-:Y:S02]  /*db50*/  ISETP.NE.U32.AND P4, PT, R5, RZ, PT ;  /* 0x000000ff0500720c */ /* 0x000fe40003f85070 */
[----:B------:R-:W-:Y:S01]  /*db60*/  SEL R5, RZ, 0x4, P1 ;  /* 0x00000004ff057807 */ /* 0x000fe20000800000 */
[----:B------:R1:W-:Y:S01]  /*db70*/  STL.64 [R1+0x1c0], R110 ;  /* 0x0001c06e01007387 */ /* 0x0003e20000100a00 */
[----:B------:R-:W-:-:S03]  /*db80*/  ISETP.GE.AND P1, PT, R227, UR5, PT ;  /* 0x00000005e3007c0c */ /* 0x000fc6000bf26270 */
[----:B------:R-:W3:Y:S01]  /*db90*/  LDL.LU.64 R226, [R1+0x98] ;  /* 0x0000980001e27983 */ /* 0x000ee20000300a00 */
[----:B--2---:R-:W-:Y:S01]  /*dba0*/  IMAD.WIDE R138, R6, 0x4, R220 ;  /* 0x00000004068a7825 */ /* 0x004fe200078e02dc */
[----:B------:R-:W-:Y:S02]  /*dbb0*/  SEL R5, R5, RZ, P6 ;  /* 0x000000ff05057207 */ /* 0x000fe40003000000 */
[----:B------:R-:W2:Y:S01]  /*dbc0*/  LDL.LU.64 R216, [R1+0x90] ;  /* 0x0000900001d87983 */ /* 0x000ea20000300a00 */
[----:B------:R-:W-:Y:S02]  /*dbd0*/  SEL R23, RZ, 0x4, P1 ;  /* 0x00000004ff177807 */ /* 0x000fe40000800000 */
[----:B------:R-:W-:Y:S01]  /*dbe0*/  LOP3.LUT R221, R2, 0x64, RZ, 0xfc, !PT ;  /* 0x0000006402dd7812 */ /* 0x000fe200078efcff */
[----:B-1----:R-:W-:Y:S01]  /*dbf0*/  IMAD.WIDE R110, R6, 0x4, R218 ;  /* 0x00000004066e7825 */ /* 0x002fe200078e02da */
[----:B------:R-:W-:Y:S01]  /*dc00*/  ISETP.NE.U32.AND P1, PT, R5, RZ, PT ;  /* 0x000000ff0500720c */ /* 0x000fe20003f25070 */
[----:B------:R1:W-:Y:S01]  /*dc10*/  LDGSTS.E [R9+0x18008], desc[UR22][R138.64], P3 ;  /* 0x180080008a097fae */ /* 0x0003e200099a1016 */
[----:B------:R-:W-:-:S02]  /*dc20*/  SEL R5, R23, RZ, P6 ;  /* 0x000000ff17057207 */ /* 0x000fc40003000000 */
[----:B------:R-:W-:Y:S01]  /*dc30*/  ISETP.GE.AND P3, PT, R221, UR5, PT ;  /* 0x00000005dd007c0c */ /* 0x000fe2000bf66270 */
[----:B------:R-:W-:Y:S01]  /*dc40*/  LDGSTS.E [R9+0x1a000], desc[UR22][R110.64], P5 ;  /* 0x1a0000006e097fae */ /* 0x000fe2000a9a1016 */
[----:B------:R-:W-:Y:S02]  /*dc50*/  LOP3.LUT R221, R2, 0x66, RZ, 0xfc, !PT ;  /* 0x0000006602dd7812 */ /* 0x000fe400078efcff */
[----:B------:R-:W-:Y:S01]  /*dc60*/  ISETP.NE.U32.AND P5, PT, R5, RZ, PT ;  /* 0x000000ff0500720c */ /* 0x000fe20003fa5070 */
[----:B------:R1:W-:Y:S01]  /*dc70*/  STL.64 [R1+0x1b8], R138 ;  /* 0x0001b88a01007387 */ /* 0x0003e20000100a00 */
[----:B------:R-:W-:Y:S02]  /*dc80*/  SEL R5, RZ, 0x4, P3 ;  /* 0x00000004ff057807 */ /* 0x000fe40001800000 */
[----:B------:R-:W-:Y:S02]  /*dc90*/  ISETP.GE.AND P3, PT, R221, UR5, PT ;  /* 0x00000005dd007c0c */ /* 0x000fe4000bf66270 */
[----:B------:R-:W4:Y:S01]  /*dca0*/  LDL.LU.64 R220, [R1+0x88] ;  /* 0x0000880001dc7983 */ /* 0x000f220000300a00 */
[----:B------:R-:W-:-:S02]  /*dcb0*/  SEL R5, R5, RZ, P6 ;  /* 0x000000ff05057207 */ /* 0x000fc40003000000 */
[----:B------:R-:W-:Y:S01]  /*dcc0*/  SEL R23, RZ, 0x4, P3 ;  /* 0x00000004ff177807 */ /* 0x000fe20001800000 */
[----:B------:R-:W4:Y:S01]  /*dcd0*/  LDL.LU.64 R218, [R1+0x80] ;  /* 0x0000800001da7983 */ /* 0x000f220000300a00 */
[----:B------:R-:W-:Y:S01]  /*dce0*/  IMAD.WIDE R140, R6, 0x4, R224 ;  /* 0x00000004068c7825 */ /* 0x000fe200078e02e0 */
[----:B------:R-:W-:Y:S02]  /*dcf0*/  LOP3.LUT R225, R2, 0x8, RZ, 0xfc, !PT ;  /* 0x0000000802e17812 */ /* 0x000fe400078efcff */
[----:B------:R-:W-:Y:S01]  /*dd00*/  ISETP.NE.U32.AND P3, PT, R5, RZ, PT ;  /* 0x000000ff0500720c */ /* 0x000fe20003f65070 */
[----:B-1----:R-:W-:Y:S01]  /*dd10*/  IMAD.WIDE R138, R6, 0x4, R222 ;  /* 0x00000004068a7825 */ /* 0x002fe200078e02de */
[----:B------:R-:W-:Y:S01]  /*dd20*/  LDGSTS.E [R9+0x1a008], desc[UR22][R140.64], P4 ;  /* 0x1a0080008c097fae */ /* 0x000fe2000a1a1016 */
[----:B------:R-:W-:Y:S02]  /*dd30*/  SEL R5, R23, RZ, P6 ;  /* 0x000000ff17057207 */ /* 0x000fe40003000000 */
[----:B------:R-:W-:Y:S01]  /*dd40*/  ISETP.GE.AND P4, PT, R225, UR5, PT ;  /* 0x00000005e1007c0c */ /* 0x000fe2000bf86270 */
[----:B------:R-:W-:Y:S01]  /*dd50*/  LDGSTS.E [R9+0x1c000], desc[UR22][R138.64], P1 ;  /* 0x1c0000008a097fae */ /* 0x000fe200089a1016 */
[----:B------:R-:W-:-:S02]  /*dd60*/  LOP3.LUT R225, R2, 0xa, RZ, 0xfc, !PT ;  /* 0x0000000a02e17812 */ /* 0x000fc400078efcff */
[----:B------:R-:W-:Y:S02]  /*dd70*/  ISETP.NE.U32.AND P1, PT, R5, RZ, PT ;  /* 0x000000ff0500720c */ /* 0x000fe40003f25070 */
[----:B------:R-:W-:Y:S02]  /*dd80*/  SEL R5, RZ, 0x4, P4 ;  /* 0x00000004ff057807 */ /* 0x000fe40002000000 */
[----:B------:R-:W-:Y:S02]  /*dd90*/  ISETP.GE.AND P4, PT, R225, UR5, PT ;  /* 0x00000005e1007c0c */ /* 0x000fe4000bf86270 */
[----:B------:R-:W4:Y:S04]  /*dda0*/  LDL.LU.64 R224, [R1+0x70] ;  /* 0x0000700001e07983 */ /* 0x000f280000300a00 */
[----:B------:R-:W4:Y:S01]  /*ddb0*/  LDL.LU.64 R222, [R1+0x68] ;  /* 0x0000680001de7983 */ /* 0x000f220000300a00 */
[----:B------:R-:W-:-:S02]  /*ddc0*/  SEL R5, R5, RZ, P6 ;  /* 0x000000ff05057207 */ /* 0x000fc40003000000 */
[----:B------:R-:W-:Y:S02]  /*ddd0*/  SEL R23, RZ, 0x4, P4 ;  /* 0x00000004ff177807 */ /* 0x000fe40002000000 */
[----:B------:R-:W-:Y:S02]  /*dde0*/  ISETP.NE.U32.AND P4, PT, R5, RZ, PT ;  /* 0x000000ff0500720c */ /* 0x000fe40003f85070 */
[----:B------:R-:W-:Y:S01]  /*ddf0*/  SEL R5, R23, RZ, P6 ;  /* 0x000000ff17057207 */ /* 0x000fe20003000000 */
[----:B---3--:R-:W-:Y:S01]  /*de00*/  IMAD.WIDE R144, R6, 0x4, R226 ;  /* 0x0000000406907825 */ /* 0x008fe200078e02e2 */
[----:B------:R-:W-:-:S03]  /*de10*/  LOP3.LUT R227, R2, 0x28, RZ, 0xfc, !PT ;  /* 0x0000002802e37812 */ /* 0x000fc600078efcff */
[----:B--2---:R-:W-:Y:S01]  /*de20*/  IMAD.WIDE R142, R6, 0x4, R216 ;  /* 0x00000004068e7825 */ /* 0x004fe200078e02d8 */
[----:B------:R-:W-:Y:S01]  /*de30*/  LDGSTS.E [R9+0x1c008], desc[UR22][R144.64], P5 ;  /* 0x1c00800090097fae */ /* 0x000fe2000a9a1016 */
[----:B------:R-:W-:Y:S02]  /*de40*/  ISETP.GE.AND P5, PT, R227, UR5, PT ;  /* 0x00000005e3007c0c */ /* 0x000fe4000bfa6270 */
[----:B------:R-:W-:Y:S01]  /*de50*/  LOP3.LUT R227, R2, 0x2a, RZ, 0xfc, !PT ;  /* 0x0000002a02e37812 */ /* 0x000fe200078efcff */
[----:B------:R-:W-:Y:S01]  /*de60*/  LDGSTS.E [R9+0x1e000], desc[UR22][R142.64], P3 ;  /* 0x1e0000008e097fae */ /* 0x000fe200099a1016 */
[----:B------:R-:W-:Y:S02]  /*de70*/  ISETP.NE.U32.AND P3, PT, R5, RZ, PT ;  /* 0x000000ff0500720c */ /* 0x000fe40003f65070 */
[----:B------:R-:W-:Y:S02]  /*de80*/  SEL R5, RZ, 0x4, P5 ;  /* 0x00000004ff057807 */ /* 0x000fe40002800000 */
[----:B------:R-:W-:-:S02]  /*de90*/  ISETP.GE.AND P5, PT, R227, UR5, PT ;  /* 0x00000005e3007c0c */ /* 0x000fc4000bfa6270 */
[----:B------:R-:W2:Y:S01]  /*dea0*/  LDL.LU.64 R226, [R1+0x60] ;  /* 0x0000600001e27983 */ /* 0x000ea20000300a00 */
[----:B------:R-:W-:Y:S02]  /*deb0*/  SEL R5, R5, RZ, P6 ;  /* 0x000000ff05057207 */ /* 0x000fe40003000000 */
[----:B------:R-:W-:Y:S01]  /*dec0*/  SEL R23, RZ, 0x4, P5 ;  /* 0x00000004ff177807 */ /* 0x000fe20002800000 */
[----:B------:R-:W3:Y:S01]  /*ded0*/  LDL.LU.64 R216, [R1+0x50] ;  /* 0x0000500001d87983 */ /* 0x000ee20000300a00 */
[----:B----4-:R-:W-:Y:S01]  /*dee0*/  IMAD.WIDE R146, R6, 0x4, R220 ;  /* 0x0000000406927825 */ /* 0x010fe200078e02dc */
[----:B------:R-:W-:Y:S02]  /*def0*/  LOP3.LUT R221, R2, 0x48, RZ, 0xfc, !PT ;  /* 0x0000004802dd7812 */ /* 0x000fe400078efcff */
[----:B------:R-:W-:Y:S01]  /*df00*/  ISETP.NE.U32.AND P5, PT, R5, RZ, PT ;  /* 0x000000ff0500720c */ /* 0x000fe20003fa5070 */
[----:B------:R-:W-:Y:S01]  /*df10*/  IMAD.WIDE R148, R6, 0x4, R218 ;  /* 0x0000000406947825 */ /* 0x000fe200078e02da */
[----:B------:R-:W-:Y:S01]  /*df20*/  LDGSTS.E [R9+0x1e008], desc[UR22][R146.64], P1 ;  /* 0x1e00800092097fae */ /* 0x000fe200089a1016 */
[----:B------:R-:W-:-:S02]  /*df30*/  SEL R5, R23, RZ, P6 ;  /* 0x000000ff17057207 */ /* 0x000fc40003000000 */
[----:B------:R-:W-:Y:S01]  /*df40*/  ISETP.GE.AND P1, PT, R221, UR5, PT ;  /* 0x00000005dd007c0c */ /* 0x000fe2000bf26270 */
[----:B------:R1:W-:Y:S01]  /*df50*/  LDGSTS.E [R10+0x18000], desc[UR22][R148.64], P4 ;  /* 0x18000000940a7fae */ /* 0x0003e2000a1a1016 */
        /* <DEDUP_REMOVED lines=13> */
[----:B------:R2:W-:Y:S01]  /*e030*/  LDGSTS.E [R10+0x18008], desc[UR22][R150.64], P3 ;  /* 0x18008000960a7fae */ /* 0x0005e200099a1016 */
[----:B------:R-:W-:Y:S02]  /*e040*/  SEL R5, R23, RZ, P6 ;  /* 0x000000ff17057207 */ /* 0x000fe40003000000 */
[----:B------:R-:W-:Y:S01]  /*e050*/  ISETP.GE.AND P3, PT, R225, UR5, PT ;  /* 0x00000005e1007c0c */ /* 0x000fe2000bf66270 */
[----:B------:R3:W-:Y:S01]  /*e060*/  LDGSTS.E [R10+0x1a000], desc[UR22][R148.64], P5 ;  /* 0x1a000000940a7fae */ /* 0x0007e2000a9a1016 */
[----:B------:R-:W-:-:S02]  /*e070*/  LOP3.LUT R225, R2, 0x6a, RZ, 0xfc, !PT ;  /* 0x0000006a02e17812 */ /* 0x000fc400078efcff */
[----:B------:R-:W-:Y:S01]  /*e080*/  ISETP.NE.U32.AND P5, PT, R5, RZ, PT ;  /* 0x000000ff0500720c */ /* 0x000fe20003fa5070 */
[----:B------:R2:W-:Y:S01]  /*e090*/  STL.64 [R1+0x1a8], R150 ;  /* 0x0001a89601007387 */ /* 0x0005e20000100a00 */
[----:B------:R-:W-:Y:S02]  /*e0a0*/  SEL R5, RZ, 0x4, P3 ;  /* 0x00000004ff057807 */ /* 0x000fe40001800000 */
[----:B------:R-:W-:Y:S01]  /*e0b0*/  ISETP.GE.AND P3, PT, R225, UR5, PT ;  /* 0x00000005e1007c0c */ /* 0x000fe2000bf66270 */
[----:B------:R3:W-:Y:S04]  /*e0c0*/  STL.64 [R1+0x150], R148 ;  /* 0x0001509401007387 */ /* 0x0007e80000100a00 */
[----:B------:R-:W4:Y:S04]  /*e0d0*/  LDL.LU.64 R224, [R1+0x38] ;  /* 0x0000380001e07983 */ /* 0x000f280000300a00 */
[----:B------:R-:W4:Y:S01]  /*e0e0*/  LDL.LU.64 R222, [R1+0x58] ;  /* 0x0000580001de7983 */ /* 0x000f220000300a00 */
[----:B------:R-:W-:-:S02]  /*e0f0*/  SEL R5, R5, RZ, P6 ;  /* 0x000000ff05057207 */ /* 0x000fc40003000000 */
[----:B------:R-:W-:Y:S02]  /*e100*/  SEL R23, RZ, 0x4, P3 ;  /* 0x00000004ff177807 */ /* 0x000fe40001800000 */
[----:B------:R-:W-:Y:S02]  /*e110*/  ISETP.NE.U32.AND P3, PT, R5, RZ, PT ;  /* 0x000000ff0500720c */ /* 0x000fe40003f65070 */
[----:B------:R-:W-:Y:S01]  /*e120*/  SEL R5, R23, RZ, P6 ;  /* 0x000000ff17057207 */ /* 0x000fe20003000000 */
[----:B--2---:R-:W-:Y:S01]  /*e130*/  IMAD.WIDE R150, R6, 0x4, R226 ;  /* 0x0000000406967825 */ /* 0x004fe200078e02e2 */
[----:B------:R-:W-:-:S03]  /*e140*/  LOP3.LUT R227, R2, 0xc, RZ, 0xfc, !PT ;  /* 0x0000000c02e37812 */ /* 0x000fc600078efcff */
[----:B---3--:R-:W-:Y:S01]  /*e150*/  IMAD.WIDE R148, R6, 0x4, R216 ;  /* 0x0000000406947825 */ /* 0x008fe200078e02d8 */
        /* <DEDUP_REMOVED lines=8> */
[----:B------:R-:W2:Y:S01]  /*e1e0*/  LDL.LU.64 R226, [R1+0x30] ;  /* 0x0000300001e27983 */ /* 0x000ea20000300a00 */
[----:B------:R-:W-:-:S03]  /*e1f0*/  SEL R5, R5, RZ, P6 ;  /* 0x000000ff05057207 */ /* 0x000fc60003000000 */
[----:B------:R-:W3:Y:S01]  /*e200*/  LDL.LU.64 R216, [R1+0x28] ;  /* 0x0000280001d87983 */ /* 0x000ee20000300a00 */
[----:B------:R-:W-:Y:S01]  /*e210*/  SEL R23, RZ, 0x4, P4 ;  /* 0x00000004ff177807 */ /* 0x000fe20002000000 */
[----:B----4-:R-:W-:Y:S01]  /*e220*/  IMAD.WIDE R152, R6, 0x4, R220 ;  /* 0x0000000406987825 */ /* 0x010fe200078e02dc */
        /* <DEDUP_REMOVED lines=11> */
[----:B------:R-:W4:Y:S01]  /*e2e0*/  LDL.LU.64 R220, [R1+0x20] ;  /* 0x0000200001dc7983 */ /* 0x000f220000300a00 */
[----:B------:R-:W-:Y:S02]  /*e2f0*/  SEL R5, R5, RZ, P6 ;  /* 0x000000ff05057207 */ /* 0x000fe40003000000 */
[----:B------:R-:W-:Y:S01]  /*e300*/  SEL R23, RZ, 0x4, P5 ;  /* 0x00000004ff177807 */ /* 0x000fe20002800000 */
[----:B------:R-:W4:Y:S01]  /*e310*/  LDL.LU.64 R218, [R1+0x18] ;  /* 0x0000180001da7983 */ /* 0x000f220000300a00 */
[----:B------:R-:W-:Y:S01]  /*e320*/  IMAD.WIDE R154, R6, 0x4, R224 ;  /* 0x00000004069a7825 */ /* 0x000fe200078e02e0 */
[----:B------:R-:W-:-:S02]  /*e330*/  LOP3.LUT R225, R2, 0x4c, RZ, 0xfc, !PT ;  /* 0x0000004c02e17812 */ /* 0x000fc400078efcff */
[----:B------:R-:W-:Y:S01]  /*e340*/  ISETP.NE.U32.AND P5, PT, R5, RZ, PT ;  /* 0x000000ff0500720c */ /* 0x000fe20003fa5070 */
[----:B------:R-:W-:Y:S01]  /*e350*/  IMAD.WIDE R214, R6, 0x4, R222 ;  /* 0x0000000406d67825 */ /* 0x000fe200078e02de */
[----:B------:R-:W-:Y:S01]  /*e360*/  LDGSTS.E [R10+0x1e008], desc[UR22][R154.64], P1 ;  /* 0x1e0080009a0a7fae */ /* 0x000fe200089a1016 */
[----:B------:R-:W-:Y:S02]  /*e370*/  SEL R5, R23, RZ, P6 ;  /* 0x000000ff17057207 */ /* 0x000fe40003000000 */
[----:B------:R-:W-:Y:S01]  /*e380*/  ISETP.GE.AND P1, PT, R225, UR5, PT ;  /* 0x00000005e1007c0c */ /* 0x000fe2000bf26270 */
[----:B------:R2:W-:Y:S01]  /*e390*/  LDGSTS.E [R11+0x18000], desc[UR22][R214.64], P4 ;  /* 0x18000000d60b7fae */ /* 0x0005e2000a1a1016 */
[----:B------:R-:W-:Y:S02]  /*e3a0*/  LOP3.LUT R225, R2, 0x4e, RZ, 0xfc, !PT ;  /* 0x0000004e02e17812 */ /* 0x000fe400078efcff */
[----:B------:R-:W-:Y:S01]  /*e3b0*/  ISETP.NE.U32.AND P4, PT, R5, RZ, PT ;  /* 0x000000ff0500720c */ /* 0x000fe20003f85070 */
[----:B------:R2:W-:Y:S01]  /*e3c0*/  STL.64 [R1+0x1a0], R214 ;  /* 0x0001a0d601007387 */ /* 0x0005e20000100a00 */
[----:B------:R-:W-:-:S02]  /*e3d0*/  SEL R5, RZ, 0x4, P1 ;  /* 0x00000004ff057807 */ /* 0x000fc40000800000 */
[----:B------:R-:W-:Y:S01]  /*e3e0*/  ISETP.GE.AND P1, PT, R225, UR5, PT ;  /* 0x00000005e1007c0c */ /* 0x000fe2000bf26270 */
[----:B------:R-:W4:Y:S04]  /*e3f0*/  LDL.LU.64 R222, [R1+0x10] ;  /* 0x0000100001de7983 */ /* 0x000f280000300a00 */
[----:B------:R-:W4:Y:S01]  /*e400*/  LDL.LU.64 R224, [R1+0x8] ;  /* 0x0000080001e07983 */ /* 0x000f220000300a00 */
[----:B------:R-:W-:Y:S02]  /*e410*/  SEL R5, R5, RZ, P6 ;  /* 0x000000ff05057207 */ /* 0x000fe40003000000 */
[----:B------:R-:W-:Y:S02]  /*e420*/  SEL R23, RZ, 0x4, P1 ;  /* 0x00000004ff177807 */ /* 0x000fe40000800000 */
[----:B------:R-:W-:-:S02]  /*e430*/  ISETP.NE.U32.AND P1, PT, R5, RZ, PT ;  /* 0x000000ff0500720c */ /* 0x000fc40003f25070 */
[----:B------:R-:W-:Y:S01]  /*e440*/  SEL R5, R23, RZ, P6 ;  /* 0x000000ff17057207 */ /* 0x000fe20003000000 */
[----:B--2---:R-:W-:Y:S01]  /*e450*/  IMAD.WIDE R214, R6, 0x4, R226 ;  /* 0x0000000406d67825 */ /* 0x004fe200078e02e2 */
[----:B------:R-:W-:-:S03]  /*e460*/  LOP3.LUT R227, R2, 0x6c, RZ, 0xfc, !PT ;  /* 0x0000006c02e37812 */ /* 0x000fc600078efcff */
[----:B---3--:R-:W-:Y:S01]  /*e470*/  IMAD.WIDE R216, R6, 0x4, R216 ;  /* 0x0000000406d87825 */ /* 0x008fe200078e02d8 */
[----:B------:R1:W-:Y:S04]  /*e480*/  STL.64 [R1+0x198], R214 ;  /* 0x000198d601007387 */ /* 0x0003e80000100a00 */
        /* <DEDUP_REMOVED lines=8> */
[----:B------:R-:W3:Y:S01]  /*e510*/  LDL.LU.64 R226, [R1] ;  /* 0x0000000001e27983 */ /* 0x000ee20000300a00 */
[----:B--2---:R-:W-:-:S04]  /*e520*/  LOP3.LUT R217, R2, 0x6e, RZ, 0xfc, !PT ;  /* 0x0000006e02d97812 */ /* 0x004fc800078efcff */
[----:B------:R-:W-:Y:S01]  /*e530*/  ISETP.GE.AND P3, PT, R217, UR5, PT ;  /* 0x00000005d9007c0c */ /* 0x000fe2000bf66270 */
[----:B----4-:R-:W-:Y:S01]  /*e540*/  IMAD.WIDE R216, R6, 0x4, R220 ;  /* 0x0000000406d87825 */ /* 0x010fe200078e02dc */
[----:B------:R-:W-:Y:S02]  /*e550*/  LOP3.LUT R221, R2, 0x10, RZ, 0xfc, !PT ;  /* 0x0000001002dd7812 */ /* 0x000fe400078efcff */
[----:B------:R-:W-:Y:S01]  /*e560*/  SEL R23, RZ, 0x4, P3 ;  /* 0x00000004ff177807 */ /* 0x000fe20001800000 */
[----:B------:R-:W-:Y:S01]  /*e570*/  IMAD.WIDE R218, R6, 0x4, R218 ;  /* 0x0000000406da7825 */ /* 0x000fe200078e02da */
[----:B------:R-:W-:Y:S01]  /*e580*/  ISETP.NE.U32.AND P3, PT, R5, RZ, PT ;  /* 0x000000ff0500720c */ /* 0x000fe20003f65070 */
[----:B------:R-:W-:Y:S01]  /*e590*/  LDGSTS.E [R11+0x1a008], desc[UR22][R216.64], P4 ;  /* 0x1a008000d80b7fae */ /* 0x000fe2000a1a1016 */
[----:B------:R-:W-:Y:S02]  /*e5a0*/  SEL R5, R23, RZ, P6 ;  /* 0x000000ff17057207 */ /* 0x000fe40003000000 */
[----:B------:R-:W-:Y:S01]  /*e5b0*/  ISETP.GE.AND P4, PT, R221, UR5, PT ;  /* 0x00000005dd007c0c */ /* 0x000fe2000bf86270 */
[----:B------:R-:W-:Y:S01]  /*e5c0*/  LDGSTS.E [R11+0x1c000], desc[UR22][R218.64], P1 ;  /* 0x1c000000da0b7fae */ /* 0x000fe200089a1016 */
[----:B------:R-:W-:-:S02]  /*e5d0*/  LOP3.LUT R221, R2, 0x12, RZ, 0xfc, !PT ;  /* 0x0000001202dd7812 */ /* 0x000fc400078efcff */
[----:B------:R-:W-:Y:S02]  /*e5e0*/  ISETP.NE.U32.AND P1, PT, R5, RZ, PT ;  /* 0x000000ff0500720c */ /* 0x000fe40003f25070 */
[----:B------:R-:W-:Y:S02]  /*e5f0*/  SEL R5, RZ, 0x4, P4 ;  /* 0x00000004ff057807 */ /* 0x000fe40002000000 */
[----:B------:R-:W-:Y:S01]  /*e600*/  ISETP.GE.AND P4, PT, R221, UR5, PT ;  /* 0x00000005dd007c0c */ /* 0x000fe2000bf86270 */
[C---:B------:R-:W-:Y:S01]  /*e610*/  IMAD.WIDE R220, R6.reuse, 0x4, R222 ;  /* 0x0000000406dc7825 */ /* 0x040fe200078e02de */
[----:B------:R1:W-:Y:S03]  /*e620*/  STL.64 [R1+0x138], R216 ;  /* 0x000138d801007387 */ /* 0x0003e60000100a00 */
[----:B------:R-:W-:Y:S01]  /*e630*/  IMAD.WIDE R224, R6, 0x4, R224 ;  /* 0x0000000406e07825 */ /* 0x000fe200078e02e0 */
[----:B------:R-:W-:Y:S04]  /*e640*/  LDGSTS.E [R11+0x1c008], desc[UR22][R220.64], P5 ;  /* 0x1c008000dc0b7fae */ /* 0x000fe8000a9a1016 */
[----:B------:R2:W-:Y:S04]  /*e650*/  LDGSTS.E [R11+0x1e000], desc[UR22][R224.64], P3 ;  /* 0x1e000000e00b7fae */ /* 0x0005e800099a1016 */
[----:B-1----:R-:W4:Y:S04]  /*e660*/  LDL.LU.64 R216, [R1+0x4a0] ;  /* 0x0004a00001d87983 */ /* 0x002f280000300a00 */
[----:B------:R1:W-:Y:S04]  /*e670*/  STL.64 [R1+0xf0], R218 ;  /* 0x0000f0da01007387 */ /* 0x0003e80000100a00 */
[----:B-1----:R-:W2:Y:S04]  /*e680*/  LDL.LU.64 R218, [R1+0x498] ;  /* 0x0004980001da7983 */ /* 0x002ea80000300a00 */
        /* <DEDUP_REMOVED lines=14> */
[----:B---3--:R-:W-:-:S05]  /*e770*/  IMAD.WIDE R222, R6, 0x4, R226 ;  /* 0x0000000406de7825 */ /* 0x008fca00078e02e2 */
[----:B------:R1:W-:Y:S04]  /*e780*/  STL.64 [R1+0x98], R222 ;  /* 0x000098de01007387 */ /* 0x0003e80000100a00 */
[----:B------:R3:W-:Y:S04]  /*e790*/  LDGSTS.E [R11+0x1e008], desc[UR22][R222.64], P1 ;  /* 0x1e008000de0b7fae */ /* 0x0007e800089a1016 */
[----:B-1----:R-:W3:Y:S01]  /*e7a0*/  LDL.LU.64 R222, [R1+0x480] ;  /* 0x0004800001de7983 */ /* 0x002ee20000300a00 */
[----:B--2---:R-:W-:-:S05]  /*e7b0*/  IMAD.WIDE R226, R6, 0x4, R224 ;  /* 0x0000000406e27825 */ /* 0x004fca00078e02e0 */
[----:B------:R1:W-:Y:S04]  /*e7c0*/  STL.64 [R1+0x190], R226 ;  /* 0x000190e201007387 */ /* 0x0003e80000100a00 */
[----:B------:R2:W-:Y:S04]  /*e7d0*/  LDGSTS.E [R12+0x18000], desc[UR22][R226.64], P4 ;  /* 0x18000000e20c7fae */ /* 0x0005e8000a1a1016 */
[----:B-1----:R-:W2:Y:S01]  /*e7e0*/  LDL.LU.64 R226, [R1+0x478] ;  /* 0x0004780001e27983 */ /* 0x002ea20000300a00 */
[----:B------:R-:W-:Y:S02]  /*e7f0*/  SEL R5, R5, RZ, P6 ;  /* 0x000000ff05057207 */ /* 0x000fe40003000000 */
[----:B------:R-:W-:-:S02]  /*e800*/  SEL R23, RZ, 0x4, P5 ;  /* 0x00000004ff177807 */ /* 0x000fc40002800000 */
[C---:B------:R-:W-:Y:S02]  /*e810*/  LOP3.LUT R225, R2.reuse, 0x50, RZ, 0xfc, !PT ;  /* 0x0000005002e17812 */ /* 0x040fe400078efcff */
        /* <DEDUP_REMOVED lines=8> */
[----:B------:R-:W-:Y:S02]  /*e8a0*/  SEL R23, RZ, 0x4, P1 ;  /* 0x00000004ff177807 */ /* 0x000fe40000800000 */
[----:B------:R-:W-:Y:S02]  /*e8b0*/  LOP3.LUT R225, R2, 0x70, RZ, 0xfc, !PT ;  /* 0x0000007002e17812 */ /* 0x000fe400078efcff */
[----:B------:R-:W-:-:S02]  /*e8c0*/  ISETP.NE.U32.AND P1, PT, R5, RZ, PT ;  /* 0x000000ff0500720c */ /* 0x000fc40003f25070 */
[----:B------:R-:W-:Y:S01]  /*e8d0*/  SEL R5, R23, RZ, P6 ;  /* 0x000000ff17057207 */ /* 0x000fe20003000000 */
        /* <DEDUP_REMOVED lines=25> */
[----:B------:R-:W-:Y:S01]  /*ea70*/  LDGSTS.E [R12+0x1c000], desc[UR22][R218.64], P1 ;  /* 0x1c000000da0c7fae */ /* 0x000fe200089a1016 */
[----:B------:R-:W-:-:S02]  /*ea80*/  SEL R23, RZ, 0x4, P3 ;  /* 0x00000004ff177807 */ /* 0x000fc40001800000 */
[C---:B------:R-:W-:Y:S02]  /*ea90*/  LOP3.LUT R225, R2.reuse, 0x14, RZ, 0xfc, !PT ;  /* 0x0000001402e17812 */ /* 0x040fe400078efcff */
[----:B------:R-:W-:Y:S01]  /*eaa0*/  ISETP.NE.U32.AND P3, PT, R5, RZ, PT ;  /* 0x000000ff0500720c */ /* 0x000fe20003f65070 */
[----:B------:R-:W-:Y:S01]  /*eab0*/  LDGSTS.E [R12+0x1c008], desc[UR22][R216.64], P5 ;  /* 0x1c008000d80c7fae */ /* 0x000fe2000a9a1016 */
[----:B------:R-:W-:Y:S02]  /*eac0*/  SEL R5, R23, RZ, P6 ;  /* 0x000000ff17057207 */ /* 0x000fe40003000000 */
[----:B------:R-:W-:Y:S02]  /*ead0*/  ISETP.GE.AND P4, PT, R225, UR5, PT ;  /* 0x00000005e1007c0c */ /* 0x000fe4000bf86270 */
[----:B------:R-:W-:Y:S02]  /*eae0*/  LOP3.LUT R225, R2, 0x16, RZ, 0xfc, !PT ;  /* 0x0000001602e17812 */ /* 0x000fe400078efcff */
[----:B------:R-:W-:-:S02]  /*eaf0*/  ISETP.NE.U32.AND P1, PT, R5, RZ, PT ;  /* 0x000000ff0500720c */ /* 0x000fc40003f25070 */
[----:B------:R-:W-:Y:S02]  /*eb00*/  SEL R5, RZ, 0x4, P4 ;  /* 0x00000004ff057807 */ /* 0x000fe40002000000 */
[----:B------:R-:W-:Y:S01]  /*eb10*/  ISETP.GE.AND P4, PT, R225, UR5, PT ;  /* 0x00000005e1007c0c */ /* 0x000fe2000bf86270 */
[----:B------:R1:W-:Y:S01]  /*eb20*/  LDGSTS.E [R12+0x1e000], desc[UR22][R214.64], P3 ;  /* 0x1e000000d60c7fae */ /* 0x0003e200099a1016 */
[----:B------:R-:W-:Y:S02]  /*eb30*/  SEL R5, R5, RZ, P6 ;  /* 0x000000ff05057207 */ /* 0x000fe40003000000 */
[----:B------:R-:W-:Y:S02]  /*eb40*/  SEL R23, RZ, 0x4, P4 ;  /* 0x00000004ff177807 */ /* 0x000fe40002000000 */
[----:B------:R-:W-:Y:S02]  /*eb50*/  LOP3.LUT R225, R2, 0x34, RZ, 0xfc, !PT ;  /* 0x0000003402e17812 */ /* 0x000fe400078efcff */
[----:B------:R-:W-:Y:S01]  /*eb60*/  ISETP.NE.U32.AND P4, PT, R5, RZ, PT ;  /* 0x000000ff0500720c */ /* 0x000fe20003f85070 */
[----:B------:R-:W-:Y:S01]  /*eb70*/  STL.64 [R1+0x188], R226 ;  /* 0x000188e201007387 */ /* 0x000fe20000100a00 */
[----:B------:R-:W-:-:S02]  /*eb80*/  SEL R5, R23, RZ, P6 ;  /* 0x000000ff17057207 */ /* 0x000fc40003000000 */
[----:B------:R-:W-:Y:S01]  /*eb90*/  ISETP.GE.AND P5, PT, R225, UR5, PT ;  /* 0x00000005e1007c0c */ /* 0x000fe2000bfa6270 */
[----:B------:R2:W-:Y:S01]  /*eba0*/  LDGSTS.E [R12+0x1e008], desc[UR22][R212.64], P1 ;  /* 0x1e008000d40c7fae */ /* 0x0005e200089a1016 */
[----:B------:R-:W-:Y:S02]  /*ebb0*/  LOP3.LUT R225, R2, 0x36, RZ, 0xfc, !PT ;  /* 0x0000003602e17812 */ /* 0x000fe400078efcff */
[----:B------:R-:W-:Y:S02]  /*ebc0*/  ISETP.NE.U32.AND P3, PT, R5, RZ, PT ;  /* 0x000000ff0500720c */ /* 0x000fe40003f65070 */
[----:B------:R-:W-:Y:S01]  /*ebd0*/  SEL R5, RZ, 0x4, P5 ;  /* 0x00000004ff057807 */ /* 0x000fe20002800000 */
[----:B------:R-:W-:Y:S01]  /*ebe0*/  STL.64 [R1+0x130], R222 ;  /* 0x000130de01007387 */ /* 0x000fe20000100a00 */
[----:B------:R-:W-:Y:S02]  /*ebf0*/  ISETP.GE.AND P5, PT, R225, UR5, PT ;  /* 0x00000005e1007c0c */ /* 0x000fe4000bfa6270 */
[----:B------:R-:W-:Y:S01]  /*ec00*/  SEL R5, R5, RZ, P6 ;  /* 0x000000ff05057207 */ /* 0x000fe20003000000 */
[----:B------:R-:W-:Y:S01]  /*ec10*/  STL.64 [R1+0x128], R220 ;  /* 0x000128dc01007387 */ /* 0x000fe20000100a00 */
[----:B------:R-:W-:-:S03]  /*ec20*/  SEL R23, RZ, 0x4, P5 ;  /* 0x00000004ff177807 */ /* 0x000fc60002800000 */
        /* <DEDUP_REMOVED lines=88> */
[----:B------:R-:W-:-:S02]  /*f1b0*/  ISETP.NE.U32.AND P3, PT, R5, RZ, PT ;  /* 0x000000ff0500720c */ /* 0x000fc40003f65070 */
[----:B------:R-:W-:Y:S02]  /*f1c0*/  SEL R5, R23, RZ, P6 ;  /* 0x000000ff17057207 */ /* 0x000fe40003000000 */
[----:B------:R-:W-:Y:S02]  /*f1d0*/  ISETP.GE.AND P4, PT, R225, UR5, PT ;  /* 0x00000005e1007c0c */ /* 0x000fe4000bf86270 */
[----:B------:R-:W-:Y:S01]  /*f1e0*/  LOP3.LUT R225, R2, 0x1e, RZ, 0xfc, !PT ;  /* 0x0000001e02e17812 */ /* 0x000fe200078efcff */
[----:B------:R-:W-:Y:S01]  /*f1f0*/  STL.64 [R1+0x80], R192 ;  /* 0x000080c001007387 */ /* 0x000fe20000100a00 */
[----:B------:R-:W-:Y:S02]  /*f200*/  ISETP.NE.U32.AND P1, PT, R5, RZ, PT ;  /* 0x000000ff0500720c */ /* 0x000fe40003f25070 */
[----:B------:R-:W-:Y:S01]  /*f210*/  SEL R5, RZ, 0x4, P4 ;  /* 0x00000004ff057807 */ /* 0x000fe20002000000 */
[----:B------:R-:W-:Y:S01]  /*f220*/  STL.64 [R1+0x78], R190 ;  /* 0x000078be01007387 */ /* 0x000fe20000100a00 */
[----:B------:R-:W-:Y:S01]  /*f230*/  ISETP.GE.AND P4, PT, R225, UR5, PT ;  /* 0x00000005e1007c0c */ /* 0x000fe2000bf86270 */
[----:B------:R-:W-:-:S02]  /*f240*/  IMAD.WIDE R178, R6, 0x4, R178 ;  /* 0x0000000406b27825 */ /* 0x000fc400078e02b2 */
[----:B------:R-:W-:Y:S01]  /*f250*/  STL.64 [R1+0x170], R188 ;  /* 0x000170bc01007387 */ /* 0x000fe20000100a00 */
[----:B------:R-:W-:-:S03]  /*f260*/  SEL R5, R5, RZ, P6 ;  /* 0x000000ff05057207 */ /* 0x000fc60003000000 */
[----:B------:R-:W-:Y:S01]  /*f270*/  STL.64 [R1+0x168], R186 ;  /* 0x000168ba01007387 */ /* 0x000fe20000100a00 */
[----:B------:R-:W-:-:S03]  /*f280*/  SEL R23, RZ, 0x4, P4 ;  /* 0x00000004ff177807 */ /* 0x000fc60002000000 */
[----:B------:R-:W-:Y:S01]  /*f290*/  STL.64 [R1+0x110], R184 ;  /* 0x000110b801007387 */ /* 0x000fe20000100a00 */
[----:B------:R-:W-:-:S03]  /*f2a0*/  LOP3.LUT R225, R2, 0x3c, RZ, 0xfc, !PT ;  /* 0x0000003c02e17812 */ /* 0x000fc600078efcff */
[----:B------:R-:W-:Y:S01]  /*f2b0*/  STL.64 [R1+0x108], R182 ;  /* 0x000108b601007387 */ /* 0x000fe20000100a00 */
[----:B------:R-:W-:-:S03]  /*f2c0*/  ISETP.NE.U32.AND P4, PT, R5, RZ, PT ;  /* 0x000000ff0500720c */ /* 0x000fc60003f85070 */
[----:B------:R1:W-:Y:S01]  /*f2d0*/  STL.64 [R1+0xc0], R180 ;  /* 0x0000c0b401007387 */ /* 0x0003e20000100a00 */
[----:B------:R-:W-:-:S03]  /*f2e0*/  SEL R5, R23, RZ, P6 ;  /* 0x000000ff17057207 */ /* 0x000fc60003000000 */
[----:B------:R2:W-:Y:S01]  /*f2f0*/  LDGSTS.E [R14+0x1c008], desc[UR22][R178.64], P5 ;  /* 0x1c008000b20e7fae */ /* 0x0005e2000a9a1016 */
        /* <DEDUP_REMOVED lines=9> */
[----:B------:R-:W-:Y:S01]  /*f390*/  SEL R23, RZ, 0x4, P5 ;  /* 0x00000004ff177807 */ /* 0x000fe20002800000 */
[----:B------:R-:W-:Y:S01]  /*f3a0*/  IMAD.WIDE R176, R6, 0x4, R176 ;  /* 0x0000000406b07825 */ /* 0x000fe200078e02b0 */
        /* <DEDUP_REMOVED lines=9> */
[----:B------:R-:W-:Y:S02]  /*f440*/  SEL R5, RZ, 0x4, P1 ;  /* 0x00000004ff057807 */ /* 0x000fe40000800000 */
[----:B------:R-:W-:Y:S01]  /*f450*/  ISETP.GE.AND P1, PT, R225, UR5, PT ;  /* 0x00000005e1007c0c */ /* 0x000fe2000bf26270 */
[----:B------:R-:W-:Y:S01]  /*f460*/  UIADD3 UR4, UPT, UPT, UR4, -0x200, URZ ;  /* 0xfffffe0004047890 */ /* 0x000fe2000fffe0ff */
[----:B------:R-:W-:Y:S01]  /*f470*/  SEL R5, R5, RZ, P6 ;  /* 0x000000ff05057207 */ /* 0x000fe20003000000 */
[----:B------:R-:W-:Y:S01]  /*f480*/  IMAD.WIDE R174, R6, 0x4, R174 ;  /* 0x0000000406ae7825 */ /* 0x000fe200078e02ae */
[----:B------:R-:W-:-:S02]  /*f490*/  SEL R23, RZ, 0x4, P1 ;  /* 0x00000004ff177807 */ /* 0x000fc40000800000 */
[----:B------:R-:W-:Y:S01]  /*f4a0*/  ISETP.NE.U32.AND P1, PT, R5, RZ, PT ;  /* 0x000000ff0500720c */ /* 0x000fe20003f25070 */
[----:B------:R-:W-:Y:S01]  /*f4b0*/  IMAD.WIDE R168, R6, 0x4, R168 ;  /* 0x0000000406a87825 */ /* 0x000fe200078e02a8 */
[----:B------:R-:W-:Y:S01]  /*f4c0*/  SEL R5, R23, RZ, P6 ;  /* 0x000000ff17057207 */ /* 0x000fe20003000000 */
[----:B------:R-:W-:Y:S01]  /*f4d0*/  LDGSTS.E [R15+0x18008], desc[UR22][R174.64], P3 ;  /* 0x18008000ae0f7fae */ /* 0x000fe200099a1016 */
[----:B------:R-:W-:Y:S01]  /*f4e0*/  ISETP.GE.AND P3, PT, R2, UR4, PT ;  /* 0x0000000402007c0c */ /* 0x000fe2000bf66270 */
[----:B------:R-:W-:Y:S02]  /*f4f0*/  IMAD.WIDE R166, R6, 0x4, R166 ;  /* 0x0000000406a67825 */ /* 0x000fe400078e02a6 */
[----:B------:R-:W-:Y:S04]  /*f500*/  STL.64 [R1+0x70], R180 ;  /* 0x000070b401007387 */ /* 0x000fe80000100a00 */
[----:B------:R1:W-:Y:S01]  /*f510*/  LDGSTS.E [R15+0x1a000], desc[UR22][R168.64], P5 ;  /* 0x1a000000a80f7fae */ /* 0x0003e2000a9a1016 */
[----:B------:R-:W-:-:S02]  /*f520*/  ISETP.NE.U32.AND P5, PT, R5, RZ, PT ;  /* 0x000000ff0500720c */ /* 0x000fc40003fa5070 */
[----:B------:R-:W-:Y:S01]  /*f530*/  SEL R5, RZ, 0x4, P3 ;  /* 0x00000004ff057807 */ /* 0x000fe20001800000 */
[----:B------:R-:W-:Y:S01]  /*f540*/  STL.64 [R1+0x68], R178 ;  /* 0x000068b201007387 */ /* 0x000fe20000100a00 */
[----:B------:R-:W-:-:S03]  /*f550*/  ISETP.GT.AND P3, PT, R252, 0x27f, PT ;  /* 0x0000027ffc00780c */ /* 0x000fc60003f64270 */
[----:B------:R-:W-:Y:S01]  /*f560*/  STL.64 [R1+0x160], R176 ;  /* 0x000160b001007387 */ /* 0x000fe20000100a00 */
[----:B------:R-:W-:-:S03]  /*f570*/  LOP3.LUT R225, R2, 0x7c, RZ, 0xfc, !PT ;  /* 0x0000007c02e17812 */ /* 0x000fc600078efcff */
[----:B------:R-:W-:Y:S01]  /*f580*/  STL.64 [R1+0x158], R174 ;  /* 0x000158ae01007387 */ /* 0x000fe20000100a00 */
[----:B------:R-:W-:-:S03]  /*f590*/  SEL R5, R5, RZ, P3 ;  /* 0x000000ff05057207 */ /* 0x000fc60001800000 */
[----:B------:R1:W-:Y:S04]  /*f5a0*/  STL.64 [R1+0x100], R168 ;  /* 0x000100a801007387 */ /* 0x0003e80000100a00 */
[----:B------:R2:W-:Y:S01]  /*f5b0*/  LDGSTS.E [R15+0x1a008], desc[UR22][R166.64], P4 ;  /* 0x1a008000a60f7fae */ /* 0x0005e2000a1a1016 */
[----:B------:R-:W-:Y:S02]  /*f5c0*/  ISETP.GE.AND P4, PT, R225, UR5, PT ;  /* 0x00000005e1007c0c */ /* 0x000fe4000bf86270 */
[----:B------:R-:W-:Y:S01]  /*f5d0*/  LOP3.LUT R225, R2, 0x7e, RZ, 0xfc, !PT ;  /* 0x0000007e02e17812 */ /* 0x000fe200078efcff */
[----:B-1----:R-:W-:-:S05]  /*f5e0*/  IMAD.WIDE R168, R6, 0x4, R170 ;  /* 0x0000000406a87825 */ /* 0x002fca00078e02aa */
[----:B------:R1:W-:Y:S01]  /*f5f0*/  LDGSTS.E [R15+0x1c000], desc[UR22][R168.64], P1 ;  /* 0x1c000000a80f7fae */ /* 0x0003e200089a1016 */
[----:B------:R-:W-:Y:S02]  /*f600*/  ISETP.NE.U32.AND P1, PT, R5, RZ, PT ;  /* 0x000000ff0500720c */ /* 0x000fe40003f25070 */
[----:B------:R-:W-:Y:S02]  /*f610*/  SEL R5, RZ, 0x4, P4 ;  /* 0x00000004ff057807 */ /* 0x000fe40002000000 */
[----:B------:R-:W-:Y:S02]  /*f620*/  ISETP.GE.AND P4, PT, R225, UR5, PT ;  /* 0x00000005e1007c0c */ /* 0x000fe4000bf86270 */
[----:B------:R-:W-:Y:S02]  /*f630*/  SEL R23, R5, RZ, P6 ;  /* 0x000000ff05177207 */ /* 0x000fe40003000000 */
[----:B------:R-:W-:Y:S01]  /*f640*/  SEL R5, RZ, 0x4, P4 ;  /* 0x00000004ff057807 */ /* 0x000fe20002000000 */
[----:B------:R2:W-:Y:S01]  /*f650*/  STL.64 [R1+0xf8], R166 ;  /* 0x0000f8a601007387 */ /* 0x0005e20000100a00 */
[----:B------:R-:W-:-:S02]  /*f660*/  ISETP.NE.U32.AND P4, PT, R23, RZ, PT ;  /* 0x000000ff1700720c */ /* 0x000fc40003f85070 */
[----:B------:R-:W-:Y:S01]  /*f670*/  SEL R5, R5, RZ, P6 ;  /* 0x000000ff05057207 */ /* 0x000fe20003000000 */
[----:B------:R1:W-:Y:S03]  /*f680*/  STL.64 [R1+0xb0], R168 ;  /* 0x0000b0a801007387 */ /* 0x0003e60000100a00 */
[----:B------:R-:W-:Y:S01]  /*f690*/  ISETP.NE.U32.AND P6, PT, R5, RZ, PT ;  /* 0x000000ff0500720c */ /* 0x000fe20003fc5070 */
[----:B--2---:R-:W-:-:S04]  /*f6a0*/  IMAD.WIDE R166, R6, 0x4, R172 ;  /* 0x0000000406a67825 */ /* 0x004fc800078e02ac */
[----:B-1----:R-:W-:Y:S01]  /*f6b0*/  IMAD.WIDE R168, R6, 0x4, R204 ;  /* 0x0000000406a87825 */ /* 0x002fe200078e02cc */
[----:B------:R1:W-:Y:S04]  /*f6c0*/  STL.64 [R1+0xa8], R166 ;  /* 0x0000a8a601007387 */ /* 0x0003e80000100a00 */
[----:B------:R1:W-:Y:S01]  /*f6d0*/  LDGSTS.E [R15+0x1c008], desc[UR22][R166.64], P5 ;  /* 0x1c008000a60f7fae */ /* 0x0003e2000a9a1016 */
[----:B------:R-:W-:-:S04]  /*f6e0*/  IMAD.WIDE R164, R203, 0x4, R164 ;  /* 0x00000004cba47825 */ /* 0x000fc800078e02a4 */
[C---:B------:R-:W-:Y:S01]  /*f6f0*/  IMAD.WIDE R162, R203.reuse, 0x4, R162 ;  /* 0x00000004cba27825 */ /* 0x040fe200078e02a2 */
[----:B------:R2:W-:Y:S03]  /*f700*/  STL.64 [R1+0x60], R168 ;  /* 0x000060a801007387 */ /* 0x0005e60000100a00 */
[----:B------:R-:W-:Y:S01]  /*f710*/  IMAD.WIDE R160, R203, 0x4, R160 ;  /* 0x00000004cba07825 */ /* 0x000fe200078e02a0 */
[----:B------:R2:W-:Y:S03]  /*f720*/  LDGSTS.E [R15+0x1e000], desc[UR22][R168.64], P4 ;  /* 0x1e000000a80f7fae */ /* 0x0005e6000a1a1016 */
[----:B-1----:R-:W-:-:S04]  /*f730*/  IMAD.WIDE R166, R6, 0x4, R206 ;  /* 0x0000000406a67825 */ /* 0x002fc800078e02ce */
[C---:B------:R-:W-:Y:S01]  /*f740*/  IMAD.WIDE R158, R203.reuse, 0x4, R158 ;  /* 0x00000004cb9e7825 */ /* 0x040fe200078e029e */
[----:B------:R1:W-:Y:S03]  /*f750*/  STL.64 [R1+0x58], R166 ;  /* 0x000058a601007387 */ /* 0x0003e60000100a00 */
[C---:B------:R-:W-:Y:S01]  /*f760*/  IMAD.WIDE R172, R203.reuse, 0x4, R156 ;  /* 0x00000004cbac7825 */ /* 0x040fe200078e029c */
[----:B------:R-:W-:Y:S03]  /*f770*/  STL.64 [R1+0x50], R164 ;  /* 0x000050a401007387 */ /* 0x000fe60000100a00 */
[C---:B------:R-:W-:Y:S01]  /*f780*/  IMAD.WIDE R170, R203.reuse, 0x4, R112 ;  /* 0x00000004cbaa7825 */ /* 0x040fe200078e0270 */
[----:B------:R-:W-:Y:S03]  /*f790*/  STL.64 [R1+0x48], R162 ;  /* 0x000048a201007387 */ /* 0x000fe60000100a00 */
[C---:B--2---:R-:W-:Y:S01]  /*f7a0*/  IMAD.WIDE R168, R203.reuse, 0x4, R114 ;  /* 0x00000004cba87825 */ /* 0x044fe200078e0272 */
[----:B------:R1:W-:Y:S03]  /*f7b0*/  LDGSTS.E [R15+0x1e008], desc[UR22][R166.64], P6 ;  /* 0x1e008000a60f7fae */ /* 0x0003e6000b1a1016 */
[C---:B------:R-:W-:Y:S01]  /*f7c0*/  IMAD.WIDE R176, R203.reuse, 0x4, R118 ;  /* 0x00000004cbb07825 */ /* 0x040fe200078e0276 */
[----:B------:R-:W-:Y:S03]  /*f7d0*/  STL.64 [R1+0x40], R160 ;  /* 0x000040a001007387 */ /* 0x000fe60000100a00 */
[C---:B------:R-:W-:Y:S01]  /*f7e0*/  IMAD.WIDE R174, R203.reuse, 0x4, R120 ;  /* 0x00000004cbae7825 */ /* 0x040fe200078e0278 */
[----:B------:R-:W-:Y:S03]  /*f7f0*/  STL.64 [R1+0x38], R158 ;  /* 0x0000389e01007387 */ /* 0x000fe60000100a00 */
[C---:B-1----:R-:W-:Y:S01]  /*f800*/  IMAD.WIDE R166, R203.reuse, 0x4, R116 ;  /* 0x00000004cba67825 */ /* 0x042fe200078e0274 */
[----:B------:R-:W-:Y:S03]  /*f810*/  STL.64 [R1+0x30], R172 ;  /* 0x000030ac01007387 */ /* 0x000fe60000100a00 */
[----:B------:R-:W-:Y:S01]  /*f820*/  IMAD.WIDE R112, R203, 0x4, R250 ;  /* 0x00000004cb707825 */ /* 0x000fe200078e02fa */
[----:B------:R-:W-:Y:S03]  /*f830*/  STL.64 [R1+0x28], R170 ;  /* 0x000028aa01007387 */ /* 0x000fe60000100a00 */
[----:B------:R-:W-:Y:S01]  /*f840*/  VIADD R219, R3, UR7 ;  /* 0x0000000703db7c36 */ /* 0x000fe20008000000 */
[----:B------:R-:W-:Y:S01]  /*f850*/  STL.64 [R1+0x20], R168 ;  /* 0x000020a801007387 */ /* 0x000fe20000100a00 */
[----:B------:R-:W-:-:S03]  /*f860*/  IMAD.WIDE R214, R203, 0x4, R238 ;  /* 0x00000004cbd67825 */ /* 0x000fc600078e02ee */
[----:B------:R-:W-:Y:S04]  /*f870*/  STL.64 [R1+0x10], R176 ;  /* 0x000010b001007387 */ /* 0x000fe80000100a00 */
[----:B------:R-:W-:Y:S04]  /*f880*/  STL.64 [R1+0x18], R166 ;  /* 0x000018a601007387 */ /* 0x000fe80000100a00 */
[----:B------:R-:W-:Y:S04]  /*f890*/  STL.64 [R1+0x8], R174 ;  /* 0x000008ae01007387 */ /* 0x000fe80000100a00 */
[----:B------:R-:W0:Y:S04]  /*f8a0*/  LDGDEPBAR ;  /* 0x00000000000079af */ /* 0x000e280000000000 */
[----:B------:R-:W-:Y:S04]  /*f8b0*/  STL.64 [R1], R112 ;  /* 0x0000007001007387 */ /* 0x000fe80000100a00 */
[----:B------:R-:W-:Y:S04]  /*f8c0*/  LDGSTS.E [R219+0x50000], desc[UR22][R164.64], P2 ;  /* 0x50000000a4db7fae */ /* 0x000fe800091a1016 */
[----:B------:R-:W-:Y:S04]  /*f8d0*/  STL.64 [R1+0x468], R202 ;  /* 0x000468ca01007387 */ /* 0x000fe80000100a00 */
[----:B------:R-:W-:Y:S04]  /*f8e0*/  LDGSTS.E [R219+0x50400], desc[UR22][R176.64], P2 ;  /* 0x50400000b0db7fae */ /* 0x000fe800091a1016 */
[----:B------:R-:W-:Y:S04]  /*f8f0*/  LDGSTS.E [R219+0x50800], desc[UR22][R214.64], P2 ;  /* 0x50800000d6db7fae */ /* 0x000fe800091a1016 */
[----:B------:R1:W-:Y:S04]  /*f900*/  STL.64 [R1+0x460], R214 ;  /* 0x000460d601007387 */ /* 0x0003e80000100a00 */
[----:B-1----:R-:W2:Y:S01]  /*f910*/  LDL.LU.64 R214, [R1] ;  /* 0x0000000001d67983 */ /* 0x002ea20000300a00 */
[----:B------:R-:W-:-:S04]  /*f920*/  IMAD.WIDE R156, R203, 0x4, R32 ;  /* 0x00000004cb9c7825 */ /* 0x000fc800078e0220 */
[C---:B------:R-:W-:Y:S01]  /*f930*/  IMAD.WIDE R48, R203.reuse, 0x4, R48 ;  /* 0x00000004cb307825 */ /* 0x040fe200078e0230 */
[----:B------:R-:W-:Y:S03]  /*f940*/  LDGSTS.E [R219+0x50c00], desc[UR22][R156.64], P2 ;  /* 0x50c000009cdb7fae */ /* 0x000fe600091a1016 */
[C---:B------:R-:W-:Y:S01]  /*f950*/  IMAD.WIDE R64, R203.reuse, 0x4, R64 ;  /* 0x00000004cb407825 */ /* 0x040fe200078e0240 */
[----:B------:R-:W-:Y:S03]  /*f960*/  LDGSTS.E [R219+0x51000], desc[UR22][R48.64], P2 ;  /* 0x5100000030db7fae */ /* 0x000fe600091a1016 */
[C---:B------:R-:W-:Y:S01]  /*f970*/  IMAD.WIDE R80, R203.reuse, 0x4, R80 ;  /* 0x00000004cb507825 */ /* 0x040fe200078e0250 */
[----:B------:R1:W-:Y:S03]  /*f980*/  STL.64 [R1+0x470], R156 ;  /* 0x0004709c01007387 */ /* 0x0003e60000100a00 */
[C---:B------:R-:W-:Y:S01]  /*f990*/  IMAD.WIDE R96, R203.reuse, 0x4, R96 ;  /* 0x00000004cb607825 */ /* 0x040fe200078e0260 */
[----:B------:R-:W-:Y:S04]  /*f9a0*/  LDGSTS.E [R219+0x51400], desc[UR22][R64.64], P2 ;  /* 0x5140000040db7fae */ /* 0x000fe800091a1016 */
[----:B------:R-:W-:Y:S04]  /*f9b0*/  LDGSTS.E [R219+0x51800], desc[UR22][R80.64], P2 ;  /* 0x5180000050db7fae */ /* 0x000fe800091a1016 */
[----:B------:R3:W-:Y:S04]  /*f9c0*/  STL.64 [R1+0x450], R16 ;  /* 0x0004501001007387 */ /* 0x0007e80000100a00 */
[----:B------:R4:W-:Y:S04]  /*f9d0*/  LDGSTS.E [R219+0x51c00], desc[UR22][R96.64], P2 ;  /* 0x51c0000060db7fae */ /* 0x0009e800091a1016 */
[----:B------:R-:W-:Y:S01]  /*f9e0*/  STL.64 [R1+0x438], R18 ;  /* 0x0004381201007387 */ /* 0x000fe20000100a00 */
[----:B------:R-:W1:Y:S03]  /*f9f0*/  S2R R225, SR_TID.X ;  /* 0x0000000000e17919 */ /* 0x000e660000002100 */
[----:B------:R-:W3:Y:S01]  /*fa00*/  LDL.LU.64 R218, [R1+0x1c8] ;  /* 0x0001c80001da7983 */ /* 0x000ee20000300a00 */
        /* <DEDUP_REMOVED lines=12> */
[----:B------:R-:W-:Y:S01]  /*fad0*/  IMAD.WIDE R206, R203, 0x4, R234 ;  /* 0x00000004cbce7825 */ /* 0x000fe200078e02ea */
[----:B-1----:R-:W-:-:S03]  /*fae0*/  LOP3.LUT R224, R225, 0x7f, RZ, 0xc0, !PT ;  /* 0x0000007fe1e07812 */ /* 0x002fc600078ec0ff */
[C---:B------:R-:W-:Y:S01]  /*faf0*/  IMAD.WIDE R118, R203.reuse, 0x4, R36 ;  /* 0x00000004cb767825 */ /* 0x040fe200078e0224 */
[----:B------:R-:W-:Y:S01]  /*fb00*/  LDGSTS.E [R16+0x51880], desc[UR22][R82.64], P2 ;  /* 0x5188000052107fae */ /* 0x000fe200091a1016 */
[----:B------:R-:W-:Y:S02]  /*fb10*/  LOP3.LUT R225, R2, 0x2, RZ, 0xfc, !PT ;  /* 0x0000000202e17812 */ /* 0x000fe400078efcff */
[C---:B------:R-:W-:Y:S01]  /*fb20*/  IMAD.WIDE R52, R203.reuse, 0x4, R52 ;  /* 0x00000004cb347825 */ /* 0x040fe200078e0234 */
[----:B------:R-:W-:Y:S01]  /*fb30*/  LDGSTS.E [R16+0x51c80], desc[UR22][R98.64], P2 ;  /* 0x51c8000062107fae */ /* 0x000fe200091a1016 */
[----:B------:R-:W-:Y:S02]  /*fb40*/  ISETP.GE.AND P5, PT, R224, UR4, PT ;  /* 0x00000004e0007c0c */ /* 0x000fe4000bfa6270 */
[C---:B------:R-:W-:Y:S01]  /*fb50*/  IMAD.WIDE R68, R203.reuse, 0x4, R68 ;  /* 0x00000004cb447825 */ /* 0x040fe200078e0244 */
[----:B------:R-:W-:Y:S03]  /*fb60*/  LDGSTS.E [R17+0x50100], desc[UR22][R160.64], P2 ;  /* 0x50100000a0117fae */ /* 0x000fe600091a1016 */
[----:B------:R-:W-:Y:S01]  /*fb70*/  IMAD.WIDE R84, R203, 0x4, R84 ;  /* 0x00000004cb547825 */ /* 0x000fe200078e0254 */
[----:B------:R-:W-:-:S03]  /*fb80*/  SEL R5, RZ, 0x4, P5 ;  /* 0x00000004ff057807 */ /* 0x000fc60002800000 */
[----:B------:R-:W-:Y:S01]  /*fb90*/  IMAD.WIDE R124, R203, 0x4, R124 ;  /* 0x00000004cb7c7825 */ /* 0x000fe200078e027c */
[----:B------:R-:W-:-:S03]  /*fba0*/  ISETP.GE.AND P5, PT, R225, UR4, PT ;  /* 0x00000004e1007c0c */ /* 0x000fc6000bfa6270 */
[----:B------:R-:W-:Y:S01]  /*fbb0*/  IMAD.WIDE R228, R203, 0x4, R248 ;  /* 0x00000004cbe47825 */ /* 0x000fe200078e02f8 */
[----:B------:R-:W-:-:S03]  /*fbc0*/  SEL R5, R5, RZ, P3 ;  /* 0x000000ff05057207 */ /* 0x000fc60001800000 */
[----:B------:R-:W-:Y:S01]  /*fbd0*/  IMAD.WIDE R200, R203, 0x4, R232 ;  /* 0x00000004cbc87825 */ /* 0x000fe200078e02e8 */
[----:B------:R-:W-:-:S03]  /*fbe0*/  SEL R23, RZ, 0x4, P5 ;  /* 0x00000004ff177807 */ /* 0x000fc60002800000 */
[----:B------:R-:W-:Y:S01]  /*fbf0*/  IMAD.WIDE R116, R203, 0x4, R38 ;  /* 0x00000004cb747825 */ /* 0x000fe200078e0226 */
[----:B------:R-:W-:-:S03]  /*fc00*/  LOP3.LUT R225, R2, 0x20, RZ, 0xfc, !PT ;  /* 0x0000002002e17812 */ /* 0x000fc600078efcff */
[----:B------:R-:W-:-:S04]  /*fc10*/  IMAD.WIDE R54, R203, 0x4, R54 ;  /* 0x00000004cb367825 */ /* 0x000fc800078e0236 */
[----:B------:R-:W-:Y:S01]  /*fc20*/  IMAD.WIDE R70, R203, 0x4, R70 ;  /* 0x00000004cb467825 */ /* 0x000fe200078e0246 */
[----:B------:R-:W-:-:S03]  /*fc30*/  ISETP.NE.U32.AND P5, PT, R5, RZ, PT ;  /* 0x000000ff0500720c */ /* 0x000fc60003fa5070 */
[----:B------:R-:W-:Y:S01]  /*fc40*/  IMAD.WIDE R86, R203, 0x4, R86 ;  /* 0x00000004cb567825 */ /* 0x000fe200078e0256 */
[----:B------:R-:W-:-:S03]  /*fc50*/  SEL R5, R23, RZ, P3 ;  /* 0x000000ff17057207 */ /* 0x000fc60001800000 */
[----:B------:R-:W-:Y:S01]  /*fc60*/  IMAD.WIDE R126, R203, 0x4, R126 ;  /* 0x00000004cb7e7825 */ /* 0x000fe200078e027e */
[----:B------:R-:W-:-:S03]  /*fc70*/  ISETP.GE.AND P4, PT, R225, UR4, PT ;  /* 0x00000004e1007c0c */ /* 0x000fc6000bf86270 */
[----:B------:R-:W-:Y:S01]  /*fc80*/  IMAD.WIDE R226, R203, 0x4, R246 ;  /* 0x00000004cbe27825 */ /* 0x000fe200078e02f6 */
[----:B------:R-:W-:-:S03]  /*fc90*/  LOP3.LUT R225, R2, 0x22, RZ, 0xfc, !PT ;  /* 0x0000002202e17812 */ /* 0x000fc600078efcff */
[----:B------:R-:W-:Y:S01]  /*fca0*/  IMAD.WIDE R198, R203, 0x4, R24 ;  /* 0x00000004cbc67825 */ /* 0x000fe200078e0218 */
[----:B------:R-:W-:-:S03]  /*fcb0*/  ISETP.NE.U32.AND P6, PT, R5, RZ, PT ;  /* 0x000000ff0500720c */ /* 0x000fc60003fc5070 */
[----:B------:R-:W-:Y:S01]  /*fcc0*/  IMAD.WIDE R114, R203, 0x4, R40 ;  /* 0x00000004cb727825 */ /* 0x000fe200078e0228 */
[----:B------:R-:W-:-:S03]  /*fcd0*/  SEL R5, RZ, 0x4, P4 ;  /* 0x00000004ff057807 */ /* 0x000fc60002000000 */
[----:B------:R-:W-:Y:S01]  /*fce0*/  IMAD.WIDE R56, R203, 0x4, R56 ;  /* 0x00000004cb387825 */ /* 0x000fe200078e0238 */
[----:B------:R-:W-:-:S03]  /*fcf0*/  ISETP.GE.AND P4, PT, R225, UR4, PT ;  /* 0x00000004e1007c0c */ /* 0x000fc6000bf86270 */
        /* <DEDUP_REMOVED lines=23> */
[----:B------:R-:W-:Y:S01]  /*fe70*/  IMAD.WIDE R134, R203, 0x4, R134 ;  /* 0x00000004cb867825 */ /* 0x000fe200078e0286 */
[----:B------:R-:W-:Y:S02]  /*fe80*/  SEL R5, R5, RZ, P3 ;  /* 0x000000ff05057207 */ /* 0x000fe40001800000 */
[----:B------:R-:W-:Y:S01]  /*fe90*/  LOP3.LUT R217, R2, 0x40, RZ, 0xfc, !PT ;  /* 0x0000004002d97812 */ /* 0x000fe200078efcff */
[----:B------:R-:W-:Y:S01]  /*fea0*/  IMAD.WIDE R24, R6, 0x4, R136 ;  /* 0x0000000406187825 */ /* 0x000fe200078e0288 */
        /* <DEDUP_REMOVED lines=48> */
[----:B------:R-:W-:-:S02]  /*101b0*/  ISETP.NE.U32.AND P2, PT, R5, RZ, PT ;  /* 0x000000ff0500720c */ /* 0x000fc40003f45070 */
[----:B------:R-:W-:Y:S01]  /*101c0*/  SEL R5, RZ, 0x4, P4 ;  /* 0x00000004ff057807 */ /* 0x000fe20002000000 */
[----:B------:R-:W-:Y:S01]  /*101d0*/  VIADD R190, R4, UR7 ;  /* 0x0000000704be7c36 */ /* 0x000fe20008000000 */
[----:B------:R-:W-:Y:S01]  /*101e0*/  BAR.SYNC.DEFER_BLOCKING 0x0 ;  /* 0x0000000000007b1d */ /* 0x000fe20000010000 */
[----:B------:R-:W-:Y:S02]  /*101f0*/  ISETP.GE.AND P4, PT, R217, UR4, PT ;  /* 0x00000004d9007c0c */ /* 0x000fe4000bf86270 */
[----:B------:R-:W-:Y:S02]  /*10200*/  SEL R5, R5, RZ, P3 ;  /* 0x000000ff05057207 */ /* 0x000fe40001800000 */
[----:B------:R-:W-:Y:S01]  /*10210*/  LOP3.LUT R217, R2, 0x42, RZ, 0xfc, !PT ;  /* 0x0000004202d97812 */ /* 0x000fe200078efcff */
[----:B---3--:R-:W-:Y:S01]  /*10220*/  IMAD.WIDE R230, R6, 0x4, R218 ;  /* 0x0000000406e67825 */ /* 0x008fe200078e02da */
[----:B----4-:R-:W-:Y:S01]  /*10230*/  LOP3.LUT R219, R2, 0x60, RZ, 0xfc, !PT ;  /* 0x0000006002db7812 */ /* 0x010fe200078efcff */
[----:B------:R1:W-:Y:S02]  /*10240*/  STL.64 [R1+0x430], R20 ;  /* 0x0004301401007387 */ /* 0x0003e40000100a00 */
[----:B------:R-:W-:-:S02]  /*10250*/  IMAD.WIDE R204, R6, 0x4, R100 ;  /* 0x0000000406cc7825 */ /* 0x000fc400078e0264 */
[----:B------:R2:W-:Y:S04]  /*10260*/  STL.64 [R1+0x410], R24 ;  /* 0x0004101801007387 */ /* 0x0005e80000100a00 */
[----:B------:R-:W-:Y:S01]  /*10270*/  @!PT LDS RZ, [RZ] ;  /* 0x00000000fffff984 */ /* 0x000fe20000000800 */
[----:B------:R-:W-:Y:S01]  /*10280*/  @!PT LDS RZ, [RZ] ;  /* 0x00000000fffff984 */ /* 0x000fe20000000800 */
[----:B------:R-:W-:Y:S01]  /*10290*/  @!PT LDS RZ, [RZ] ;  /* 0x00000000fffff984 */ /* 0x000fe20000000800 */
[----:B------:R-:W-:Y:S01]  /*102a0*/  LDGSTS.E [R190+0x20000], desc[UR22][R24.64], P1 ;  /* 0x2000000018be7fae */ /* 0x000fe200089a1016 */
[----:B------:R-:W-:Y:S02]  /*102b0*/  ISETP.NE.U32.AND P1, PT, R5, RZ, PT ;  /* 0x000000ff0500720c */ /* 0x000fe40003f25070 */
[----:B------:R-:W-:Y:S01]  /*102c0*/  SEL R5, RZ, 0x4, P4 ;  /* 0x00000004ff057807 */ /* 0x000fe20002000000 */
[----:B------:R-:W-:Y:S01]  /*102d0*/  LDGSTS.E [R190+0x20008], desc[UR22][R230.64], P6 ;  /* 0x20008000e6be7fae */ /* 0x000fe2000b1a1016 */
[----:B------:R-:W-:Y:S02]  /*102e0*/  ISETP.GE.AND P4, PT, R217, UR4, PT ;  /* 0x00000004d9007c0c */ /* 0x000fe4000bf86270 */
[----:B------:R-:W-:Y:S01]  /*102f0*/  SEL R5, R5, RZ, P3 ;  /* 0x000000ff05057207 */ /* 0x000fe20001800000 */
[----:B------:R-:W-:Y:S01]  /*10300*/  STL.64 [R1+0x418], R230 ;  /* 0x000418e601007387 */ /* 0x000fe20000100a00 */
[----:B------:R-:W-:-:S02]  /*10310*/  SEL R23, RZ, 0x4, P4 ;  /* 0x00000004ff177807 */ /* 0x000fc40002000000 */
[----:B------:R-:W-:Y:S01]  /*10320*/  ISETP.NE.U32.AND P4, PT, R5, RZ, PT ;  /* 0x000000ff0500720c */ /* 0x000fe20003f85070 */
[----:B------:R-:W-:Y:S01]  /*10330*/  STL.64 [R1+0x420], R204 ;  /* 0x000420cc01007387 */ /* 0x000fe20000100a00 */
[----:B------:R-:W-:Y:S02]  /*10340*/  SEL R5, R23, RZ, P3 ;  /* 0x000000ff17057207 */ /* 0x000fe40001800000 */
[----:B------:R-:W-:Y:S01]  /*10350*/  ISETP.GE.AND P6, PT, R219, UR4, PT ;  /* 0x00000004db007c0c */ /* 0x000fe2000bfc6270 */
[----:B------:R-:W3:Y:S01]  /*10360*/  LDL.LU.64 R216, [R1+0x1c0] ;  /* 0x0001c00001d87983 */ /* 0x000ee20000300a00 */
[----:B------:R-:W-:-:S03]  /*10370*/  LOP3.LUT R219, R2, 0x62, RZ, 0xfc, !PT ;  /* 0x0000006202db7812 */ /* 0x000fc600078efcff */
[----:B------:R-:W-:Y:S01]  /*10380*/  LDGSTS.E [R190+0x22000], desc[UR22][R204.64], P2 ;  /* 0x22000000ccbe7fae */ /* 0x000fe200091a1016 */
[----:B------:R-:W-:Y:S01]  /*10390*/  ISETP.NE.U32.AND P2, PT, R5, RZ, PT ;  /* 0x000000ff0500720c */ /* 0x000fe20003f45070 */
[----:B------:R-:W-:Y:S01]  /*103a0*/  IMAD.WIDE R122, R6, 0x4, R122 ;  /* 0x00000004067a7825 */ /* 0x000fe200078e027a */
[----:B------:R-:W-:Y:S02]  /*103b0*/  SEL R5, RZ, 0x4, P6 ;  /* 0x00000004ff057807 */ /* 0x000fe40003000000 */
[----:B------:R-:W-:Y:S02]  /*103c0*/  ISETP.GE.AND P6, PT, R219, UR4, PT ;  /* 0x00000004db007c0c */ /* 0x000fe4000bfc6270 */
[----:B------:R-:W-:Y:S01]  /*103d0*/  LOP3.LUT R219, R2, 0x4, RZ, 0xfc, !PT ;  /* 0x0000000402db7812 */ /* 0x000fe200078efcff */
[----:B------:R-:W-:Y:S03]  /*103e0*/  LDGSTS.E [R190+0x22008], desc[UR22][R122.64], P1 ;  /* 0x220080007abe7fae */ /* 0x000fe600089a1016 */
[----:B------:R-:W-:Y:S01]  /*103f0*/  ISETP.GE.AND P1, PT, R219, UR4, PT ;  /* 0x00000004db007c0c */ /* 0x000fe2000bf26270 */
[----:B------:R-:W-:Y:S04]  /*10400*/  STL.64 [R1+0x428], R122 ;  /* 0x0004287a01007387 */ /* 0x000fe80000100a00 */
[----:B------:R-:W4:Y:S01]  /*10410*/  LDL.LU.64 R218, [R1+0x1b8] ;  /* 0x0001b80001da7983 */ /* 0x000f220000300a00 */
[----:B------:R-:W-:-:S02]  /*10420*/  SEL R5, R5, RZ, P3 ;  /* 0x000000ff05057207 */ /* 0x000fc40001800000 */
[----:B------:R-:W-:Y:S01]  /*10430*/  SEL R23, RZ, 0x4, P6 ;  /* 0x00000004ff177807 */ /* 0x000fe20003000000 */
[----:B------:R-:W-:Y:S01]  /*10440*/  IMAD.WIDE R208, R6, 0x4, R102 ;  /* 0x0000000406d07825 */ /* 0x000fe200078e0266 */
[----:B------:R-:W-:Y:S02]  /*10450*/  ISETP.NE.U32.AND P6, PT, R5, RZ, PT ;  /* 0x000000ff0500720c */ /* 0x000fe40003fc5070 */
[----:B------:R-:W-:Y:S02]  /*10460*/  SEL R5, R23, RZ, P3 ;  /* 0x000000ff17057207 */ /* 0x000fe40001800000 */
[----:B------:R-:W-:Y:S01]  /*10470*/  LOP3.LUT R213, R2, 0x6, RZ, 0xfc, !PT ;  /* 0x0000000602d57812 */ /* 0x000fe200078efcff */
[----:B------:R-:W-:Y:S01]  /*10480*/  LDGSTS.E [R190+0x24000], desc[UR22][R208.64], P4 ;  /* 0x24000000d0be7fae */ /* 0x000fe2000a1a1016 */
[----:B------:R-:W-:Y:S01]  /*10490*/  ISETP.NE.U32.AND P4, PT, R5, RZ, PT ;  /* 0x000000ff0500720c */ /* 0x000fe20003f85070 */
[----:B------:R-:W-:Y:S01]  /*104a0*/  IMAD.WIDE R106, R6, 0x4, R106 ;  /* 0x00000004066a7825 */ /* 0x000fe200078e026a */
[----:B------:R-:W-:-:S02]  /*104b0*/  SEL R5, RZ, 0x4, P1 ;  /* 0x00000004ff057807 */ /* 0x000fc40000800000 */
[----:B------:R-:W-:Y:S01]  /*104c0*/  ISETP.GE.AND P1, PT, R213, UR4, PT ;  /* 0x00000004d5007c0c */ /* 0x000fe2000bf26270 */
[----:B------:R-:W-:Y:S01]  /*104d0*/  IMAD.WIDE R212, R6, 0x4, R104 ;  /* 0x0000000406d47825 */ /* 0x000fe200078e0268 */
[----:B------:R-:W-:Y:S04]  /*104e0*/  STL.64 [R1+0x440], R208 ;  /* 0x000440d001007387 */ /* 0x000fe80000100a00 */
[----:B------:R-:W-:Y:S04]  /*104f0*/  STL.64 [R1+0x448], R106 ;  /* 0x0004486a01007387 */ /* 0x000fe80000100a00 */
[----:B------:R1:W-:Y:S04]  /*10500*/  STL.64 [R1+0x458], R212 ;  /* 0x000458d401007387 */ /* 0x0003e80000100a00 */
[----:B------:R-:W2:Y:S04]  /*10510*/  LDL.LU.64 R182, [R1+0x1b0] ;  /* 0x0001b00001b67983 */ /* 0x000ea80000300a00 */
[----:B------:R-:W2:Y:S04]  /*10520*/  LDL.LU.64 R188, [R1+0x1a8] ;  /* 0x0001a80001bc7983 */ /* 0x000ea80000300a00 */
[----:B------:R-:W2:Y:S01]  /*10530*/  LDL.LU.64 R186, [R1+0x150] ;  /* 0x0001500001ba7983 */ /* 0x000ea20000300a00 */
[----:B------:R-:W-:-:S02]  /*10540*/  SEL R5, R5, RZ, P3 ;  /* 0x000000ff05057207 */ /* 0x000fc40001800000 */
[----:B------:R-:W-:Y:S01]  /*10550*/  SEL R23, RZ, 0x4, P1 ;  /* 0x00000004ff177807 */ /* 0x000fe20000800000 */
[----:B------:R-:W-:Y:S01]  /*10560*/  LDGSTS.E [R190+0x24008], desc[UR22][R106.64], P2 ;  /* 0x240080006abe7fae */ /* 0x000fe200091a1016 */
[C---:B------:R-:W-:Y:S02]  /*10570*/  LOP3.LUT R191, R2.reuse, 0x24, RZ, 0xfc, !PT ;  /* 0x0000002402bf7812 */ /* 0x040fe400078efcff */
[----:B------:R-:W-:Y:S01]  /*10580*/  ISETP.NE.U32.AND P1, PT, R5, RZ, PT ;  /* 0x000000ff0500720c */ /* 0x000fe20003f25070 */
[----:B------:R-:W-:Y:S01]  /*10590*/  LDGSTS.E [R190+0x26000], desc[UR22][R212.64], P6 ;  /* 0x26000000d4be7fae */ /* 0x000fe2000b1a1016 */
[----:B------:R-:W-:Y:S02]  /*105a0*/  SEL R5, R23, RZ, P3 ;  /* 0x000000ff17057207 */ /* 0x000fe40001800000 */
        /* <DEDUP_REMOVED lines=9> */
[----:B------:R1:W-:Y:S01]  /*10640*/  LDGSTS.E [R190+0x26008], desc[UR22][R108.64], P4 ;  /* 0x260080006cbe7fae */ /* 0x0003e2000a1a1016 */
[----:B------:R-:W-:-:S02]  /*10650*/  ISETP.NE.U32.AND P2, PT, R5, RZ, PT ;  /* 0x000000ff0500720c */ /* 0x000fc40003f45070 */
[----:B------:R-:W-:Y:S02]  /*10660*/  SEL R5, R23, RZ, P3 ;  /* 0x000000ff17057207 */ /* 0x000fe40001800000 */
[----:B------:R-:W-:Y:S02]  /*10670*/  ISETP.GE.AND P4, PT, R191, UR4, PT ;  /* 0x00000004bf007c0c */ /* 0x000fe4000bf86270 */
[----:B------:R-:W-:Y:S01]  /*10680*/  LOP3.LUT R191, R2, 0x46, RZ, 0xfc, !PT ;  /* 0x0000004602bf7812 */ /* 0x000fe200078efcff */
[----:B------:R-:W-:-:S04]  /*10690*/  IMAD.WIDE R110, R6, 0x4, R110 ;  /* 0x00000004066e7825 */ /* 0x000fc800078e026e */
[----:B------:R-:W-:-:S04]  /*106a0*/  IMAD.WIDE R140, R6, 0x4, R140 ;  /* 0x00000004068c7825 */ /* 0x000fc800078e028c */
[----:B------:R-:W-:-:S04]  /*106b0*/  IMAD.WIDE R138, R6, 0x4, R138 ;  /* 0x00000004068a7825 */ /* 0x000fc800078e028a */
[----:B------:R-:W-:-:S04]  /*106c0*/  IMAD.WIDE R144, R6, 0x4, R144 ;  /* 0x0000000406907825 */ /* 0x000fc800078e0290 */
[----:B------:R-:W-:Y:S01]  /*106d0*/  IMAD.WIDE R142, R6, 0x4, R142 ;  /* 0x00000004068e7825 */ /* 0x000fe200078e028e */
[----:B------:R-:W-:-:S03]  /*106e0*/  LOP3.LUT R185, R2, 0x2a, RZ, 0xfc, !PT ;  /* 0x0000002a02b97812 */ /* 0x000fc600078efcff */
[----:B------:R-:W-:-:S04]  /*106f0*/  IMAD.WIDE R146, R6, 0x4, R146 ;  /* 0x0000000406927825 */ /* 0x000fc800078e0292 */
[----:B---3--:R-:W-:-:S05]  /*10700*/  IMAD.WIDE R216, R6, 0x4, R216 ;  /* 0x0000000406d87825 */ /* 0x008fca00078e02d8 */
[----:B------:R-:W-:Y:S01]  /*10710*/  LDGSTS.E [R9+0x20000], desc[UR22][R216.64], P1 ;  /* 0x20000000d8097fae */ /* 0x000fe200089a1016 */
[----:B------:R-:W-:Y:S02]  /*10720*/  ISETP.NE.U32.AND P1, PT, R5, RZ, PT ;  /* 0x000000ff0500720c */ /* 0x000fe40003f25070 */
[----:B------:R-:W-:Y:S02]  /*10730*/  SEL R5, RZ, 0x4, P4 ;  /* 0x00000004ff057807 */ /* 0x000fe40002000000 */
[----:B------:R-:W-:Y:S02]  /*10740*/  ISETP.GE.AND P4, PT, R191, UR4, PT ;  /* 0x00000004bf007c0c */ /* 0x000fe4000bf86270 */
[----:B------:R-:W-:Y:S02]  /*10750*/  SEL R5, R5, RZ, P3 ;  /* 0x000000ff05057207 */ /* 0x000fe40001800000 */
[----:B------:R-:W-:Y:S02]  /*10760*/  SEL R23, RZ, 0x4, P4 ;  /* 0x00000004ff177807 */ /* 0x000fe40002000000 */
[----:B------:R-:W-:Y:S01]  /*10770*/  LOP3.LUT R191, R2, 0x64, RZ, 0xfc, !PT ;  /* 0x0000006402bf7812 */ /* 0x000fe200078efcff */
[----:B----4-:R-:W-:Y:S01]  /*10780*/  IMAD.WIDE R218, R6, 0x4, R218 ;  /* 0x0000000406da7825 */ /* 0x010fe200078e02da */
[----:B------:R-:W-:-:S02]  /*10790*/  ISETP.NE.U32.AND P4, PT, R5, RZ, PT ;  /* 0x000000ff0500720c */ /* 0x000fc40003f85070 */
[----:B------:R-:W-:Y:S02]  /*107a0*/  SEL R5, R23, RZ, P3 ;  /* 0x000000ff17057207 */ /* 0x000fe40001800000 */
[----:B------:R-:W-:Y:S01]  /*107b0*/  LDGSTS.E [R9+0x20008], desc[UR22][R218.64], P6 ;  /* 0x20008000da097fae */ /* 0x000fe2000b1a1016 */
[----:B------:R-:W-:Y:S02]  /*107c0*/  ISETP.GE.AND P6, PT, R191, UR4, PT ;  /* 0x00000004bf007c0c */ /* 0x000fe4000bfc6270 */
[----:B------:R-:W-:Y:S01]  /*107d0*/  LOP3.LUT R191, R2, 0x66, RZ, 0xfc, !PT ;  /* 0x0000006602bf7812 */ /* 0x000fe200078efcff */
[----:B------:R-:W-:Y:S01]  /*107e0*/  LDGSTS.E [R9+0x22000], desc[UR22][R110.64], P2 ;  /* 0x220000006e097fae */ /* 0x000fe200091a1016 */
[----:B------:R-:W-:Y:S02]  /*107f0*/  ISETP.NE.U32.AND P2, PT, R5, RZ, PT ;  /* 0x000000ff0500720c */ /* 0x000fe40003f45070 */
[----:B------:R-:W-:Y:S01]  /*10800*/  SEL R5, RZ, 0x4, P6 ;  /* 0x00000004ff057807 */ /* 0x000fe20003000000 */
[----:B------:R-:W-:Y:S01]  /*10810*/  LDGSTS.E [R9+0x22008], desc[UR22][R140.64], P1 ;  /* 0x220080008c097fae */ /* 0x000fe200089a1016 */
[----:B------:R-:W-:-:S02]  /*10820*/  ISETP.GE.AND P6, PT, R191, UR4, PT ;  /* 0x00000004bf007c0c */ /* 0x000fc4000bfc6270 */
[----:B------:R-:W-:Y:S01]  /*10830*/  SEL R5, R5, RZ, P3 ;  /* 0x000000ff05057207 */ /* 0x000fe20001800000 */
[----:B------:R-:W-:Y:S01]  /*10840*/  LDGSTS.E [R9+0x24000], desc[UR22][R138.64], P4 ;  /* 0x240000008a097fae */ /* 0x000fe2000a1a1016 */
[----:B------:R-:W-:Y:S02]  /*10850*/  SEL R23, RZ, 0x4, P6 ;  /* 0x00000004ff177807 */ /* 0x000fe40003000000 */
[----:B------:R-:W-:Y:S02]  /*10860*/  LOP3.LUT R191, R2, 0x8, RZ, 0xfc, !PT ;  /* 0x0000000802bf7812 */ /* 0x000fe400078efcff */
[----:B------:R-:W-:Y:S01]  /*10870*/  ISETP.NE.U32.AND P6, PT, R5, RZ, PT ;  /* 0x000000ff0500720c */ /* 0x000fe20003fc5070 */
[----:B------:R-:W-:Y:S01]  /*10880*/  LDGSTS.E [R9+0x24008], desc[UR22][R144.64], P2 ;  /* 0x2400800090097fae */ /* 0x000fe200091a1016 */
[----:B------:R-:W-:Y:S02]  /*10890*/  SEL R5, R23, RZ, P3 ;  /* 0x000000ff17057207 */ /* 0x000fe40001800000 */
[----:B------:R-:W-:-:S02]  /*108a0*/  ISETP.GE.AND P1, PT, R191, UR4, PT ;  /* 0x00000004bf007c0c */ /* 0x000fc4000bf26270 */
[C---:B------:R-:W-:Y:S02]  /*108b0*/  LOP3.LUT R191, R2.reuse, 0xa, RZ, 0xfc, !PT ;  /* 0x0000000a02bf7812 */ /* 0x040fe400078efcff */
[----:B------:R-:W-:Y:S02]  /*108c0*/  ISETP.NE.U32.AND P4, PT, R5, RZ, PT ;  /* 0x000000ff0500720c */ /* 0x000fe40003f85070 */
[----:B------:R-:W-:Y:S02]  /*108d0*/  SEL R5, RZ, 0x4, P1 ;  /* 0x00000004ff057807 */ /* 0x000fe40000800000 */
[----:B------:R-:W-:Y:S01]  /*108e0*/  ISETP.GE.AND P1, PT, R191, UR4, PT ;  /* 0x00000004bf007c0c */ /* 0x000fe2000bf26270 */
[----:B------:R-:W-:Y:S01]  /*108f0*/  LDGSTS.E [R9+0x26000], desc[UR22][R142.64], P6 ;  /* 0x260000008e097fae */ /* 0x000fe2000b1a1016 */
[----:B------:R-:W-:-:S04]  /*10900*/  LOP3.LUT R191, R2, 0x28, RZ, 0xfc, !PT ;  /* 0x0000002802bf7812 */ /* 0x000fc800078efcff */
[----:B------:R-:W-:Y:S02]  /*10910*/  ISETP.GE.AND P2, PT, R191, UR4, PT ;  /* 0x00000004bf007c0c */ /* 0x000fe4000bf46270 */
[----:B------:R-:W3:Y:S01]  /*10920*/  LDL.LU.64 R190, [R1+0x148] ;  /* 0x0001480001be7983 */ /* 0x000ee20000300a00 */
[----:B------:R-:W-:Y:S02]  /*10930*/  SEL R5, R5, RZ, P3 ;  /* 0x000000ff05057207 */ /* 0x000fe40001800000 */
[----:B------:R-:W-:Y:S01]  /*10940*/  SEL R23, RZ, 0x4, P1 ;  /* 0x00000004ff177807 */ /* 0x000fe20000800000 */
[C---:B--2---:R-:W-:Y:S01]  /*10950*/  IMAD.WIDE R100, R6.reuse, 0x4, R186 ;  /* 0x0000000406647825 */ /* 0x044fe200078e02ba */
[----:B------:R-:W-:Y:S01]  /*10960*/  ISETP.NE.U32.AND P1, PT, R5, RZ, PT ;  /* 0x000000ff0500720c */ /* 0x000fe20003f25070 */
[----:B------:R-:W2:Y:S01]  /*10970*/  LDL.LU.64 R186, [R1+0x1a0] ;  /* 0x0001a00001ba7983 */ /* 0x000ea20000300a00 */
[----:B------:R-:W-:Y:S01]  /*10980*/  SEL R5, R23, RZ, P3 ;  /* 0x000000ff17057207 */ /* 0x000fe20001800000 */
[----:B------:R-:W-:-:S02]  /*10990*/  IMAD.WIDE R104, R6, 0x4, R182 ;  /* 0x0000000406687825 */ /* 0x000fc400078e02b6 */
[----:B------:R-:W-:Y:S01]  /*109a0*/  LDGSTS.E [R9+0x26008], desc[UR22][R146.64], P4 ;  /* 0x2600800092097fae */ /* 0x000fe2000a1a1016 */
[----:B------:R-:W-:Y:S02]  /*109b0*/  ISETP.NE.U32.AND P6, PT, R5, RZ, PT ;  /* 0x000000ff0500720c */ /* 0x000fe40003fc5070 */
[----:B------:R-:W-:Y:S02]  /*109c0*/  SEL R5, RZ, 0x4, P2 ;  /* 0x00000004ff057807 */ /* 0x000fe40001000000 */
[----:B------:R-:W-:Y:S02]  /*109d0*/  ISETP.GE.AND P2, PT, R185, UR4, PT ;  /* 0x00000004b9007c0c */ /* 0x000fe4000bf46270 */
[----:B------:R-:W-:Y:S01]  /*109e0*/  SEL R5, R5, RZ, P3 ;  /* 0x000000ff05057207 */ /* 0x000fe20001800000 */
[----:B------:R-:W-:Y:S01]  /*109f0*/  LDGSTS.E [R10+0x20000], desc[UR22][R104.64], P1 ;  /* 0x20000000680a7fae */ /* 0x000fe200089a1016 */
[----:B------:R-:W-:Y:S02]  /*10a00*/  SEL R23, RZ, 0x4, P2 ;  /* 0x00000004ff177807 */ /* 0x000fe40001000000 */
[----:B------:R-:W-:-:S02]  /*10a10*/  LOP3.LUT R185, R2, 0x48, RZ, 0xfc, !PT ;  /* 0x0000004802b97812 */ /* 0x000fc400078efcff */
[----:B------:R-:W-:Y:S02]  /*10a20*/  ISETP.NE.U32.AND P2, PT, R5, RZ, PT ;  /* 0x000000ff0500720c */ /* 0x000fe40003f45070 */
[----:B------:R-:W-:Y:S02]  /*10a30*/  SEL R5, R23, RZ, P3 ;  /* 0x000000ff17057207 */ /* 0x000fe40001800000 */
[----:B------:R-:W-:Y:S02]  /*10a40*/  ISETP.GE.AND P4, PT, R185, UR4, PT ;  /* 0x00000004b9007c0c */ /* 0x000fe4000bf86270 */
[----:B------:R-:W-:Y:S02]  /*10a50*/  LOP3.LUT R185, R2, 0x4a, RZ, 0xfc, !PT ;  /* 0x0000004a02b97812 */ /* 0x000fe400078efcff */
[----:B------:R-:W-:Y:S02]  /*10a60*/  ISETP.NE.U32.AND P1, PT, R5, RZ, PT ;  /* 0x000000ff0500720c */ /* 0x000fe40003f25070 */
[----:B------:R-:W-:-:S02]  /*10a70*/  SEL R5, RZ, 0x4, P4 ;  /* 0x00000004ff057807 */ /* 0x000fc40002000000 */
[----:B------:R-:W-:Y:S02]  /*10a80*/  ISETP.GE.AND P4, PT, R185, UR4, PT ;  /* 0x00000004b9007c0c */ /* 0x000fe4000bf86270 */
[----:B------:R-:W4:Y:S04]  /*10a90*/  LDL.LU.64 R184, [R1+0x198] ;  /* 0x0001980001b87983 */ /* 0x000f280000300a00 */
[----:B------:R-:W4:Y:S01]  /*10aa0*/  LDL.LU.64 R180, [R1+0x140] ;  /* 0x0001400001b47983 */ /* 0x000f220000300a00 */
[----:B------:R-:W-:Y:S01]  /*10ab0*/  SEL R5, R5, RZ, P3 ;  /* 0x000000ff05057207 */ /* 0x000fe20001800000 */
[----:B------:R-:W-:Y:S01]  /*10ac0*/  IMAD.WIDE R102, R6, 0x4, R188 ;  /* 0x0000000406667825 */ /* 0x000fe200078e02bc */
[----:B------:R-:W-:Y:S01]  /*10ad0*/  SEL R23, RZ, 0x4, P4 ;  /* 0x00000004ff177807 */ /* 0x000fe20002000000 */
[----:B------:R-:W4:Y:S01]  /*10ae0*/  LDL.LU.64 R182, [R1+0x138] ;  /* 0x0001380001b67983 */ /* 0x000f220000300a00 */
[----:B------:R-:W-:-:S02]  /*10af0*/  LOP3.LUT R189, R2, 0x68, RZ, 0xfc, !PT ;  /* 0x0000006802bd7812 */ /* 0x000fc400078efcff */
[----:B------:R-:W-:Y:S01]  /*10b00*/  ISETP.NE.U32.AND P4, PT, R5, RZ, PT ;  /* 0x000000ff0500720c */ /* 0x000fe20003f85070 */
        /* <DEDUP_REMOVED lines=8> */
[----:B------:R-:W-:Y:S02]  /*10b90*/  SEL R5, R5, RZ, P3 ;  /* 0x000000ff05057207 */ /* 0x000fe40001800000 */
[----:B------:R-:W-:Y:S01]  /*10ba0*/  SEL R23, RZ, 0x4, P6 ;  /* 0x00000004ff177807 */ /* 0x000fe20003000000 */
[C---:B------:R-:W-:Y:S01]  /*10bb0*/  IMAD.WIDE R148, R6.reuse, 0x4, R148 ;  /* 0x0000000406947825 */ /* 0x040fe200078e0294 */
[----:B------:R-:W-:Y:S02]  /*10bc0*/  ISETP.NE.U32.AND P6, PT, R5, RZ, PT ;  /* 0x000000ff0500720c */ /* 0x000fe40003fc5070 */
[----:B------:R-:W-:Y:S01]  /*10bd0*/  SEL R5, R23, RZ, P3 ;  /* 0x000000ff17057207 */ /* 0x000fe20001800000 */
[----:B------:R-:W-:-:S04]  /*10be0*/  IMAD.WIDE R152, R6, 0x4, R152 ;  /* 0x0000000406987825 */ /* 0x000fc800078e0298 */
[----:B------:R-:W-:Y:S01]  /*10bf0*/  IMAD.WIDE R150, R6, 0x4, R150 ;  /* 0x0000000406967825 */ /* 0x000fe200078e0296 */
[----:B------:R-:W-:-:S03]  /*10c00*/  LOP3.LUT R189, R2, 0x4c, RZ, 0xfc, !PT ;  /* 0x0000004c02bd7812 */ /* 0x000fc600078efcff */
[----:B------:R-:W-:-:S04]  /*10c10*/  IMAD.WIDE R154, R6, 0x4, R154 ;  /* 0x00000004069a7825 */ /* 0x000fc800078e029a */
[----:B---3--:R-:W-:Y:S01]  /*10c20*/  IMAD.WIDE R42, R6, 0x4, R190 ;  /* 0x00000004062a7825 */ /* 0x008fe200078e02be */
[----:B------:R-:W-:-:S04]  /*10c30*/  LOP3.LUT R191, R2, 0xc, RZ, 0xfc, !PT ;  /* 0x0000000c02bf7812 */ /* 0x000fc800078efcff */
        /* <DEDUP_REMOVED lines=11> */
[----:B------:R-:W-:Y:S02]  /*10cf0*/  LOP3.LUT R191, R2, 0x2c, RZ, 0xfc, !PT ;  /* 0x0000002c02bf7812 */ /* 0x000fe400078efcff */
[----:B------:R-:W-:Y:S01]  /*10d00*/  ISETP.NE.U32.AND P1, PT, R5, RZ, PT ;  /* 0x000000ff0500720c */ /* 0x000fe20003f25070 */
[----:B--2---:R-:W-:Y:S01]  /*10d10*/  IMAD.WIDE R40, R6, 0x4, R186 ;  /* 0x0000000406287825 */ /* 0x004fe200078e02ba */
[----:B------:R-:W-:Y:S01]  /*10d20*/  SEL R5, R23, RZ, P3 ;  /* 0x000000ff17057207 */ /* 0x000fe20001800000 */
[----:B------:R-:W-:Y:S01]  /*10d30*/  LDGSTS.E [R10+0x26008], desc[UR22][R154.64], P4 ;  /* 0x260080009a0a7fae */ /* 0x000fe2000a1a1016 */
[----:B------:R-:W-:Y:S02]  /*10d40*/  ISETP.GE.AND P2, PT, R191, UR4, PT ;  /* 0x00000004bf007c0c */ /* 0x000fe4000bf46270 */
[----:B------:R-:W-:Y:S02]  /*10d50*/  LOP3.LUT R191, R2, 0x2e, RZ, 0xfc, !PT ;  /* 0x0000002e02bf7812 */ /* 0x000fe400078efcff */
[----:B------:R-:W-:-:S02]  /*10d60*/  ISETP.NE.U32.AND P6, PT, R5, RZ, PT ;  /* 0x000000ff0500720c */ /* 0x000fc40003fc5070 */
[----:B------:R-:W-:Y:S02]  /*10d70*/  SEL R5, RZ, 0x4, P2 ;  /* 0x00000004ff057807 */ /* 0x000fe40001000000 */
[----:B------:R-:W-:Y:S01]  /*10d80*/  ISETP.GE.AND P2, PT, R191, UR4, PT ;  /* 0x00000004bf007c0c */ /* 0x000fe2000bf46270 */
[----:B------:R-:W-:Y:S01]  /*10d90*/  LDGSTS.E [R11+0x20000], desc[UR22][R40.64], P1 ;  /* 0x20000000280b7fae */ /* 0x000fe200089a1016 */
[----:B------:R-:W-:Y:S02]  /*10da0*/  SEL R5, R5, RZ, P3 ;  /* 0x000000ff05057207 */ /* 0x000fe40001800000 */
[----:B------:R-:W-:Y:S01]  /*10db0*/  SEL R23, RZ, 0x4, P2 ;  /* 0x00000004ff177807 */ /* 0x000fe20001000000 */
[----:B------:R-:W1:Y:S01]  /*10dc0*/  LDL.LU.64 R190, [R1+0xf0] ;  /* 0x0000f00001be7983 */ /* 0x000e620000300a00 */
[----:B------:R-:W-:Y:S02]  /*10dd0*/  ISETP.NE.U32.AND P2, PT, R5, RZ, PT ;  /* 0x000000ff0500720c */ /* 0x000fe40003f45070 */
[----:B------:R-:W-:-:S02]  /*10de0*/  SEL R5, R23, RZ, P3 ;  /* 0x000000ff17057207 */ /* 0x000fc40001800000 */
[----:B------:R-:W-:Y:S02]  /*10df0*/  ISETP.GE.AND P4, PT, R189, UR4, PT ;  /* 0x00000004bd007c0c */ /* 0x000fe4000bf86270 */
[----:B------:R-:W-:Y:S02]  /*10e00*/  LOP3.LUT R189, R2, 0x4e, RZ, 0xfc, !PT ;  /* 0x0000004e02bd7812 */ /* 0x000fe400078efcff */
[----:B------:R-:W-:Y:S02]  /*10e10*/  ISETP.NE.U32.AND P1, PT, R5, RZ, PT ;  /* 0x000000ff0500720c */ /* 0x000fe40003f25070 */
[----:B------:R-:W-:Y:S02]  /*10e20*/  SEL R5, RZ, 0x4, P4 ;  /* 0x00000004ff057807 */ /* 0x000fe40002000000 */
[----:B------:R-:W-:Y:S01]  /*10e30*/  ISETP.GE.AND P4, PT, R189, UR4, PT ;  /* 0x00000004bd007c0c */ /* 0x000fe2000bf86270 */
[----:B----4-:R-:W-:Y:S01]  /*10e40*/  IMAD.WIDE R38, R6, 0x4, R184 ;  /* 0x0000000406267825 */ /* 0x010fe200078e02b8 */
[----:B------:R-:W2:Y:S01]  /*10e50*/  LDL.LU.64 R188, [R1+0xe8] ;  /* 0x0000e80001bc7983 */ /* 0x000ea20000300a00 */
[----:B------:R-:W-:-:S02]  /*10e60*/  SEL R5, R5, RZ, P3 ;  /* 0x000000ff05057207 */ /* 0x000fc40001800000 */
[----:B------:R-:W-:Y:S01]  /*10e70*/  SEL R23, RZ, 0x4, P4 ;  /* 0x00000004ff177807 */ /* 0x000fe20002000000 */
[----:B------:R-:W3:Y:S01]  /*10e80*/  LDL.LU.64 R186, [R1+0xa0] ;  /* 0x0000a00001ba7983 */ /* 0x000ee20000300a00 */
[----:B------:R-:W-:Y:S01]  /*10e90*/  LOP3.LUT R185, R2, 0x6c, RZ, 0xfc, !PT ;  /* 0x0000006c02b97812 */ /* 0x000fe200078efcff */
        /* <DEDUP_REMOVED lines=11> */
[----:B------:R-:W4:Y:S04]  /*10f50*/  LDL.LU.64 R178, [R1+0x190] ;  /* 0x0001900001b27983 */ /* 0x000f280000300a00 */
        /* <DEDUP_REMOVED lines=10> */
[----:B------:R-:W-:Y:S02]  /*11000*/  ISETP.GE.AND P1, PT, R183, UR4, PT ;  /* 0x00000004b7007c0c */ /* 0x000fe4000bf26270 */
[C---:B------:R-:W-:Y:S02]  /*11010*/  LOP3.LUT R183, R2.reuse, 0x12, RZ, 0xfc, !PT ;  /* 0x0000001202b77812 */ /* 0x040fe400078efcff */
[----:B------:R-:W-:Y:S01]  /*11020*/  LOP3.LUT R181, R2, 0x50, RZ, 0xfc, !PT ;  /* 0x0000005002b57812 */ /* 0x000fe200078efcff */
[----:B-1----:R-:W-:-:S05]  /*11030*/  IMAD.WIDE R190, R6, 0x4, R190 ;  /* 0x0000000406be7825 */ /* 0x002fca00078e02be */
[----:B------:R-:W-:Y:S01]  /*11040*/  LDGSTS.E [R11+0x24000], desc[UR22][R190.64], P4 ;  /* 0x24000000be0b7fae */ /* 0x000fe2000a1a1016 */
[----:B------:R-:W-:Y:S02]  /*11050*/  ISETP.NE.U32.AND P4, PT, R5, RZ, PT ;  /* 0x000000ff0500720c */ /* 0x000fe40003f85070 */
[----:B------:R-:W-:Y:S02]  /*11060*/  SEL R5, RZ, 0x4, P1 ;  /* 0x00000004ff057807 */ /* 0x000fe40000800000 */
[----:B------:R-:W-:Y:S02]  /*11070*/  ISETP.GE.AND P1, PT, R183, UR4, PT ;  /* 0x00000004b7007c0c */ /* 0x000fe4000bf26270 */
[----:B------:R-:W-:Y:S02]  /*11080*/  SEL R5, R5, RZ, P3 ;  /* 0x000000ff05057207 */ /* 0x000fe40001800000 */
[----:B------:R-:W-:Y:S01]  /*11090*/  SEL R23, RZ, 0x4, P1 ;  /* 0x00000004ff177807 */ /* 0x000fe20000800000 */
[----:B--2---:R-:W-:Y:S01]  /*110a0*/  IMAD.WIDE R188, R6, 0x4, R188 ;  /* 0x0000000406bc7825 */ /* 0x004fe200078e02bc */
[----:B------:R-:W-:-:S02]  /*110b0*/  LOP3.LUT R183, R2, 0x30, RZ, 0xfc, !PT ;  /* 0x0000003002b77812 */ /* 0x000fc400078efcff */
[----:B------:R-:W-:Y:S01]  /*110c0*/  ISETP.NE.U32.AND P1, PT, R5, RZ, PT ;  /* 0x000000ff0500720c */ /* 0x000fe20003f25070 */
[----:B---3--:R-:W-:Y:S01]  /*110d0*/  IMAD.WIDE R186, R6, 0x4, R186 ;  /* 0x0000000406ba7825 */ /* 0x008fe200078e02ba */
[----:B------:R-:W-:Y:S01]  /*110e0*/  SEL R5, R23, RZ, P3 ;  /* 0x000000ff17057207 */ /* 0x000fe20001800000 */
[----:B------:R-:W-:Y:S01]  /*110f0*/  LDGSTS.E [R11+0x24008], desc[UR22][R188.64], P2 ;  /* 0x24008000bc0b7fae */ /* 0x000fe200091a1016 */
[----:B------:R-:W-:Y:S02]  /*11100*/  ISETP.GE.AND P2, PT, R183, UR4, PT ;  /* 0x00000004b7007c0c */ /* 0x000fe4000bf46270 */
[----:B------:R-:W-:Y:S01]  /*11110*/  LOP3.LUT R183, R2, 0x32, RZ, 0xfc, !PT ;  /* 0x0000003202b77812 */ /* 0x000fe200078efcff */
[----:B------:R-:W-:Y:S01]  /*11120*/  LDGSTS.E [R11+0x26000], desc[UR22][R186.64], P6 ;  /* 0x26000000ba0b7fae */ /* 0x000fe2000b1a1016 */
[----:B------:R-:W-:Y:S02]  /*11130*/  ISETP.NE.U32.AND P6, PT, R5, RZ, PT ;  /* 0x000000ff0500720c */ /* 0x000fe40003fc5070 */
[----:B------:R-:W-:-:S02]  /*11140*/  SEL R5, RZ, 0x4, P2 ;  /* 0x00000004ff057807 */ /* 0x000fc40001000000 */
[----:B------:R-:W-:Y:S02]  /*11150*/  ISETP.GE.AND P2, PT, R183, UR4, PT ;  /* 0x00000004b7007c0c */ /* 0x000fe4000bf46270 */
[----:B------:R-:W-:Y:S01]  /*11160*/  SEL R5, R5, RZ, P3 ;  /* 0x000000ff05057207 */ /* 0x000fe20001800000 */
[----:B------:R-:W2:Y:S01]  /*11170*/  LDL.LU.64 R182, [R1+0xe0] ;  /* 0x0000e00001b67983 */ /* 0x000ea20000300a00 */
[----:B------:R-:W-:Y:S01]  /*11180*/  SEL R23, RZ, 0x4, P2 ;  /* 0x00000004ff177807 */ /* 0x000fe20001000000 */
[----:B----4-:R-:W-:Y:S01]  /*11190*/  IMAD.WIDE R184, R6, 0x4, R184 ;  /* 0x0000000406b87825 */ /* 0x010fe200078e02b8 */
[----:B------:R-:W-:-:S03]  /*111a0*/  ISETP.NE.U32.AND P2, PT, R5, RZ, PT ;  /* 0x000000ff0500720c */ /* 0x000fc60003f45070 */
        /* <DEDUP_REMOVED lines=8> */
[----:B------:R-:W-:Y:S01]  /*11230*/  ISETP.GE.AND P4, PT, R181, UR4, PT ;  /* 0x00000004b5007c0c */ /* 0x000fe2000bf86270 */
[----:B------:R-:W-:Y:S01]  /*11240*/  IMAD.WIDE R34, R6, 0x4, R176 ;  /* 0x0000000406227825 */ /* 0x000fe200078e02b0 */
[----:B------:R-:W3:Y:S01]  /*11250*/  LDL.LU.64 R180, [R1+0xd8] ;  /* 0x0000d80001b47983 */ /* 0x000ee20000300a00 */
[----:B------:R-:W-:Y:S02]  /*11260*/  SEL R5, R5, RZ, P3 ;  /* 0x000000ff05057207 */ /* 0x000fe40001800000 */
[----:B------:R-:W-:Y:S01]  /*11270*/  SEL R23, RZ, 0x4, P4 ;  /* 0x00000004ff177807 */ /* 0x000fe20002000000 */
[----:B------:R-:W4:Y:S01]  /*11280*/  LDL.LU.64 R178, [R1+0x90] ;  /* 0x0000900001b27983 */ /* 0x000f220000300a00 */
[----:B------:R-:W-:Y:S01]  /*11290*/  LOP3.LUT R177, R2, 0x70, RZ, 0xfc, !PT ;  /* 0x0000007002b17812 */ /* 0x000fe200078efcff */
[----:B------:R-:W-:Y:S01]  /*112a0*/  IMAD.WIDE R246, R6, 0x4, R168 ;  /* 0x0000000406f67825 */ /* 0x000fe200078e02a8 */
[----:B------:R-:W-:Y:S01]  /*112b0*/  ISETP.NE.U32.AND P4, PT, R5, RZ, PT ;  /* 0x000000ff0500720c */ /* 0x000fe20003f85070 */
[----:B------:R-:W-:Y:S01]  /*112c0*/  LDGSTS.E [R12+0x20008], desc[UR22][R34.64], P6 ;  /* 0x20008000220c7fae */ /* 0x000fe2000b1a1016 */
[----:B------:R-:W-:-:S02]  /*112d0*/  SEL R5, R23, RZ, P3 ;  /* 0x000000ff17057207 */ /* 0x000fc40001800000 */
[----:B------:R-:W-:Y:S01]  /*112e0*/  ISETP.GE.AND P6, PT, R177, UR4, PT ;  /* 0x00000004b1007c0c */ /* 0x000fe2000bfc6270 */
[----:B------:R-:W-:Y:S01]  /*112f0*/  LDGSTS.E [R12+0x22000], desc[UR22][R246.64], P2 ;  /* 0x22000000f60c7fae */ /* 0x000fe200091a1016 */
[----:B------:R-:W-:Y:S02]  /*11300*/  LOP3.LUT R177, R2, 0x72, RZ, 0xfc, !PT ;  /* 0x0000007202b17812 */ /* 0x000fe400078efcff */
        /* <DEDUP_REMOVED lines=18> */
[----:B--2---:R-:W-:-:S05]  /*11430*/  IMAD.WIDE R182, R6, 0x4, R182 ;  /* 0x0000000406b67825 */ /* 0x004fca00078e02b6 */
[----:B------:R-:W-:Y:S01]  /*11440*/  LDGSTS.E [R12+0x24000], desc[UR22][R182.64], P4 ;  /* 0x24000000b60c7fae */ /* 0x000fe2000a1a1016 */
[----:B------:R-:W-:Y:S02]  /*11450*/  ISETP.NE.U32.AND P4, PT, R5, RZ, PT ;  /* 0x000000ff0500720c */ /* 0x000fe40003f85070 */
[----:B------:R-:W-:Y:S02]  /*11460*/  SEL R5, RZ, 0x4, P1 ;  /* 0x00000004ff057807 */ /* 0x000fe40000800000 */
[----:B------:R-:W-:Y:S02]  /*11470*/  ISETP.GE.AND P1, PT, R175, UR4, PT ;  /* 0x00000004af007c0c */ /* 0x000fe4000bf26270 */
[----:B------:R-:W-:Y:S02]  /*11480*/  SEL R5, R5, RZ, P3 ;  /* 0x000000ff05057207 */ /* 0x000fe40001800000 */
[----:B------:R-:W-:Y:S02]  /*11490*/  SEL R23, RZ, 0x4, P1 ;  /* 0x00000004ff177807 */ /* 0x000fe40000800000 */
[----:B------:R-:W-:Y:S01]  /*114a0*/  LOP3.LUT R175, R2, 0x34, RZ, 0xfc, !PT ;  /* 0x0000003402af7812 */ /* 0x000fe200078efcff */
[----:B---3--:R-:W-:Y:S01]  /*114b0*/  IMAD.WIDE R180, R6, 0x4, R180 ;  /* 0x0000000406b47825 */ /* 0x008fe200078e02b4 */
[----:B------:R-:W-:-:S03]  /*114c0*/  ISETP.NE.U32.AND P1, PT, R5, RZ, PT ;  /* 0x000000ff0500720c */ /* 0x000fc60003f25070 */
[----:B----4-:R-:W-:Y:S01]  /*114d0*/  IMAD.WIDE R178, R6, 0x4, R178 ;  /* 0x0000000406b27825 */ /* 0x010fe200078e02b2 */
        /* <DEDUP_REMOVED lines=8> */
[----:B------:R-:W-:Y:S01]  /*11560*/  SEL R5, R5, RZ, P3 ;  /* 0x000000ff05057207 */ /* 0x000fe20001800000 */
[----:B------:R-:W2:Y:S01]  /*11570*/  LDL.LU.64 R174, [R1+0xd0] ;  /* 0x0000d00001ae7983 */ /* 0x000ea20000300a00 */
[----:B------:R-:W-:Y:S01]  /*11580*/  SEL R23, RZ, 0x4, P2 ;  /* 0x00000004ff177807 */ /* 0x000fe20001000000 */
[----:B------:R-:W-:Y:S01]  /*11590*/  IMAD.WIDE R176, R6, 0x4, R176 ;  /* 0x0000000406b07825 */ /* 0x000fe200078e02b0 */
[----:B------:R-:W-:-:S03]  /*115a0*/  ISETP.NE.U32.AND P2, PT, R5, RZ, PT ;  /* 0x000000ff0500720c */ /* 0x000fc60003f45070 */
[----:B------:R-:W-:Y:S01]  /*115b0*/  IMAD.WIDE R32, R6, 0x4, R170 ;  /* 0x0000000406207825 */ /* 0x000fe200078e02aa */
[----:B------:R-:W-:Y:S01]  /*115c0*/  SEL R5, R23, RZ, P3 ;  /* 0x000000ff17057207 */ /* 0x000fe20001800000 */
[----:B------:R-:W-:Y:S01]  /*115d0*/  LDGSTS.E [R12+0x26008], desc[UR22][R176.64], P4 ;  /* 0x26008000b00c7fae */ /* 0x000fe2000a1a1016 */
[----:B------:R-:W-:Y:S02]  /*115e0*/  ISETP.GE.AND P4, PT, R167, UR4, PT ;  /* 0x00000004a7007c0c */ /* 0x000fe4000bf86270 */
[----:B------:R-:W-:Y:S01]  /*115f0*/  LOP3.LUT R167, R2, 0x56, RZ, 0xfc, !PT ;  /* 0x0000005602a77812 */ /* 0x000fe200078efcff */
[----:B------:R-:W-:Y:S01]  /*11600*/  LDGSTS.E [R13+0x20000], desc[UR22][R32.64], P1 ;  /* 0x20000000200d7fae */ /* 0x000fe200089a1016 */
[----:B------:R-:W-:Y:S02]  /*11610*/  ISETP.NE.U32.AND P1, PT, R5, RZ, PT ;  /* 0x000000ff0500720c */ /* 0x000fe40003f25070 */
[----:B------:R-:W-:Y:S02]  /*11620*/  SEL R5, RZ, 0x4, P4 ;  /* 0x00000004ff057807 */ /* 0x000fe40002000000 */
[----:B------:R-:W-:Y:S01]  /*11630*/  ISETP.GE.AND P4, PT, R167, UR4, PT ;  /* 0x00000004a7007c0c */ /* 0x000fe2000bf86270 */
[----:B------:R-:W-:Y:S01]  /*11640*/  IMAD.WIDE R30, R6, 0x4, R168 ;  /* 0x00000004061e7825 */ /* 0x000fe200078e02a8 */
[----:B------:R-:W3:Y:S01]  /*11650*/  LDL.LU.64 R166, [R1+0xc8] ;  /* 0x0000c80001a67983 */ /* 0x000ee20000300a00 */
[----:B------:R-:W-:-:S02]  /*11660*/  SEL R5, R5, RZ, P3 ;  /* 0x000000ff05057207 */ /* 0x000fc40001800000 */
[----:B------:R-:W-:Y:S01]  /*11670*/  SEL R23, RZ, 0x4, P4 ;  /* 0x00000004ff177807 */ /* 0x000fe20002000000 */
[----:B------:R-:W4:Y:S01]  /*11680*/  LDL.LU.64 R170, [R1+0x80] ;  /* 0x0000800001aa7983 */ /* 0x000f220000300a00 */
        /* <DEDUP_REMOVED lines=22> */
[----:B------:R-:W4:Y:S01]  /*117f0*/  LDL.LU.64 R238, [R1+0x110] ;  /* 0x0001100001ee7983 */ /* 0x000f220000300a00 */
[C---:B------:R-:W-:Y:S02]  /*11800*/  LOP3.LUT R173, R2.reuse, 0x1a, RZ, 0xfc, !PT ;  /* 0x0000001a02ad7812 */ /* 0x040fe400078efcff */
[----:B------:R-:W-:Y:S01]  /*11810*/  LOP3.LUT R165, R2, 0x58, RZ, 0xfc, !PT ;  /* 0x0000005802a57812 */ /* 0x000fe200078efcff */
[----:B------:R-:W4:Y:S01]  /*11820*/  LDL.LU.64 R158, [R1+0x108] ;  /* 0x00010800019e7983 */ /* 0x000f220000300a00 */
[----:B--2---:R-:W-:-:S05]  /*11830*/  IMAD.WIDE R174, R6, 0x4, R174 ;  /* 0x0000000406ae7825 */ /* 0x004fca00078e02ae */
[----:B------:R-:W-:Y:S01]  /*11840*/  LDGSTS.E [R13+0x24000], desc[UR22][R174.64], P4 ;  /* 0x24000000ae0d7fae */ /* 0x000fe2000a1a1016 */
[----:B------:R-:W-:Y:S02]  /*11850*/  ISETP.NE.U32.AND P4, PT, R5, RZ, PT ;  /* 0x000000ff0500720c */ /* 0x000fe40003f85070 */
[----:B------:R-:W-:Y:S02]  /*11860*/  SEL R5, RZ, 0x4, P1 ;  /* 0x00000004ff057807 */ /* 0x000fe40000800000 */
[----:B------:R-:W-:Y:S02]  /*11870*/  ISETP.GE.AND P1, PT, R173, UR4, PT ;  /* 0x00000004ad007c0c */ /* 0x000fe4000bf26270 */
[----:B------:R-:W-:Y:S02]  /*11880*/  SEL R5, R5, RZ, P3 ;  /* 0x000000ff05057207 */ /* 0x000fe40001800000 */
[----:B------:R-:W-:Y:S02]  /*11890*/  SEL R23, RZ, 0x4, P1 ;  /* 0x00000004ff177807 */ /* 0x000fe40000800000 */
[----:B------:R-:W-:Y:S01]  /*118a0*/  ISETP.NE.U32.AND P1, PT, R5, RZ, PT ;  /* 0x000000ff0500720c */ /* 0x000fe20003f25070 */
[----:B---3--:R-:W-:Y:S01]  /*118b0*/  IMAD.WIDE R172, R6, 0x4, R166 ;  /* 0x0000000406ac7825 */ /* 0x008fe200078e02a6 */
[----:B------:R-:W-:-:S03]  /*118c0*/  LOP3.LUT R167, R2, 0x38, RZ, 0xfc, !PT ;  /* 0x0000003802a77812 */ /* 0x000fc600078efcff */
        /* <DEDUP_REMOVED lines=23> */
[----:B------:R-:W3:Y:S04]  /*11a40*/  LDL.LU.64 R164, [R1+0xb8] ;  /* 0x0000b80001a47983 */ /* 0x000ee80000300a00 */
[----:B------:R-:W4:Y:S01]  /*11a50*/  LDL.LU.64 R162, [R1+0x70] ;  /* 0x0000700001a27983 */ /* 0x000f220000300a00 */
[----:B------:R-:W-:Y:S01]  /*11a60*/  SEL R5, R5, RZ, P3 ;  /* 0x000000ff05057207 */ /* 0x000fe20001800000 */
[----:B------:R-:W-:Y:S01]  /*11a70*/  IMAD.WIDE R26, R6, 0x4, R160 ;  /* 0x00000004061a7825 */ /* 0x000fe200078e02a0 */
[----:B------:R-:W-:Y:S02]  /*11a80*/  SEL R23, RZ, 0x4, P4 ;  /* 0x00000004ff177807 */ /* 0x000fe40002000000 */
        /* <DEDUP_REMOVED lines=10> */
[----:B------:R-:W-:Y:S01]  /*11b30*/  ISETP.GE.AND P6, PT, R161, UR4, PT ;  /* 0x00000004a1007c0c */ /* 0x000fe2000bfc6270 */
[----:B------:R-:W-:Y:S01]  /*11b40*/  IMAD.WIDE R236, R6, 0x4, R158 ;  /* 0x0000000406ec7825 */ /* 0x000fe200078e029e */
[----:B------:R-:W-:Y:S01]  /*11b50*/  SEL R5, R5, RZ, P3 ;  /* 0x000000ff05057207 */ /* 0x000fe20001800000 */
[----:B------:R-:W4:Y:S01]  /*11b60*/  LDL.LU.64 R160, [R1+0x68] ;  /* 0x0000680001a07983 */ /* 0x000f220000300a00 */
[----:B------:R-:W-:-:S02]  /*11b70*/  SEL R23, RZ, 0x4, P6 ;  /* 0x00000004ff177807 */ /* 0x000fc40003000000 */
[C---:B------:R-:W-:Y:S01]  /*11b80*/  LOP3.LUT R159, R2.reuse, 0x1c, RZ, 0xfc, !PT ;  /* 0x0000001c029f7812 */ /* 0x040fe200078efcff */
[----:B------:R-:W4:Y:S01]  /*11b90*/  LDL.LU.64 R156, [R1+0x160] ;  /* 0x00016000019c7983 */ /* 0x000f220000300a00 */
[----:B------:R-:W-:Y:S02]  /*11ba0*/  ISETP.NE.U32.AND P6, PT, R5, RZ, PT ;  /* 0x000000ff0500720c */ /* 0x000fe40003fc5070 */
[----:B------:R-:W-:Y:S01]  /*11bb0*/  SEL R5, R23, RZ, P3 ;  /* 0x000000ff17057207 */ /* 0x000fe20001800000 */
[----:B------:R-:W-:Y:S01]  /*11bc0*/  LDGSTS.E [R14+0x22008], desc[UR22][R236.64], P1 ;  /* 0x22008000ec0e7fae */ /* 0x000fe200089a1016 */
        /* <DEDUP_REMOVED lines=8> */
[----:B------:R-:W2:Y:S04]  /*11c50*/  LDL.LU.64 R158, [R1+0x158] ;  /* 0x00015800019e7983 */ /* 0x000ea80000300a00 */
[----:B------:R-:W2:Y:S01]  /*11c60*/  LDL.LU.64 R234, [R1+0x100] ;  /* 0x0001000001ea7983 */ /* 0x000ea20000300a00 */
[----:B---3--:R-:W-:-:S05]  /*11c70*/  IMAD.WIDE R164, R6, 0x4, R164 ;  /* 0x0000000406a47825 */ /* 0x008fca00078e02a4 */
[----:B------:R-:W-:Y:S01]  /*11c80*/  LDGSTS.E [R14+0x24008], desc[UR22][R164.64], P2 ;  /* 0x24008000a40e7fae */ /* 0x000fe200091a1016 */
[----:B------:R-:W-:-:S03]  /*11c90*/  ISETP.GE.AND P2, PT, R233, UR4, PT ;  /* 0x00000004e9007c0c */ /* 0x000fc6000bf46270 */
[----:B------:R-:W3:Y:S04]  /*11ca0*/  LDL.LU.64 R232, [R1+0xf8] ;  /* 0x0000f80001e87983 */ /* 0x000ee80000300a00 */
[----:B------:R-:W2:Y:S01]  /*11cb0*/  LDL.LU.64 R202, [R1+0xb0] ;  /* 0x0000b00001ca7983 */ /* 0x000ea20000300a00 */
[----:B------:R-:W-:Y:S02]  /*11cc0*/  SEL R5, R5, RZ, P3 ;  /* 0x000000ff05057207 */ /* 0x000fe40001800000 */
[----:B------:R-:W-:Y:S01]  /*11cd0*/  SEL R23, RZ, 0x4, P1 ;  /* 0x00000004ff177807 */ /* 0x000fe20000800000 */
[----:B----4-:R-:W-:Y:S01]  /*11ce0*/  IMAD.WIDE R162, R6, 0x4, R162 ;  /* 0x0000000406a27825 */ /* 0x010fe200078e02a2 */
[----:B------:R-:W-:Y:S02]  /*11cf0*/  ISETP.NE.U32.AND P1, PT, R5, RZ, PT ;  /* 0x000000ff0500720c */ /* 0x000fe40003f25070 */
[----:B------:R-:W-:-:S02]  /*11d00*/  SEL R5, R23, RZ, P3 ;  /* 0x000000ff17057207 */ /* 0x000fc40001800000 */
[----:B------:R-:W-:Y:S01]  /*11d10*/  LOP3.LUT R17, R2, 0x3e, RZ, 0xfc, !PT ;  /* 0x0000003e02117812 */ /* 0x000fe200078efcff */
[----:B------:R-:W-:Y:S01]  /*11d20*/  LDGSTS.E [R14+0x26000], desc[UR22][R162.64], P6 ;  /* 0x26000000a20e7fae */ /* 0x000fe2000b1a1016 */
[----:B------:R-:W-:Y:S02]  /*11d30*/  ISETP.NE.U32.AND P6, PT, R5, RZ, PT ;  /* 0x000000ff0500720c */ /* 0x000fe40003fc5070 */
[----:B------:R-:W-:Y:S02]  /*11d40*/  SEL R5, RZ, 0x4, P2 ;  /* 0x00000004ff057807 */ /* 0x000fe40001000000 */
[----:B------:R-:W-:Y:S02]  /*11d50*/  ISETP.GE.AND P2, PT, R17, UR4, PT ;  /* 0x0000000411007c0c */ /* 0x000fe4000bf46270 */
[----:B------:R-:W4:Y:S01]  /*11d60*/  LDL.LU.64 R16, [R1+0xa8] ;  /* 0x0000a80001107983 */ /* 0x000f220000300a00 */
        /* <DEDUP_REMOVED lines=13> */
[----:B------:R-:W-:Y:S02]  /*11e40*/  ISETP.GE.AND P4, PT, R157, UR4, PT ;  /* 0x000000049d007c0c */ /* 0x000fe4000bf86270 */
[----:B------:R-:W4:Y:S01]  /*11e50*/  LDL.LU.64 R156, [R1+0x60] ;  /* 0x00006000019c7983 */ /* 0x000f220000300a00 */
[----:B------:R-:W-:Y:S01]  /*11e60*/  SEL R5, R5, RZ, P3 ;  /* 0x000000ff05057207 */ /* 0x000fe20001800000 */
[C---:B--2---:R-:W-:Y:S02]  /*11e70*/  IMAD.WIDE R20, R6.reuse, 0x4, R202 ;  /* 0x0000000406147825 */ /* 0x044fe400078e02ca */
[----:B------:R-:W2:Y:S01]  /*11e80*/  LDL.LU.64 R202, [R1+0x58] ;  /* 0x0000580001ca7983 */ /* 0x000ea20000300a00 */
[----:B------:R-:W-:Y:S01]  /*11e90*/  UIADD3 UR5, UPT, UPT, UR10, -0x280, URZ ;  /* 0xfffffd800a057890 */ /* 0x000fe2000fffe0ff */
[----:B------:R-:W-:Y:S01]  /*11ea0*/  IMAD.WIDE R158, R6, 0x4, R158 ;  /* 0x00000004069e7825 */ /* 0x000fe200078e029e */
[----:B------:R-:W-:-:S02]  /*11eb0*/  SEL R23, RZ, 0x4, P4 ;  /* 0x00000004ff177807 */ /* 0x000fc40002000000 */
[----:B------:R-:W-:Y:S01]  /*11ec0*/  ISETP.NE.U32.AND P4, PT, R5, RZ, PT ;  /* 0x000000ff0500720c */ /* 0x000fe20003f85070 */
[----:B------:R-:W-:Y:S01]  /*11ed0*/  IMAD.WIDE R234, R6, 0x4, R234 ;  /* 0x0000000406ea7825 */ /* 0x000fe200078e02ea */
[----:B------:R-:W-:Y:S01]  /*11ee0*/  SEL R5, R23, RZ, P3 ;  /* 0x000000ff17057207 */ /* 0x000fe20001800000 */
[----:B------:R-:W-:Y:S01]  /*11ef0*/  LDGSTS.E [R15+0x20008], desc[UR22][R158.64], P6 ;  /* 0x200080009e0f7fae */ /* 0x000fe2000b1a1016 */
[----:B------:R-:W-:Y:S01]  /*11f00*/  ISETP.GE.AND P6, PT, R2, UR5, PT ;  /* 0x0000000502007c0c */ /* 0x000fe2000bfc6270 */
[C---:B---3--:R-:W-:Y:S02]  /*11f10*/  IMAD.WIDE R232, R6.reuse, 0x4, R232 ;  /* 0x0000000406e87825 */ /* 0x048fe400078e02e8 */
[----:B------:R-:W-:Y:S02]  /*11f20*/  LDGSTS.E [R15+0x22000], desc[UR22][R234.64], P2 ;  /* 0x22000000ea0f7fae */ /* 0x000fe400091a1016 */
[----:B----4-:R-:W-:Y:S01]  /*11f30*/  IMAD.WIDE R24, R6, 0x4, R16 ;  /* 0x0000000406187825 */ /* 0x010fe200078e0210 */
[----:B------:R-:W-:Y:S01]  /*11f40*/  ISETP.NE.U32.AND P2, PT, R5, RZ, PT ;  /* 0x000000ff0500720c */ /* 0x000fe20003f45070 */
[----:B------:R-:W1:Y:S01]  /*11f50*/  S2R R17, SR_TID.X ;  /* 0x0000000000117919 */ /* 0x000e620000002100 */
[----:B------:R-:W-:-:S02]  /*11f60*/  SEL R5, RZ, 0x4, P6 ;  /* 0x00000004ff057807 */ /* 0x000fc40003000000 */
[----:B------:R-:W-:Y:S01]  /*11f70*/  ISETP.GT.AND P6, PT, R252, 0x2ff, PT ;  /* 0x000002fffc00780c */ /* 0x000fe20003fc4270 */
[----:B------:R-:W-:Y:S01]  /*11f80*/  LDGSTS.E [R15+0x22008], desc[UR22][R232.64], P1 ;  /* 0x22008000e80f7fae */ /* 0x000fe200089a1016 */
[C---:B------:R-:W-:Y:S02]  /*11f90*/  LOP3.LUT R19, R2.reuse, 0x7c, RZ, 0xfc, !PT ;  /* 0x0000007c02137812 */ /* 0x040fe400078efcff */
[----:B------:R-:W-:Y:S01]  /*11fa0*/  SEL R5, R5, RZ, P6 ;  /* 0x000000ff05057207 */ /* 0x000fe20003000000 */
[----:B------:R3:W-:Y:S01]  /*11fb0*/  LDGSTS.E [R15+0x24000], desc[UR22][R20.64], P4 ;  /* 0x24000000140f7fae */ /* 0x0007e2000a1a1016 */
[----:B------:R-:W-:Y:S02]  /*11fc0*/  ISETP.GE.AND P1, PT, R19, UR4, PT ;  /* 0x0000000413007c0c */ /* 0x000fe4000bf26270 */
[----:B------:R-:W-:Y:S01]  /*11fd0*/  LOP3.LUT R19, R2, 0x7e, RZ, 0xfc, !PT ;  /* 0x0000007e02137812 */ /* 0x000fe200078efcff */
[----:B------:R4:W-:Y:S01]  /*11fe0*/  STL.64 [R1+0x70], R20 ;  /* 0x0000701401007387 */ /* 0x0009e20000100a00 */
[----:B------:R-:W-:-:S02]  /*11ff0*/  ISETP.NE.U32.AND P4, PT, R5, RZ, PT ;  /* 0x000000ff0500720c */ /* 0x000fc40003f85070 */
[----:B------:R-:W-:Y:S01]  /*12000*/  SEL R5, RZ, 0x4, P1 ;  /* 0x00000004ff057807 */ /* 0x000fe20000800000 */
[----:B------:R-:W3:Y:S01]  /*12010*/  LDL.LU.64 R212, [R1+0x50] ;  /* 0x0000500001d47983 */ /* 0x000ee20000300a00 */
[----:B------:R-:W-:Y:S02]  /*12020*/  ISETP.GE.AND P1, PT, R19, UR4, PT ;  /* 0x0000000413007c0c */ /* 0x000fe4000bf26270 */
[----:B------:R-:W-:Y:S01]  /*12030*/  SEL R23, R5, RZ, P3 ;  /* 0x000000ff05177207 */ /* 0x000fe20001800000 */
[----:B------:R-:W3:Y:S01]  /*12040*/  LDL.LU.64 R106, [R1+0x48] ;  /* 0x00004800016a7983 */ /* 0x000ee20000300a00 */
[----:B------:R-:W-:Y:S02]  /*12050*/  SEL R5, RZ, 0x4, P1 ;  /* 0x00000004ff057807 */ /* 0x000fe40000800000 */
[----:B------:R-:W-:Y:S01]  /*12060*/  ISETP.NE.U32.AND P1, PT, R23, RZ, PT ;  /* 0x000000ff1700720c */ /* 0x000fe20003f25070 */
[----:B------:R-:W3:Y:S01]  /*12070*/  LDL.LU.64 R18, [R1+0x40] ;  /* 0x0000400001127983 */ /* 0x000ee20000300a00 */
[----:B------:R-:W-:Y:S01]  /*12080*/  SEL R5, R5, RZ, P3 ;  /* 0x000000ff05057207 */ /* 0x000fe20001800000 */
[----:B------:R-:W-:-:S02]  /*12090*/  IMAD.WIDE R156, R6, 0x4, R156 ;  /* 0x00000004069c7825 */ /* 0x000fc400078e029c */
[----:B------:R2:W-:Y:S01]  /*120a0*/  LDGSTS.E [R15+0x24008], desc[UR22][R24.64], P2 ;  /* 0x24008000180f7fae */ /* 0x0005e200091a1016 */
[----:B------:R-:W-:-:S03]  /*120b0*/  ISETP.NE.U32.AND P3, PT, R5, RZ, PT ;  /* 0x000000ff0500720c */ /* 0x000fc60003f65070 */
[----:B------:R4:W-:Y:S01]  /*120c0*/  STL.64 [R1+0x220], R24 ;  /* 0x0002201801007387 */ /* 0x0009e20000100a00 */
[----:B-1----:R-:W-:-:S03]  /*120d0*/  LOP3.LUT R17, R17, 0x7f, RZ, 0xc0, !PT ;  /* 0x0000007f11117812 */ /* 0x002fc600078ec0ff */
[----:B----4-:R-:W4:Y:S01]  /*120e0*/  LDL.LU.64 R20, [R1+0x38] ;  /* 0x0000380001147983 */ /* 0x010f220000300a00 */
[----:B------:R-:W-:-:S03]  /*120f0*/  ISETP.GE.AND P2, PT, R17, UR5, PT ;  /* 0x0000000511007c0c */ /* 0x000fc6000bf46270 */
[----:B------:R-:W3:Y:S04]  /*12100*/  LDL.LU.64 R122, [R1+0x30] ;  /* 0x00003000017a7983 */ /* 0x000ee80000300a00 */
[----:B------:R-:W3:Y:S04]  /*12110*/  LDL.LU.64 R204, [R1+0x28] ;  /* 0x0000280001cc7983 */ /* 0x000ee80000300a00 */
[----:B------:R-:W3:Y:S04]  /*12120*/  LDL.LU.64 R230, [R1+0x20] ;  /* 0x0000200001e67983 */ /* 0x000ee80000300a00 */
[----:B------:R-:W3:Y:S04]  /*12130*/  LDL.LU.64 R24, [R1+0x18] ;  /* 0x0000180001187983 */ /* 0x000ee80000300a00 */
[----:B------:R-:W3:Y:S04]  /*12140*/  LDL.LU.64 R16, [R1+0x10] ;  /* 0x0000100001107983 */ /* 0x000ee80000300a00 */
[----:B------:R-:W3:Y:S04]  /*12150*/  LDL.LU.64 R208, [R1+0x8] ;  /* 0x0000080001d07983 */ /* 0x000ee80000300a00 */
[----:B------:R1:W-:Y:S04]  /*12160*/  STL.64 [R1+0x230], R156 ;  /* 0x0002309c01007387 */ /* 0x0003e80000100a00 */
[----:B------:R1:W-:Y:S04]  /*12170*/  LDGSTS.E [R15+0x26000], desc[UR22][R156.64], P1 ;  /* 0x260000009c0f7fae */ /* 0x0003e800089a1016 */
[----:B-1----:R-:W3:Y:S01]  /*12180*/  LDL.LU.64 R156, [R1+0x470] ;  /* 0x00047000019c7983 */ /* 0x002ee20000300a00 */
[----:B--2---:R-:W-:-:S05]  /*12190*/  IMAD.WIDE R202, R6, 0x4, R202 ;  /* 0x0000000406ca7825 */ /* 0x004fca00078e02ca */
[----:B------:R1:W-:Y:S04]  /*121a0*/  STL.64 [R1+0x228], R202 ;  /* 0x000228ca01007387 */ /* 0x0003e80000100a00 */
[----:B------:R-:W-:Y:S01]  /*121b0*/  LDGSTS.E [R15+0x26008], desc[UR22][R202.64], P3 ;  /* 0x26008000ca0f7fae */ /* 0x000fe200099a1016 */
[----:B------:R-:W-:Y:S02]  /*121c0*/  LOP3.LUT R23, R2, 0x2, RZ, 0xfc, !PT ;  /* 0x0000000202177812 */ /* 0x000fe400078efcff */
[----:B------:R-:W-:Y:S01]  /*121d0*/  SEL R5, RZ, 0x4, P2 ;  /* 0x00000004ff057807 */ /* 0x000fe20001000000 */
[----:B------:R-:W0:Y:S04]  /*121e0*/  LDGDEPBAR ;  /* 0x00000000000079af */ /* 0x000e280000000000 */
[----:B-1----:R-:W3:Y:S02]  /*121f0*/  LDL.LU.64 R202, [R1+0x468] ;  /* 0x0004680001ca7983 */ /* 0x002ee40000300a00 */
[----:B---3--:R-:W-:-:S04]  /*12200*/  IMAD.WIDE R212, R203, 0x4, R212 ;  /* 0x00000004cbd47825 */ /* 0x008fc800078e02d4 */
[C---:B------:R-:W-:Y:S01]  /*12210*/  IMAD.WIDE R106, R203.reuse, 0x4, R106 ;  /* 0x00000004cb6a7825 */ /* 0x040fe200078e026a */
[----:B------:R-:W-:Y:S03]  /*12220*/  STL.64 [R1+0x200], R212 ;  /* 0x000200d401007387 */ /* 0x000fe60000100a00 */
[C---:B------:R-:W-:Y:S01]  /*12230*/  IMAD.WIDE R18, R203.reuse, 0x4, R18 ;  /* 0x00000004cb127825 */ /* 0x040fe200078e0212 */
[----:B------:R-:W-:Y:S03]  /*12240*/  STL.64 [R1+0x1f8], R106 ;  /* 0x0001f86a01007387 */ /* 0x000fe60000100a00 */
[C---:B----4-:R-:W-:Y:S01]  /*12250*/  IMAD.WIDE R20, R203.reuse, 0x4, R20 ;  /* 0x00000004cb147825 */ /* 0x050fe200078e0214 */
[----:B------:R-:W-:Y:S03]  /*12260*/  STL.64 [R1+0x1f0], R18 ;  /* 0x0001f01201007387 */ /* 0x000fe60000100a00 */
[C---:B------:R-:W-:Y:S01]  /*12270*/  IMAD.WIDE R122, R203.reuse, 0x4, R122 ;  /* 0x00000004cb7a7825 */ /* 0x040fe200078e027a */
        /* <DEDUP_REMOVED lines=8> */
[----:B------:R-:W-:Y:S04]  /*12300*/  STL.64 [R1+0x1c0], R16 ;  /* 0x0001c01001007387 */ /* 0x000fe80000100a00 */
[----:B------:R1:W-:Y:S04]  /*12310*/  STL.64 [R1+0x1b0], R214 ;  /* 0x0001b0d601007387 */ /* 0x0003e80000100a00 */
[----:B-1----:R-:W2:Y:S01]  /*12320*/  LDL.LU.64 R214, [R1+0x460] ;  /* 0x0004600001d67983 */ /* 0x002ea20000300a00 */
[----:B------:R-:W-:-:S04]  /*12330*/  IMAD.WIDE R24, R203, 0x4, R24 ;  /* 0x00000004cb187825 */ /* 0x000fc800078e0218 */
        /* <DEDUP_REMOVED lines=11> */
[----:B------:R1:W-:Y:S03]  /*123f0*/  STL.64 [R1+0x190], R222 ;  /* 0x000190de01007387 */ /* 0x0003e60000100a00 */
[C---:B------:R-:W-:Y:S01]  /*12400*/  IMAD.WIDE R196, R203.reuse, 0x4, R196 ;  /* 0x00000004cbc47825 */ /* 0x040fe200078e02c4 */
[----:B------:R3:W-:Y:S03]  /*12410*/  STL.64 [R1+0x188], R220 ;  /* 0x000188dc01007387 */ /* 0x0007e60000100a00 */
[----:B------:R-:W-:-:S04]  /*12420*/  IMAD.WIDE R192, R203, 0x4, R192 ;  /* 0x00000004cbc07825 */ /* 0x000fc800078e02c0 */
[----:B-1----:R-:W-:-:S04]  /*12430*/  IMAD.WIDE R222, R203, 0x4, R156 ;  /* 0x00000004cbde7825 */ /* 0x002fc800078e029c */
[----:B---3--:R-:W-:-:S04]  /*12440*/  IMAD.WIDE R220, R203, 0x4, R120 ;  /* 0x00000004cbdc7825 */ /* 0x008fc800078e0278 */
[----:B------:R-:W-:-:S04]  /*12450*/  IMAD.WIDE R114, R203, 0x4, R114 ;  /* 0x00000004cb727825 */ /* 0x000fc800078e0272 */
[----:B------:R-:W-:-:S04]  /*12460*/  IMAD.WIDE R112, R203, 0x4, R112 ;  /* 0x00000004cb707825 */ /* 0x000fc800078e0270 */
[----:B------:R-:W-:Y:S01]  /*12470*/  IMAD.WIDE R44, R203, 0x4, R44 ;  /* 0x00000004cb2c7825 */ /* 0x000fe200078e022c */
[----:B------:R-:W-:Y:S02]  /*12480*/  ISETP.GE.AND P2, PT, R23, UR5, PT ;  /* 0x0000000517007c0c */ /* 0x000fe4000bf46270 */
[----:B------:R-:W-:Y:S02]  /*12490*/  SEL R5, R5, RZ, P6 ;  /* 0x000000ff05057207 */ /* 0x000fe40003000000 */
[----:B------:R-:W-:Y:S02]  /*124a0*/  SEL R23, RZ, 0x4, P2 ;  /* 0x00000004ff177807 */ /* 0x000fe40001000000 */
[----:B------:R-:W-:Y:S02]  /*124b0*/  ISETP.NE.U32.AND P2, PT, R5, RZ, PT ;  /* 0x000000ff0500720c */ /* 0x000fe40003f45070 */
[----:B------:R-:W-:Y:S02]  /*124c0*/  SEL R5, R23, RZ, P6 ;  /* 0x000000ff17057207 */ /* 0x000fe40003000000 */
[----:B------:R-:W-:Y:S01]  /*124d0*/  LOP3.LUT R23, R2, 0x20, RZ, 0xfc, !PT ;  /* 0x0000002002177812 */ /* 0x000fe200078efcff */
[----:B------:R-:W-:-:S03]  /*124e0*/  IMAD.WIDE R96, R203, 0x4, R96 ;  /* 0x00000004cb607825 */ /* 0x000fc600078e0260 */
[----:B------:R-:W-:Y:S01]  /*124f0*/  ISETP.GE.AND P1, PT, R23, UR5, PT ;  /* 0x0000000517007c0c */ /* 0x000fe2000bf26270 */
[----:B------:R-:W-:Y:S01]  /*12500*/  IMAD.WIDE R124, R203, 0x4, R124 ;  /* 0x00000004cb7c7825 */ /* 0x000fe200078e027c */
[----:B------:R-:W-:Y:S02]  /*12510*/  LOP3.LUT R23, R2, 0x22, RZ, 0xfc, !PT ;  /* 0x0000002202177812 */ /* 0x000fe400078efcff */
[----:B------:R-:W-:Y:S02]  /*12520*/  ISETP.NE.U32.AND P3, PT, R5, RZ, PT ;  /* 0x000000ff0500720c */ /* 0x000fe40003f65070 */
[----:B------:R-:W-:Y:S02]  /*12530*/  SEL R5, RZ, 0x4, P1 ;  /* 0x00000004ff057807 */ /* 0x000fe40000800000 */
[----:B------:R-:W-:Y:S01]  /*12540*/  ISETP.GE.AND P1, PT, R23, UR5, PT ;  /* 0x0000000517007c0c */ /* 0x000fe2000bf26270 */
[----:B------:R-:W-:Y:S02]  /*12550*/  VIADD R23, R3, UR7 ;  /* 0x0000000703177c36 */ /* 0x000fe40008000000 */
[----:B------:R-:W-:-:S03]  /*12560*/  IMAD.WIDE R156, R203, 0x4, R134 ;  /* 0x00000004cb9c7825 */ /* 0x000fc600078e0286 */
[----:B------:R-:W-:Y:S04]  /*12570*/  LDGSTS.E [R23+0x58000], desc[UR22][R212.64], P5 ;  /* 0x58000000d4177fae */ /* 0x000fe8000a9a1016 */
[----:B------:R-:W-:Y:S01]  /*12580*/  LDGSTS.E [R23+0x58400], desc[UR22][R16.64], P5 ;  /* 0x5840000010177fae */ /* 0x000fe2000a9a1016 */
[----:B--2---:R-:W-:-:S04]  /*12590*/  IMAD.WIDE R224, R203, 0x4, R214 ;  /* 0x00000004cbe07825 */ /* 0x004fc800078e02d6 */
[C---:B------:R-:W-:Y:S01]  /*125a0*/  IMAD.WIDE R214, R203.reuse, 0x4, R210 ;  /* 0x00000004cbd67825 */ /* 0x040fe200078e02d2 */
[----:B------:R-:W-:Y:S03]  /*125b0*/  LDGSTS.E [R23+0x58800], desc[UR22][R224.64], P5 ;  /* 0x58800000e0177fae */ /* 0x000fe6000a9a1016 */
[C---:B------:R-:W-:Y:S01]  /*125c0*/  IMAD.WIDE R210, R203.reuse, 0x4, R206 ;  /* 0x00000004cbd27825 */ /* 0x040fe200078e02ce */
[----:B------:R1:W-:Y:S03]  /*125d0*/  STL.64 [R1+0x178], R214 ;  /* 0x000178d601007387 */ /* 0x0003e60000100a00 */
[C---:B------:R-:W-:Y:S01]  /*125e0*/  IMAD.WIDE R206, R203.reuse, 0x4, R200 ;  /* 0x00000004cbce7825 */ /* 0x040fe200078e02c8 */
[----:B------:R-:W-:Y:S03]  /*125f0*/  STL.64 [R1+0x180], R224 ;  /* 0x000180e001007387 */ /* 0x000fe60000100a00 */
[C---:B------:R-:W-:Y:S01]  /*12600*/  IMAD.WIDE R200, R203.reuse, 0x4, R198 ;  /* 0x00000004cbc87825 */ /* 0x040fe200078e02c6 */
[----:B------:R2:W-:Y:S03]  /*12610*/  STL.64 [R1+0x170], R210 ;  /* 0x000170d201007387 */ /* 0x0005e60000100a00 */
[C---:B------:R-:W-:Y:S01]  /*12620*/  IMAD.WIDE R198, R203.reuse, 0x4, R194 ;  /* 0x00000004cbc67825 */ /* 0x040fe200078e02c2 */
[----:B------:R-:W-:Y:S03]  /*12630*/  STL.64 [R1+0x168], R206 ;  /* 0x000168ce01007387 */ /* 0x000fe60000100a00 */
[C---:B-1----:R-:W-:Y:S01]  /*12640*/  IMAD.WIDE R214, R203.reuse, 0x4, R118 ;  /* 0x00000004cbd67825 */ /* 0x042fe200078e0276 */
[----:B------:R-:W-:Y:S04]  /*12650*/  STL.64 [R1+0x160], R200 ;  /* 0x000160c801007387 */ /* 0x000fe80000100a00 */
[----:B------:R-:W-:Y:S01]  /*12660*/  STL.64 [R1+0x158], R196 ;  /* 0x000158c401007387 */ /* 0x000fe20000100a00 */
[----:B--2---:R-:W-:-:S03]  /*12670*/  IMAD.WIDE R210, R203, 0x4, R116 ;  /* 0x00000004cbd27825 */ /* 0x004fc600078e0274 */
[----:B------:R-:W-:Y:S04]  /*12680*/  STL.64 [R1+0x150], R198 ;  /* 0x000150c601007387 */ /* 0x000fe80000100a00 */
[----:B------:R-:W-:Y:S04]  /*12690*/  STL.64 [R1+0x140], R222 ;  /* 0x000140de01007387 */ /* 0x000fe80000100a00 */
[----:B------:R-:W-:Y:S04]  /*126a0*/  STL.64 [R1+0x148], R192 ;  /* 0x000148c001007387 */ /* 0x000fe80000100a00 */
[----:B------:R-:W-:Y:S04]  /*126b0*/  STL.64 [R1+0x138], R220 ;  /* 0x000138dc01007387 */ /* 0x000fe80000100a00 */
[----:B------:R-:W-:Y:S04]  /*126c0*/  STL.64 [R1+0x130], R214 ;  /* 0x000130d601007387 */ /* 0x000fe80000100a00 */
[----:B------:R-:W-:Y:S04]  /*126d0*/  STL.64 [R1+0x120], R114 ;  /* 0x0001207201007387 */ /* 0x000fe80000100a00 */
[----:B------:R-:W-:Y:S04]  /*126e0*/  STL.64 [R1+0x128], R210 ;  /* 0x000128d201007387 */ /* 0x000fe80000100a00 */
[----:B------:R1:W-:Y:S04]  /*126f0*/  STL.64 [R1+0x118], R112 ;  /* 0x0001187001007387 */ /* 0x0003e80000100a00 */
[----:B------:R2:W-:Y:S04]  /*12700*/  STL.64 [R1+0x110], R44 ;  /* 0x0001102c01007387 */ /* 0x0005e80000100a00 */
[----:B------:R-:W-:Y:S01]  /*12710*/  LDGSTS.E [R23+0x58c00], desc[UR22][R222.64], P5 ;  /* 0x58c00000de177fae */ /* 0x000fe2000a9a1016 */
[----:B-1----:R-:W-:-:S04]  /*12720*/  IMAD.WIDE R112, R203, 0x4, R46 ;  /* 0x00000004cb707825 */ /* 0x002fc800078e022e */
[C---:B------:R-:W-:Y:S01]  /*12730*/  IMAD.WIDE R46, R203.reuse, 0x4, R48 ;  /* 0x00000004cb2e7825 */ /* 0x040fe200078e0230 */
[----:B------:R-:W-:Y:S03]  /*12740*/  STL.64 [R1+0x108], R112 ;  /* 0x0001087001007387 */ /* 0x000fe60000100a00 */
[C---:B--2---:R-:W-:Y:S01]  /*12750*/  IMAD.WIDE R44, R203.reuse, 0x4, R50 ;  /* 0x00000004cb2c7825 */ /* 0x044fe200078e0232 */
[----:B------:R1:W-:Y:S03]  /*12760*/  STL.64 [R1+0x100], R46 ;  /* 0x0001002e01007387 */ /* 0x0003e60000100a00 */
[C---:B------:R-:W-:Y:S01]  /*12770*/  IMAD.WIDE R48, R203.reuse, 0x4, R52 ;  /* 0x00000004cb307825 */ /* 0x040fe200078e0234 */
[----:B------:R2:W-:Y:S04]  /*12780*/  STL.64 [R1+0xf8], R44 ;  /* 0x0000f82c01007387 */ /* 0x0005e80000100a00 */
[----:B------:R3:W-:Y:S01]  /*12790*/  STL.64 [R1+0xf0], R48 ;  /* 0x0000f03001007387 */ /* 0x0007e20000100a00 */
[----:B-1----:R-:W-:-:S04]  /*127a0*/  IMAD.WIDE R46, R203, 0x4, R54 ;  /* 0x00000004cb2e7825 */ /* 0x002fc800078e0236 */
[C---:B--2---:R-:W-:Y:S01]  /*127b0*/  IMAD.WIDE R44, R203.reuse, 0x4, R56 ;  /* 0x00000004cb2c7825 */ /* 0x044fe200078e0238 */
[----:B------:R1:W-:Y:S03]  /*127c0*/  STL.64 [R1+0xe8], R46 ;  /* 0x0000e82e01007387 */ /* 0x0003e60000100a00 */
[C---:B---3--:R-:W-:Y:S01]  /*127d0*/  IMAD.WIDE R48, R203.reuse, 0x4, R58 ;  /* 0x00000004cb307825 */ /* 0x048fe200078e023a */
        /* <DEDUP_REMOVED lines=8> */
[----:B-1----:R-:W-:-:S03]  /*12860*/  IMAD.WIDE R46, R203, 0x4, R66 ;  /* 0x00000004cb2e7825 */ /* 0x002fc600078e0242 */
[----:B------:R-:W4:Y:S01]  /*12870*/  LDL.64 R120, [R1+0x178] ;  /* 0x0001780001787983 */ /* 0x000f220000100a00 */
[----:B--2---:R-:W-:-:S03]  /*12880*/  IMAD.WIDE R44, R203, 0x4, R68 ;  /* 0x00000004cb2c7825 */ /* 0x004fc600078e0244 */
[----:B------:R-:W-:Y:S01]  /*12890*/  STL.64 [R1+0xb8], R46 ;  /* 0x0000b82e01007387 */ /* 0x000fe20000100a00 */
[----:B------:R-:W-:-:S03]  /*128a0*/  IMAD.WIDE R112, R203, 0x4, R98 ;  /* 0x00000004cb707825 */ /* 0x000fc600078e0262 */
[----:B------:R-:W2:Y:S01]  /*128b0*/  LDL.64 R118, [R1+0x170] ;  /* 0x0001700001767983 */ /* 0x000ea20000100a00 */
[----:B------:R-:W-:-:S03]  /*128c0*/  IMAD.WIDE R68, R203, 0x4, R70 ;  /* 0x00000004cb447825 */ /* 0x000fc600078e0246 */
[----:B------:R1:W-:Y:S01]  /*128d0*/  STL.64 [R1+0xb0], R44 ;  /* 0x0000b02c01007387 */ /* 0x0003e20000100a00 */
[----:B------:R-:W-:-:S03]  /*128e0*/  IMAD.WIDE R66, R203, 0x4, R72 ;  /* 0x00000004cb427825 */ /* 0x000fc600078e0248 */
[----:B------:R-:W2:Y:S01]  /*128f0*/  LDL.64 R70, [R1+0xb0] ;  /* 0x0000b00001467983 */ /* 0x000ea20000100a00 */
        /* <DEDUP_REMOVED lines=8> */
[----:B---3--:R-:W-:-:S03]  /*12980*/  IMAD.WIDE R48, R203, 0x4, R90 ;  /* 0x00000004cb307825 */ /* 0x008fc600078e025a */
[----:B------:R-:W3:Y:S01]  /*12990*/  LDL.64 R88, [R1+0xf8] ;  /* 0x0000f80001587983 */ /* 0x000ee20000100a00 */
[----:B------:R-:W-:-:S03]  /*129a0*/  IMAD.WIDE R206, R203, 0x4, R126 ;  /* 0x00000004cbce7825 */ /* 0x000fc600078e027e */
[----:B------:R-:W2:Y:S01]  /*129b0*/  LDL.64 R90, [R1+0x100] ;  /* 0x00010000015a7983 */ /* 0x000ea20000100a00 */
[----:B------:R-:W-:-:S03]  /*129c0*/  IMAD.WIDE R200, R203, 0x4, R128 ;  /* 0x00000004cbc87825 */ /* 0x000fc600078e0280 */
[----:B------:R-:W-:Y:S01]  /*129d0*/  STL.64 [R1+0xa8], R96 ;  /* 0x0000a86001007387 */ /* 0x000fe20000100a00 */
[----:B------:R-:W-:-:S03]  /*129e0*/  IMAD.WIDE R196, R203, 0x4, R130 ;  /* 0x00000004cbc47825 */ /* 0x000fc600078e0282 */
[----:B------:R1:W-:Y:S01]  /*129f0*/  STL.64 [R1+0xa0], R112 ;  /* 0x0000a07001007387 */ /* 0x0003e20000100a00 */
[----:B------:R-:W-:-:S03]  /*12a00*/  IMAD.WIDE R194, R203, 0x4, R132 ;  /* 0x00000004cbc27825 */ /* 0x000fc600078e0284 */
[----:B------:R1:W-:Y:S04]  /*12a10*/  STL.64 [R1+0x98], R124 ;  /* 0x0000987c01007387 */ /* 0x0003e80000100a00 */
[----:B------:R1:W-:Y:S04]  /*12a20*/  STL.64 [R1+0x90], R206 ;  /* 0x000090ce01007387 */ /* 0x0003e80000100a00 */
[----:B------:R1:W-:Y:S04]  /*12a30*/  STL.64 [R1+0x88], R200 ;  /* 0x000088c801007387 */ /* 0x0003e80000100a00 */
[----:B------:R-:W3:Y:S04]  /*12a40*/  LDL.64 R134, [R1+0x1b0] ;  /* 0x0001b00001867983 */ /* 0x000ee80000100a00 */
[----:B------:R1:W-:Y:S04]  /*12a50*/  STL.64 [R1+0x218], R196 ;  /* 0x000218c401007387 */ /* 0x0003e80000100a00 */
[----:B------:R1:W-:Y:S04]  /*12a60*/  STL.64 [R1+0x210], R194 ;  /* 0x000210c201007387 */ /* 0x0003e80000100a00 */
[----:B------:R-:W3:Y:S04]  /*12a70*/  LDL.LU.64 R212, [R1+0x458] ;  /* 0x0004580001d47983 */ /* 0x000ee80000300a00 */
[----:B------:R1:W-:Y:S04]  /*12a80*/  STL.64 [R1+0x208], R156 ;  /* 0x0002089c01007387 */ /* 0x0003e80000100a00 */
[----:B------:R-:W3:Y:S01]  /*12a90*/  LDL.LU.64 R16, [R1+0x450] ;  /* 0x0004500001107983 */ /* 0x000ee20000300a00 */
[----:B------:R-:W-:-:S03]  /*12aa0*/  IMAD.WIDE R58, R203, 0x4, R80 ;  /* 0x00000004cb3a7825 */ /* 0x000fc600078e0250 */
[----:B------:R-:W4:Y:S01]  /*12ab0*/  LDL.64 R116, [R1+0x168] ;  /* 0x0001680001747983 */ /* 0x000f220000100a00 */
[----:B------:R-:W-:-:S03]  /*12ac0*/  IMAD.WIDE R56, R203, 0x4, R82 ;  /* 0x00000004cb387825 */ /* 0x000fc600078e0252 */
[----:B------:R-:W4:Y:S01]  /*12ad0*/  LDL.64 R132, [R1+0x1a8] ;  /* 0x0001a80001847983 */ /* 0x000f220000100a00 */
[----:B------:R-:W-:-:S03]  /*12ae0*/  IMAD.WIDE R60, R203, 0x4, R78 ;  /* 0x00000004cb3c7825 */ /* 0x000fc600078e024e */
[----:B------:R-:W4:Y:S01]  /*12af0*/  LDL.64 R114, [R1+0x160] ;  /* 0x0001600001727983 */ /* 0x000f220000100a00 */
[----:B-1----:R-:W-:-:S03]  /*12b00*/  IMAD.WIDE R44, R203, 0x4, R94 ;  /* 0x00000004cb2c7825 */ /* 0x002fc600078e025e */
[----:B------:R-:W4:Y:S04]  /*12b10*/  LDL.64 R98, [R1+0x120] ;  /* 0x0001200001627983 */ /* 0x000f280000100a00 */
[----:B------:R-:W4:Y:S04]  /*12b20*/  LDL.64 R82, [R1+0xe0] ;  /* 0x0000e00001527983 */ /* 0x000f280000100a00 */
[----:B--2---:R-:W-:Y:S04]  /*12b30*/  LDGSTS.E [R23+0x59000], desc[UR22][R90.64], P5 ;  /* 0x590000005a177fae */ /* 0x004fe8000a9a1016 */
[----:B------:R-:W-:Y:S04]  /*12b40*/  LDGSTS.E [R23+0x59400], desc[UR22][R74.64], P5 ;  /* 0x594000004a177fae */ /* 0x000fe8000a9a1016 */
[----:B------:R-:W-:Y:S04]  /*12b50*/  LDGSTS.E [R23+0x59800], desc[UR22][R58.64], P5 ;  /* 0x598000003a177fae */ /* 0x000fe8000a9a1016 */
[----:B------:R1:W-:Y:S04]  /*12b60*/  LDGSTS.E [R23+0x59c00], desc[UR22][R96.64], P5 ;  /* 0x59c0000060177fae */ /* 0x0003e8000a9a1016 */
[----:B---3--:R-:W-:Y:S04]  /*12b70*/  LDGSTS.E [R16+0x58080], desc[UR22][R106.64], P5 ;  /* 0x580800006a107fae */ /* 0x008fe8000a9a1016 */
[----:B------:R-:W-:Y:S04]  /*12b80*/  LDGSTS.E [R16+0x58480], desc[UR22][R208.64], P5 ;  /* 0x58480000d0107fae */ /* 0x000fe8000a9a1016 */
[----:B----4-:R-:W-:Y:S04]  /*12b90*/  LDGSTS.E [R16+0x58880], desc[UR22][R120.64], P5 ;  /* 0x5888000078107fae */ /* 0x010fe8000a9a1016 */
[----:B------:R-:W-:Y:S04]  /*12ba0*/  LDGSTS.E [R16+0x58c80], desc[UR22][R220.64], P5 ;  /* 0x58c80000dc107fae */ /* 0x000fe8000a9a1016 */
[----:B------:R-:W-:Y:S04]  /*12bb0*/  LDGSTS.E [R16+0x59080], desc[UR22][R88.64], P5 ;  /* 0x5908000058107fae */ /* 0x000fe8000a9a1016 */
[----:B------:R-:W-:Y:S04]  /*12bc0*/  LDGSTS.E [R16+0x59480], desc[UR22][R72.64], P5 ;  /* 0x5948000048107fae */ /* 0x000fe8000a9a1016 */
[----:B------:R-:W2:Y:S04]  /*12bd0*/  LDL.LU.64 R106, [R1+0x448] ;  /* 0x00044800016a7983 */ /* 0x000ea80000300a00 */
[----:B------:R-:W-:Y:S04]  /*12be0*/  LDGSTS.E [R16+0x59880], desc[UR22][R56.64], P5 ;  /* 0x5988000038107fae */ /* 0x000fe8000a9a1016 */
[----:B------:R-:W3:Y:S04]  /*12bf0*/  LDL.LU.64 R208, [R1+0x440] ;  /* 0x0004400001d07983 */ /* 0x000ee80000300a00 */
[----:B------:R-:W-:Y:S04]  /*12c00*/  LDGSTS.E [R16+0x59c80], desc[UR22][R112.64], P5 ;  /* 0x59c8000070107fae */ /* 0x000fe8000a9a1016 */
[----:B------:R-:W4:Y:S04]  /*12c10*/  LDL.64 R130, [R1+0x1a0] ;  /* 0x0001a00001827983 */ /* 0x000f280000100a00 */
[----:B------:R-:W2:Y:S04]  /*12c20*/  LDL.64 R128, [R1+0x198] ;  /* 0x0001980001807983 */ /* 0x000ea80000100a00 */
[----:B------:R-:W2:Y:S04]  /*12c30*/  LDL.64 R112, [R1+0x158] ;  /* 0x0001580001707983 */ /* 0x000ea80000100a00 */
[----:B------:R-:W2:Y:S04]  /*12c40*/  LDL.64 R96, [R1+0x118] ;  /* 0x0001180001607983 */ /* 0x000ea80000100a00 */
[----:B------:R-:W2:Y:S04]  /*12c50*/  LDL.64 R94, [R1+0x110] ;  /* 0x00011000015e7983 */ /* 0x000ea80000100a00 */
[----:B------:R-:W2:Y:S04]  /*12c60*/  LDL.64 R80, [R1+0xd8] ;  /* 0x0000d80001507983 */ /* 0x000ea80000100a00 */
[----:B------:R-:W2:Y:S04]  /*12c70*/  LDL.64 R78, [R1+0xd0] ;  /* 0x0000d000014e7983 */ /* 0x000ea80000100a00 */
[----:B------:R-:W-:Y:S04]  /*12c80*/  LDGSTS.E [R17+0x58100], desc[UR22][R18.64], P5 ;  /* 0x5810000012117fae */ /* 0x000fe8000a9a1016 */
[----:B------:R-:W-:Y:S04]  /*12c90*/  LDGSTS.E [R17+0x58500], desc[UR22][R134.64], P5 ;  /* 0x5850000086117fae */ /* 0x000fe8000a9a1016 */
[----:B------:R-:W-:Y:S04]  /*12ca0*/  LDGSTS.E [R17+0x58900], desc[UR22][R118.64], P5 ;  /* 0x5890000076117fae */ /* 0x000fe8000a9a1016 */
[----:B------:R-:W2:Y:S04]  /*12cb0*/  LDL.LU.64 R18, [R1+0x438] ;  /* 0x0004380001127983 */ /* 0x000ea80000300a00 */
[----:B------:R-:W-:Y:S01]  /*12cc0*/  LDGSTS.E [R17+0x58d00], desc[UR22][R214.64], P5 ;  /* 0x58d00000d6117fae */ /* 0x000fe2000a9a1016 */
[----:B------:R-:W-:-:S03]  /*12cd0*/  IMAD.WIDE R62, R203, 0x4, R76 ;  /* 0x00000004cb3e7825 */ /* 0x000fc600078e024c */
[----:B------:R-:W-:Y:S01]  /*12ce0*/  LDGSTS.E [R17+0x59100], desc[UR22][R86.64], P5 ;  /* 0x5910000056117fae */ /* 0x000fe2000a9a1016 */
[----:B------:R-:W-:-:S03]  /*12cf0*/  IMAD.WIDE R46, R203, 0x4, R92 ;  /* 0x00000004cb2e7825 */ /* 0x000fc600078e025c */
[----:B------:R-:W-:Y:S04]  /*12d00*/  LDGSTS.E [R17+0x59500], desc[UR22][R70.64], P5 ;  /* 0x5950000046117fae */ /* 0x000fe8000a9a1016 */
[----:B------:R-:W-:Y:S04]  /*12d10*/  LDGSTS.E [R17+0x59900], desc[UR22][R54.64], P5 ;  /* 0x5990000036117fae */ /* 0x000fe8000a9a1016 */
[----:B------:R-:W-:Y:S04]  /*12d20*/  LDGSTS.E [R17+0x59d00], desc[UR22][R124.64], P5 ;  /* 0x59d000007c117fae */ /* 0x000fe8000a9a1016 */
[----:B------:R-:W3:Y:S04]  /*12d30*/  LDL.64 R126, [R1+0x190] ;  /* 0x00019000017e7983 */ /* 0x000ee80000100a00 */
[----:B------:R-:W3:Y:S04]  /*12d40*/  LDL.64 R92, [R1+0x108] ;  /* 0x00010800015c7983 */ /* 0x000ee80000100a00 */
[----:B------:R-:W3:Y:S04]  /*12d50*/  LDL.64 R124, [R1+0x188] ;  /* 0x00018800017c7983 */ /* 0x000ee80000100a00 */
[----:B------:R-:W3:Y:S04]  /*12d60*/  LDL.64 R76, [R1+0xc8] ;  /* 0x0000c800014c7983 */ /* 0x000ee80000100a00 */
[----:B--2---:R-:W-:Y:S04]  /*12d70*/  LDGSTS.E [R18+0x58180], desc[UR22][R20.64], P5 ;  /* 0x5818000014127fae */ /* 0x004fe8000a9a1016 */
[----:B------:R-:W-:Y:S04]  /*12d80*/  LDGSTS.E [R18+0x58580], desc[UR22][R132.64], P5 ;  /* 0x5858000084127fae */ /* 0x000fe8000a9a1016 */
[----:B------:R-:W-:Y:S04]  /*12d90*/  LDGSTS.E [R18+0x58980], desc[UR22][R116.64], P5 ;  /* 0x5898000074127fae */ /* 0x000fe8000a9a1016 */
[----:B------:R-:W2:Y:S04]  /*12da0*/  LDL.LU.64 R20, [R1+0x430] ;  /* 0x0004300001147983 */ /* 0x000ea80000300a00 */
[----:B------:R-:W-:Y:S04]  /*12db0*/  LDGSTS.E [R18+0x58d80], desc[UR22][R210.64], P5 ;  /* 0x58d80000d2127fae */ /* 0x000fe8000a9a1016 */
[----:B------:R-:W-:Y:S04]  /*12dc0*/  LDGSTS.E [R18+0x59180], desc[UR22][R84.64], P5 ;  /* 0x5918000054127fae */ /* 0x000fe8000a9a1016 */
[----:B------:R-:W-:Y:S04]  /*12dd0*/  LDGSTS.E [R18+0x59580], desc[UR22][R68.64], P5 ;  /* 0x5958000044127fae */ /* 0x000fe8000a9a1016 */
[----:B------:R-:W-:Y:S04]  /*12de0*/  LDGSTS.E [R18+0x59980], desc[UR22][R52.64], P5 ;  /* 0x5998000034127fae */ /* 0x000fe8000a9a1016 */
[----:B------:R1:W-:Y:S04]  /*12df0*/  LDGSTS.E [R18+0x59d80], desc[UR22][R206.64], P5 ;  /* 0x59d80000ce127fae */ /* 0x0003e8000a9a1016 */
[----:B------:R-:W-:Y:S04]  /*12e00*/  LDGSTS.E [R19+0x58200], desc[UR22][R122.64], P5 ;  /* 0x582000007a137fae */ /* 0x000fe8000a9a1016 */
[----:B----4-:R-:W-:Y:S04]  /*12e10*/  LDGSTS.E [R19+0x58600], desc[UR22][R130.64], P5 ;  /* 0x5860000082137fae */ /* 0x010fe8000a9a1016 */
[----:B------:R-:W-:Y:S04]  /*12e20*/  LDGSTS.E [R19+0x58a00], desc[UR22][R114.64], P5 ;  /* 0x58a0000072137fae */ /* 0x000fe8000a9a1016 */
[----:B------:R-:W-:Y:S04]  /*12e30*/  LDGSTS.E [R19+0x58e00], desc[UR22][R98.64], P5 ;  /* 0x58e0000062137fae */ /* 0x000fe8000a9a1016 */
[----:B------:R-:W-:Y:S04]  /*12e40*/  LDGSTS.E [R19+0x59200], desc[UR22][R82.64], P5 ;  /* 0x5920000052137fae */ /* 0x000fe8000a9a1016 */
[----:B------:R-:W-:Y:S04]  /*12e50*/  LDGSTS.E [R19+0x59600], desc[UR22][R66.64], P5 ;  /* 0x5960000042137fae */ /* 0x000fe8000a9a1016 */
[----:B------:R-:W-:Y:S04]  /*12e60*/  LDGSTS.E [R19+0x59a00], desc[UR22][R50.64], P5 ;  /* 0x59a0000032137fae */ /* 0x000fe8000a9a1016 */
[----:B------:R4:W-:Y:S04]  /*12e70*/  LDGSTS.E [R19+0x59e00], desc[UR22][R200.64], P5 ;  /* 0x59e00000c8137fae */ /* 0x0009e8000a9a1016 */
[----:B------:R-:W4:Y:S04]  /*12e80*/  LDL.LU.64 R122, [R1+0x428] ;  /* 0x00042800017a7983 */ /* 0x000f280000300a00 */
        /* <DEDUP_REMOVED lines=10> */
[----:B------:R2:W-:Y:S04]  /*12f30*/  LDGSTS.E [R21+0x58b00], desc[UR22][R198.64], P5 ;  /* 0x58b00000c6157fae */ /* 0x0005e8000a9a1016 */
[----:B------:R-:W-:Y:S04]  /*12f40*/  LDGSTS.E [R21+0x58f00], desc[UR22][R94.64], P5 ;  /* 0x58f000005e157fae */ /* 0x000fe8000a9a1016 */
[----:B------:R-:W-:Y:S04]  /*12f50*/  LDGSTS.E [R21+0x59300], desc[UR22][R78.64], P5 ;  /* 0x593000004e157fae */ /* 0x000fe8000a9a1016 */
[----:B------:R-:W-:Y:S04]  /*12f60*/  LDGSTS.E [R21+0x59700], desc[UR22][R62.64], P5 ;  /* 0x597000003e157fae */ /* 0x000fe8000a9a1016 */
[----:B------:R-:W-:Y:S04]  /*12f70*/  LDGSTS.E [R21+0x59b00], desc[UR22][R46.64], P5 ;  /* 0x59b000002e157fae */ /* 0x000fe8000a9a1016 */
[----:B------:R-:W3:Y:S04]  /*12f80*/  LDL.LU.64 R204, [R1+0x420] ;  /* 0x0004200001cc7983 */ /* 0x000ee80000300a00 */
[----:B------:R-:W-:Y:S04]  /*12f90*/  LDGSTS.E [R21+0x59f00], desc[UR22][R194.64], P5 ;  /* 0x59f00000c2157fae */ /* 0x000fe8000a9a1016 */
[----:B------:R-:W3:Y:S04]  /*12fa0*/  LDL.LU.64 R230, [R1+0x418] ;  /* 0x0004180001e67983 */ /* 0x000ee80000300a00 */
[----:B------:R-:W-:Y:S04]  /*12fb0*/  LDGSTS.E [R22+0x58380], desc[UR22][R24.64], P5 ;  /* 0x5838000018167fae */ /* 0x000fe8000a9a1016 */
[----:B------:R-:W-:Y:S04]  /*12fc0*/  LDGSTS.E [R22+0x58780], desc[UR22][R124.64], P5 ;  /* 0x587800007c167fae */ /* 0x000fe8000a9a1016 */
[----:B------:R1:W-:Y:S04]  /*12fd0*/  LDGSTS.E [R22+0x58b80], desc[UR22][R192.64], P5 ;  /* 0x58b80000c0167fae */ /* 0x0003e8000a9a1016 */
[----:B------:R-:W3:Y:S04]  /*12fe0*/  LDL.LU.64 R24, [R1+0x410] ;  /* 0x0004100001187983 */ /* 0x000ee80000300a00 */
[----:B------:R-:W-:Y:S04]  /*12ff0*/  LDGSTS.E [R22+0x58f80], desc[UR22][R92.64], P5 ;  /* 0x58f800005c167fae */ /* 0x000fe8000a9a1016 */
[----:B------:R-:W-:Y:S04]  /*13000*/  LDGSTS.E [R22+0x59380], desc[UR22][R76.64], P5 ;  /* 0x593800004c167fae */ /* 0x000fe8000a9a1016 */
[----:B------:R-:W-:Y:S04]  /*13010*/  LDGSTS.E [R22+0x59780], desc[UR22][R60.64], P5 ;  /* 0x597800003c167fae */ /* 0x000fe8000a9a1016 */
[----:B------:R-:W-:Y:S04]  /*13020*/  LDGSTS.E [R22+0x59b80], desc[UR22][R44.64], P5 ;  /* 0x59b800002c167fae */ /* 0x000fe8000a9a1016 */
[----:B------:R2:W-:Y:S04]  /*13030*/  LDGSTS.E [R22+0x59f80], desc[UR22][R156.64], P5 ;  /* 0x59f800009c167fae */ /* 0x0005e8000a9a1016 */
[----:B------:R-:W0:Y:S01]  /*13040*/  LDGDEPBAR ;  /* 0x00000000000079af */ /* 0x000e220000000000 */
[----:B------:R-:W-:Y:S01]  /*13050*/  SEL R5, R5, RZ, P6 ;  /* 0x000000ff05057207 */ /* 0x000fe20003000000 */
[----:B------:R-:W-:Y:S01]  /*13060*/  VIADD R228, R4, UR7 ;  /* 0x0000000704e47c36 */ /* 0x000fe20008000000 */
[----:B-1----:R-:W-:-:S02]  /*13070*/  LOP3.LUT R23, R2, 0x40, RZ, 0xfc, !PT ;  /* 0x0000004002177812 */ /* 0x002fc400078efcff */
[----:B------:R-:W-:Y:S02]  /*13080*/  ISETP.NE.U32.AND P5, PT, R5, RZ, PT ;  /* 0x000000ff0500720c */ /* 0x000fe40003fa5070 */
[----:B------:R-:W-:Y:S02]  /*13090*/  SEL R5, RZ, 0x4, P1 ;  /* 0x00000004ff057807 */ /* 0x000fe40000800000 */
[----:B------:R-:W-:Y:S02]  /*130a0*/  ISETP.GE.AND P1, PT, R23, UR5, PT ;  /* 0x0000000517007c0c */ /* 0x000fe4000bf26270 */
[----:B------:R-:W-:Y:S02]  /*130b0*/  SEL R5, R5, RZ, P6 ;  /* 0x000000ff05057207 */ /* 0x000fe40003000000 */
[C---:B------:R-:W-:Y:S02]  /*130c0*/  LOP3.LUT R23, R2.reuse, 0x42, RZ, 0xfc, !PT ;  /* 0x0000004202177812 */ /* 0x040fe400078efcff */
[----:B------:R-:W-:Y:S01]  /*130d0*/  LOP3.LUT R229, R2, 0x60, RZ, 0xfc, !PT ;  /* 0x0000006002e57812 */ /* 0x000fe200078efcff */
        /* <DEDUP_REMOVED lines=10> */
[----:B------:R-:W-:-:S03]  /*13180*/  LOP3.LUT R201, R2, 0x28, RZ, 0xfc, !PT ;  /* 0x0000002802c97812 */ /* 0x000fc600078efcff */
[----:B------:R-:W-:Y:S01]  /*13190*/  IMAD.WIDE R226, R6, 0x4, R144 ;  /* 0x0000000406e27825 */ /* 0x000fe200078e0290 */
[----:B--2---:R-:W-:-:S03]  /*131a0*/  LOP3.LUT R199, R2, 0x48, RZ, 0xfc, !PT ;  /* 0x0000004802c77812 */ /* 0x004fc600078efcff */
[----:B------:R-:W-:-:S04]  /*131b0*/  IMAD.WIDE R104, R6, 0x4, R104 ;  /* 0x0000000406687825 */ /* 0x000fc800078e0268 */
[----:B------:R-:W-:-:S04]  /*131c0*/  IMAD.WIDE R102, R6, 0x4, R102 ;  /* 0x0000000406667825 */ /* 0x000fc800078e0266 */
[----:B------:R-:W-:Y:S01]  /*131d0*/  IMAD.WIDE R100, R6, 0x4, R100 ;  /* 0x0000000406647825 */ /* 0x000fe200078e0264 */
[----:B------:R-:W-:-:S03]  /*131e0*/  LOP3.LUT R197, R2, 0xc, RZ, 0xfc, !PT ;  /* 0x0000000c02c57812 */ /* 0x000fc600078efcff */
[----:B------:R-:W-:Y:S01]  /*131f0*/  IMAD.WIDE R42, R6, 0x4, R42 ;  /* 0x00000004062a7825 */ /* 0x000fe200078e022a */
[----:B------:R-:W-:-:S03]  /*13200*/  LOP3.LUT R193, R2, 0x2c, RZ, 0xfc, !PT ;  /* 0x0000002c02c17812 */ /* 0x000fc600078efcff */
[----:B------:R-:W-:Y:S01]  /*13210*/  IMAD.WIDE R194, R6, 0x4, R150 ;  /* 0x0000000406c27825 */ /* 0x000fe200078e0296 */
[----:B------:R-:W-:-:S03]  /*13220*/  LOP3.LUT R157, R2, 0x4c, RZ, 0xfc, !PT ;  /* 0x0000004c029d7812 */ /* 0x000fc600078efcff */
[C---:B------:R-:W-:Y:S01]  /*13230*/  IMAD.WIDE R40, R6.reuse, 0x4, R40 ;  /* 0x0000000406287825 */ /* 0x040fe200078e0228 */
[----:B------:R-:W-:Y:S03]  /*13240*/  BAR.SYNC.DEFER_BLOCKING 0x0 ;  /* 0x0000000000007b1d */ /* 0x000fe60000010000 */
[----:B------:R-:W-:-:S04]  /*13250*/  IMAD.WIDE R38, R6, 0x4, R38 ;  /* 0x0000000406267825 */ /* 0x000fc800078e0226 */
[----:B---3--:R-:W-:-:S04]  /*13260*/  IMAD.WIDE R204, R6, 0x4, R204 ;  /* 0x0000000406cc7825 */ /* 0x008fc800078e02cc */
[----:B------:R-:W-:-:S04]  /*13270*/  IMAD.WIDE R230, R6, 0x4, R230 ;  /* 0x0000000406e67825 */ /* 0x000fc800078e02e6 */
[----:B------:R-:W-:-:S05]  /*13280*/  IMAD.WIDE R24, R6, 0x4, R24 ;  /* 0x0000000406187825 */ /* 0x000fca00078e0218 */
        /* <DEDUP_REMOVED lines=9> */
[----:B------:R-:W-:Y:S01]  /*13320*/  LDGSTS.E [R228+0x2a000], desc[UR22][R204.64], P5 ;  /* 0x2a000000cce47fae */ /* 0x000fe2000a9a1016 */
[----:B------:R-:W-:Y:S02]  /*13330*/  SEL R23, RZ, 0x4, P1 ;  /* 0x00000004ff177807 */ /* 0x000fe40000800000 */
        /* <DEDUP_REMOVED lines=8> */
[----:B------:R-:W-:Y:S01]  /*133c0*/  LDGSTS.E [R228+0x2c000], desc[UR22][R208.64], P1 ;  /* 0x2c000000d0e47fae */ /* 0x000fe200089a1016 */
[----:B------:R-:W-:-:S02]  /*133d0*/  SEL R5, R5, RZ, P6 ;  /* 0x000000ff05057207 */ /* 0x000fc40003000000 */
[----:B------:R-:W-:Y:S02]  /*133e0*/  SEL R23, RZ, 0x4, P3 ;  /* 0x00000004ff177807 */ /* 0x000fe40001800000 */
        /* <DEDUP_REMOVED lines=9> */
[----:B------:R-:W-:Y:S01]  /*13480*/  LDGSTS.E [R228+0x2e000], desc[UR22][R212.64], P3 ;  /* 0x2e000000d4e47fae */ /* 0x000fe200099a1016 */
[----:B------:R-:W-:Y:S02]  /*13490*/  SEL R5, R5, RZ, P6 ;  /* 0x000000ff05057207 */ /* 0x000fe40003000000 */
[----:B------:R-:W-:Y:S02]  /*134a0*/  SEL R23, RZ, 0x4, P4 ;  /* 0x00000004ff177807 */ /* 0x000fe40002000000 */
[----:B------:R-:W-:-:S02]  /*134b0*/  LOP3.LUT R229, R2, 0x24, RZ, 0xfc, !PT ;  /* 0x0000002402e57812 */ /* 0x000fc400078efcff */
[----:B------:R-:W-:Y:S01]  /*134c0*/  ISETP.NE.U32.AND P4, PT, R5, RZ, PT ;  /* 0x000000ff0500720c */ /* 0x000fe20003f85070 */
[----:B------:R1:W-:Y:S01]  /*134d0*/  LDGSTS.E [R228+0x2e008], desc[UR22][R214.64], P1 ;  /* 0x2e008000d6e47fae */ /* 0x0003e200089a1016 */
[----:B------:R-:W-:Y:S02]  /*134e0*/  SEL R5, R23, RZ, P6 ;  /* 0x000000ff17057207 */ /* 0x000fe40003000000 */
[----:B------:R-:W-:Y:S02]  /*134f0*/  ISETP.GE.AND P5, PT, R229, UR5, PT ;  /* 0x00000005e5007c0c */ /* 0x000fe4000bfa6270 */
[----:B------:R-:W-:Y:S02]  /*13500*/  LOP3.LUT R229, R2, 0x26, RZ, 0xfc, !PT ;  /* 0x0000002602e57812 */ /* 0x000fe400078efcff */
[----:B------:R-:W-:Y:S02]  /*13510*/  ISETP.NE.U32.AND P3, PT, R5, RZ, PT ;  /* 0x000000ff0500720c */ /* 0x000fe40003f65070 */
[----:B------:R-:W-:-:S02]  /*13520*/  SEL R5, RZ, 0x4, P5 ;  /* 0x00000004ff057807 */ /* 0x000fc40002800000 */
[----:B------:R-:W-:Y:S01]  /*13530*/  ISETP.GE.AND P5, PT, R229, UR5, PT ;  /* 0x00000005e5007c0c */ /* 0x000fe2000bfa6270 */
[----:B------:R-:W-:Y:S01]  /*13540*/  LDGSTS.E [R9+0x28000], desc[UR22][R216.64], P4 ;  /* 0x28000000d8097fae */ /* 0x000fe2000a1a1016 */
[----:B------:R-:W-:Y:S02]  /*13550*/  SEL R5, R5, RZ, P6 ;  /* 0x000000ff05057207 */ /* 0x000fe40003000000 */
[----:B------:R-:W-:Y:S02]  /*13560*/  SEL R23, RZ, 0x4, P5 ;  /* 0x00000004ff177807 */ /* 0x000fe40002800000 */
[----:B------:R-:W-:Y:S02]  /*13570*/  LOP3.LUT R229, R2, 0x44, RZ, 0xfc, !PT ;  /* 0x0000004402e57812 */ /* 0x000fe400078efcff */
[----:B------:R-:W-:Y:S01]  /*13580*/  ISETP.NE.U32.AND P5, PT, R5, RZ, PT ;  /* 0x000000ff0500720c */ /* 0x000fe20003fa5070 */
[----:B------:R-:W-:Y:S01]  /*13590*/  LDGSTS.E [R9+0x28008], desc[UR22][R218.64], P3 ;  /* 0x28008000da097fae */ /* 0x000fe200099a1016 */
[----:B------:R-:W-:-:S02]  /*135a0*/  SEL R5, R23, RZ, P6 ;  /* 0x000000ff17057207 */ /* 0x000fc40003000000 */
        /* <DEDUP_REMOVED lines=22> */
[----:B------:R-:W-:Y:S01]  /*13710*/  LDGSTS.E [R9+0x2c008], desc[UR22][R226.64], P5 ;  /* 0x2c008000e2097fae */ /* 0x000fe2000a9a1016 */
[----:B------:R-:W-:Y:S02]  /*13720*/  SEL R5, R23, RZ, P6 ;  /* 0x000000ff17057207 */ /* 0x000fe40003000000 */
[----:B------:R-:W-:Y:S02]  /*13730*/  ISETP.GE.AND P4, PT, R229, UR5, PT ;  /* 0x00000005e5007c0c */ /* 0x000fe4000bf86270 */
[----:B------:R-:W-:Y:S02]  /*13740*/  LOP3.LUT R229, R2, 0xa, RZ, 0xfc, !PT ;  /* 0x0000000a02e57812 */ /* 0x000fe400078efcff */
[----:B------:R-:W-:Y:S02]  /*13750*/  ISETP.NE.U32.AND P1, PT, R5, RZ, PT ;  /* 0x000000ff0500720c */ /* 0x000fe40003f25070 */
[----:B------:R-:W-:-:S02]  /*13760*/  SEL R5, RZ, 0x4, P4 ;  /* 0x00000004ff057807 */ /* 0x000fc40002000000 */
[----:B------:R-:W-:Y:S02]  /*13770*/  ISETP.GE.AND P4, PT, R229, UR5, PT ;  /* 0x00000005e5007c0c */ /* 0x000fe4000bf86270 */
[----:B------:R-:W-:Y:S02]  /*13780*/  SEL R5, R5, RZ, P6 ;  /* 0x000000ff05057207 */ /* 0x000fe40003000000 */
[----:B------:R-:W-:Y:S01]  /*13790*/  SEL R23, RZ, 0x4, P4 ;  /* 0x00000004ff177807 */ /* 0x000fe20002000000 */
[----:B-1----:R-:W-:Y:S01]  /*137a0*/  IMAD.WIDE R228, R6, 0x4, R142 ;  /* 0x0000000406e47825 */ /* 0x002fe200078e028e */
[----:B------:R-:W-:Y:S02]  /*137b0*/  ISETP.NE.U32.AND P4, PT, R5, RZ, PT ;  /* 0x000000ff0500720c */ /* 0x000fe40003f85070 */
[----:B------:R-:W-:Y:S02]  /*137c0*/  SEL R5, R23, RZ, P6 ;  /* 0x000000ff17057207 */ /* 0x000fe40003000000 */
[----:B------:R-:W-:Y:S01]  /*137d0*/  ISETP.GE.AND P5, PT, R201, UR5, PT ;  /* 0x00000005c9007c0c */ /* 0x000fe2000bfa6270 */
[----:B------:R-:W-:Y:S01]  /*137e0*/  LDGSTS.E [R9+0x2e000], desc[UR22][R228.64], P3 ;  /* 0x2e000000e4097fae */ /* 0x000fe200099a1016 */
[----:B------:R-:W-:-:S02]  /*137f0*/  LOP3.LUT R201, R2, 0x2a, RZ, 0xfc, !PT ;  /* 0x0000002a02c97812 */ /* 0x000fc400078efcff */
[----:B------:R-:W-:Y:S02]  /*13800*/  ISETP.NE.U32.AND P3, PT, R5, RZ, PT ;  /* 0x000000ff0500720c */ /* 0x000fe40003f65070 */
[----:B------:R-:W-:Y:S02]  /*13810*/  SEL R5, RZ, 0x4, P5 ;  /* 0x00000004ff057807 */ /* 0x000fe40002800000 */
[----:B------:R-:W-:Y:S01]  /*13820*/  ISETP.GE.AND P5, PT, R201, UR5, PT ;  /* 0x00000005c9007c0c */ /* 0x000fe2000bfa6270 */
[----:B------:R-:W-:Y:S01]  /*13830*/  IMAD.WIDE R200, R6, 0x4, R146 ;  /* 0x0000000406c87825 */ /* 0x000fe200078e0292 */
[----:B------:R-:W-:Y:S02]  /*13840*/  SEL R5, R5, RZ, P6 ;  /* 0x000000ff05057207 */ /* 0x000fe40003000000 */
[----:B------:R-:W-:Y:S02]  /*13850*/  SEL R23, RZ, 0x4, P5 ;  /* 0x00000004ff177807 */ /* 0x000fe40002800000 */
[----:B------:R-:W-:Y:S01]  /*13860*/  ISETP.NE.U32.AND P5, PT, R5, RZ, PT ;  /* 0x000000ff0500720c */ /* 0x000fe20003fa5070 */
[----:B------:R-:W-:Y:S01]  /*13870*/  LDGSTS.E [R9+0x2e008], desc[UR22][R200.64], P1 ;  /* 0x2e008000c8097fae */ /* 0x000fe200089a1016 */
[----:B------:R-:W-:-:S02]  /*13880*/  SEL R5, R23, RZ, P6 ;  /* 0x000000ff17057207 */ /* 0x000fc40003000000 */
[----:B------:R-:W-:Y:S01]  /*13890*/  ISETP.GE.AND P1, PT, R199, UR5, PT ;  /* 0x00000005c7007c0c */ /* 0x000fe2000bf26270 */
[----:B------:R-:W-:Y:S01]  /*138a0*/  LDGSTS.E [R10+0x28000], desc[UR22][R104.64], P4 ;  /* 0x28000000680a7fae */ /* 0x000fe2000a1a1016 */
[----:B------:R-:W-:Y:S02]  /*138b0*/  LOP3.LUT R199, R2, 0x4a, RZ, 0xfc, !PT ;  /* 0x0000004a02c77812 */ /* 0x000fe400078efcff */
[----:B------:R-:W-:Y:S01]  /*138c0*/  ISETP.NE.U32.AND P4, PT, R5, RZ, PT ;  /* 0x000000ff0500720c */ /* 0x000fe20003f85070 */
[----:B------:R-:W-:Y:S01]  /*138d0*/  LDGSTS.E [R10+0x28008], desc[UR22][R102.64], P3 ;  /* 0x28008000660a7fae */ /* 0x000fe200099a1016 */
        /* <DEDUP_REMOVED lines=13> */
[----:B------:R-:W-:Y:S02]  /*139b0*/  ISETP.GE.AND P3, PT, R199, UR5, PT ;  /* 0x00000005c7007c0c */ /* 0x000fe4000bf66270 */
[----:B------:R-:W-:Y:S02]  /*139c0*/  SEL R5, R5, RZ, P6 ;  /* 0x000000ff05057207 */ /* 0x000fe40003000000 */
[----:B------:R-:W-:Y:S01]  /*139d0*/  SEL R23, RZ, 0x4, P3 ;  /* 0x00000004ff177807 */ /* 0x000fe20001800000 */
[----:B------:R-:W-:Y:S01]  /*139e0*/  IMAD.WIDE R198, R6, 0x4, R148 ;  /* 0x0000000406c67825 */ /* 0x000fe200078e0294 */
[----:B------:R-:W-:-:S02]  /*139f0*/  ISETP.NE.U32.AND P3, PT, R5, RZ, PT ;  /* 0x000000ff0500720c */ /* 0x000fc40003f65070 */
[----:B------:R-:W-:Y:S02]  /*13a00*/  SEL R5, R23, RZ, P6 ;  /* 0x000000ff17057207 */ /* 0x000fe40003000000 */
[----:B------:R-:W-:Y:S01]  /*13a10*/  ISETP.GE.AND P4, PT, R197, UR5, PT ;  /* 0x00000005c5007c0c */ /* 0x000fe2000bf86270 */
[----:B------:R-:W-:Y:S01]  /*13a20*/  LDGSTS.E [R10+0x2c000], desc[UR22][R198.64], P1 ;  /* 0x2c000000c60a7fae */ /* 0x000fe200089a1016 */
[----:B------:R-:W-:Y:S02]  /*13a30*/  LOP3.LUT R197, R2, 0xe, RZ, 0xfc, !PT ;  /* 0x0000000e02c57812 */ /* 0x000fe400078efcff */
[----:B------:R-:W-:Y:S02]  /*13a40*/  ISETP.NE.U32.AND P1, PT, R5, RZ, PT ;  /* 0x000000ff0500720c */ /* 0x000fe40003f25070 */
[----:B------:R-:W-:Y:S02]  /*13a50*/  SEL R5, RZ, 0x4, P4 ;  /* 0x00000004ff057807 */ /* 0x000fe40002000000 */
[----:B------:R-:W-:Y:S01]  /*13a60*/  ISETP.GE.AND P4, PT, R197, UR5, PT ;  /* 0x00000005c5007c0c */ /* 0x000fe2000bf86270 */
[----:B------:R-:W-:Y:S01]  /*13a70*/  IMAD.WIDE R196, R6, 0x4, R152 ;  /* 0x0000000406c47825 */ /* 0x000fe200078e0298 */
[----:B------:R-:W-:-:S02]  /*13a80*/  SEL R5, R5, RZ, P6 ;  /* 0x000000ff05057207 */ /* 0x000fc40003000000 */
[----:B------:R-:W-:Y:S02]  /*13a90*/  SEL R23, RZ, 0x4, P4 ;  /* 0x00000004ff177807 */ /* 0x000fe40002000000 */
[----:B------:R-:W-:Y:S01]  /*13aa0*/  ISETP.NE.U32.AND P4, PT, R5, RZ, PT ;  /* 0x000000ff0500720c */ /* 0x000fe20003f85070 */
[----:B------:R-:W-:Y:S01]  /*13ab0*/  LDGSTS.E [R10+0x2c008], desc[UR22][R196.64], P5 ;  /* 0x2c008000c40a7fae */ /* 0x000fe2000a9a1016 */
[----:B------:R-:W-:Y:S02]  /*13ac0*/  SEL R5, R23, RZ, P6 ;  /* 0x000000ff17057207 */ /* 0x000fe40003000000 */
[----:B------:R-:W-:Y:S01]  /*13ad0*/  ISETP.GE.AND P5, PT, R193, UR5, PT ;  /* 0x00000005c1007c0c */ /* 0x000fe2000bfa6270 */
[----:B------:R-:W-:Y:S01]  /*13ae0*/  LDGSTS.E [R10+0x2e000], desc[UR22][R194.64], P3 ;  /* 0x2e000000c20a7fae */ /* 0x000fe200099a1016 */
[----:B------:R-:W-:Y:S02]  /*13af0*/  LOP3.LUT R193, R2, 0x2e, RZ, 0xfc, !PT ;  /* 0x0000002e02c17812 */ /* 0x000fe400078efcff */
[----:B------:R-:W-:-:S02]  /*13b00*/  ISETP.NE.U32.AND P3, PT, R5, RZ, PT ;  /* 0x000000ff0500720c */ /* 0x000fc40003f65070 */
        /* <DEDUP_REMOVED lines=12> */
[----:B------:R-:W-:Y:S01]  /*13bd0*/  IMAD.WIDE R250, R6, 0x4, R250 ;  /* 0x0000000406fa7825 */ /* 0x000fe200078e02fa */
[----:B------:R-:W-:Y:S01]  /*13be0*/  SEL R5, RZ, 0x4, P1 ;  /* 0x00000004ff057807 */ /* 0x000fe20000800000 */
[----:B------:R-:W-:Y:S01]  /*13bf0*/  LDGSTS.E [R11+0x28008], desc[UR22][R38.64], P3 ;  /* 0x28008000260b7fae */ /* 0x000fe200099a1016 */
[----:B------:R-:W-:Y:S02]  /*13c00*/  ISETP.GE.AND P1, PT, R157, UR5, PT ;  /* 0x000000059d007c0c */ /* 0x000fe4000bf26270 */
[----:B------:R-:W-:Y:S01]  /*13c10*/  SEL R5, R5, RZ, P6 ;  /* 0x000000ff05057207 */ /* 0x000fe20003000000 */
[----:B------:R-:W-:Y:S01]  /*13c20*/  LDGSTS.E [R11+0x2a000], desc[UR22][R250.64], P5 ;  /* 0x2a000000fa0b7fae */ /* 0x000fe2000a9a1016 */
        /* <DEDUP_REMOVED lines=168> */
[----:B------:R1:W-:Y:S01]  /*146b0*/  LDGSTS.E [R14+0x28008], desc[UR22][R26.64], P3 ;  /* 0x280080001a0e7fae */ /* 0x0003e200099a1016 */
        /* <DEDUP_REMOVED lines=24> */
[----:B------:R-:W-:Y:S01]  /*14840*/  STL [R1+0x40c], R0 ;  /* 0x00040c0001007387 */ /* 0x000fe20000100800 */
[----:B------:R-:W-:Y:S01]  /*14850*/  SEL R23, RZ, 0x4, P4 ;  /* 0x00000004ff177807 */ /* 0x000fe20002000000 */
[----:B------:R-:W-:Y:S01]  /*14860*/  IMAD.WIDE R162, R6, 0x4, R162 ;  /* 0x0000000406a27825 */ /* 0x000fe200078e02a2 */
[----:B------:R-:W-:Y:S01]  /*14870*/  LOP3.LUT R157, R2, 0x3c, RZ, 0xfc, !PT ;  /* 0x0000003c029d7812 */ /* 0x000fe200078efcff */
[----:B------:R-:W-:Y:S01]  /*14880*/  STL.64 [R1+0x68], R104 ;  /* 0x0000686801007387 */ /* 0x000fe20000100a00 */
[----:B------:R-:W-:-:S03]  /*14890*/  ISETP.NE.U32.AND P4, PT, R5, RZ, PT ;  /* 0x000000ff0500720c */ /* 0x000fc60003f85070 */
[----:B------:R-:W-:Y:S01]  /*148a0*/  STL.64 [R1+0x60], R102 ;  /* 0x0000606601007387 */ /* 0x000fe20000100a00 */
[----:B------:R-:W-:-:S03]  /*148b0*/  SEL R5, R23, RZ, P6 ;  /* 0x000000ff17057207 */ /* 0x000fc60003000000 */
[----:B------:R-:W-:Y:S04]  /*148c0*/  STL.64 [R1+0x8], R100 ;  /* 0x0000086401007387 */ /* 0x000fe80000100a00 */
[----:B------:R-:W-:Y:S04]  /*148d0*/  STL.64 [R1], R42 ;  /* 0x0000002a01007387 */ /* 0x000fe80000100a00 */
[----:B------:R-:W-:Y:S01]  /*148e0*/  LDGSTS.E [R14+0x2c008], desc[UR22][R164.64], P5 ;  /* 0x2c008000a40e7fae */ /* 0x000fe2000a9a1016 */
[----:B------:R-:W-:Y:S02]  /*148f0*/  ISETP.GE.AND P5, PT, R157, UR5, PT ;  /* 0x000000059d007c0c */ /* 0x000fe4000bfa6270 */
[----:B------:R-:W-:Y:S01]  /*14900*/  LOP3.LUT R157, R2, 0x3e, RZ, 0xfc, !PT ;  /* 0x0000003e029d7812 */ /* 0x000fe200078efcff */
[----:B------:R-:W-:Y:S04]  /*14910*/  STL.64 [R1+0x58], R40 ;  /* 0x0000582801007387 */ /* 0x000fe80000100a00 */
[----:B------:R-:W-:Y:S04]  /*14920*/  STL.64 [R1+0x50], R38 ;  /* 0x0000502601007387 */ /* 0x000fe80000100a00 */
[----:B------:R-:W-:Y:S04]  /*14930*/  STL.64 [R1+0x48], R36 ;  /* 0x0000482401007387 */ /* 0x000fe80000100a00 */
[----:B------:R-:W-:Y:S01]  /*14940*/  LDGSTS.E [R14+0x2e000], desc[UR22][R162.64], P3 ;  /* 0x2e000000a20e7fae */ /* 0x000fe200099a1016 */
[----:B------:R-:W-:-:S02]  /*14950*/  ISETP.NE.U32.AND P3, PT, R5, RZ, PT ;  /* 0x000000ff0500720c */ /* 0x000fc40003f65070 */
[----:B------:R-:W-:Y:S01]  /*14960*/  SEL R5, RZ, 0x4, P5 ;  /* 0x00000004ff057807 */ /* 0x000fe20002800000 */
[----:B------:R-:W-:Y:S01]  /*14970*/  STL.64 [R1+0x40], R34 ;  /* 0x0000402201007387 */ /* 0x000fe20000100a00 */
[----:B------:R-:W-:-:S03]  /*14980*/  ISETP.GE.AND P5, PT, R157, UR5, PT ;  /* 0x000000059d007c0c */ /* 0x000fc6000bfa6270 */
[----:B------:R-:W-:Y:S01]  /*14990*/  STL.64 [R1+0x38], R32 ;  /* 0x0000382001007387 */ /* 0x000fe20000100a00 */
[----:B------:R-:W-:-:S03]  /*149a0*/  IMAD.WIDE R160, R6, 0x4, R160 ;  /* 0x0000000406a07825 */ /* 0x000fc600078e02a0 */
[----:B------:R-:W-:Y:S01]  /*149b0*/  STL.64 [R1+0x30], R30 ;  /* 0x0000301e01007387 */ /* 0x000fe20000100a00 */
[----:B------:R-:W-:-:S03]  /*149c0*/  SEL R5, R5, RZ, P6 ;  /* 0x000000ff05057207 */ /* 0x000fc60003000000 */
[----:B------:R-:W-:Y:S01]  /*149d0*/  STL.64 [R1+0x28], R28 ;  /* 0x0000281c01007387 */ /* 0x000fe20000100a00 */
[----:B------:R-:W-:-:S03]  /*149e0*/  SEL R23, RZ, 0x4, P5 ;  /* 0x00000004ff177807 */ /* 0x000fc60002800000 */
[----:B------:R1:W-:Y:S01]  /*149f0*/  STL.64 [R1+0x20], R26 ;  /* 0x0000201a01007387 */ /* 0x0003e20000100a00 */
[----:B------:R-:W-:Y:S02]  /*14a00*/  LOP3.LUT R157, R2, 0x5c, RZ, 0xfc, !PT ;  /* 0x0000005c029d7812 */ /* 0x000fe400078efcff */
[----:B------:R-:W-:Y:S01]  /*14a10*/  ISETP.NE.U32.AND P5, PT, R5, RZ, PT ;  /* 0x000000ff0500720c */ /* 0x000fe20003fa5070 */
[----:B------:R-:W-:Y:S01]  /*14a20*/  LDGSTS.E [R14+0x2e008], desc[UR22][R160.64], P1 ;  /* 0x2e008000a00e7fae */ /* 0x000fe200089a1016 */
[----:B------:R-:W-:-:S03]  /*14a30*/  SEL R5, R23, RZ, P6 ;  /* 0x000000ff17057207 */ /* 0x000fc60003000000 */
[----:B------:R-:W2:Y:S01]  /*14a40*/  LDL.LU.64 R122, [R1+0x70] ;  /* 0x00007000017a7983 */ /* 0x000ea20000300a00 */
[----:B-1----:R-:W-:Y:S01]  /*14a50*/  IMAD.WIDE R26, R6, 0x4, R136 ;  /* 0x00000004061a7825 */ /* 0x002fe200078e0288 */
[----:B------:R-:W-:-:S04]  /*14a60*/  ISETP.NE.U32.AND P1, PT, R5, RZ, PT ;  /* 0x000000ff0500720c */ /* 0x000fc80003f25070 */
[----:B------:R1:W-:Y:S01]  /*14a70*/  LDGSTS.E [R15+0x28000], desc[UR22][R26.64], P4 ;  /* 0x280000001a0f7fae */ /* 0x0003e2000a1a1016 */
[----:B------:R-:W-:-:S03]  /*14a80*/  ISETP.GE.AND P4, PT, R157, UR5, PT ;  /* 0x000000059d007c0c */ /* 0x000fc6000bf86270 */
[----:B------:R1:W-:Y:S01]  /*14a90*/  STL.64 [R1+0x18], R26 ;  /* 0x0000181a01007387 */ /* 0x0003e20000100a00 */
[C---:B------:R-:W-:Y:S02]  /*14aa0*/  LOP3.LUT R156, R2.reuse, 0x5e, RZ, 0xfc, !PT ;  /* 0x0000005e029c7812 */ /* 0x040fe400078efcff */
[----:B------:R-:W-:Y:S02]  /*14ab0*/  SEL R5, RZ, 0x4, P4 ;  /* 0x00000004ff057807 */ /* 0x000fe40002000000 */
[----:B------:R-:W-:Y:S02]  /*14ac0*/  LOP3.LUT R157, R2, 0x7c, RZ, 0xfc, !PT ;  /* 0x0000007c029d7812 */ /* 0x000fe400078efcff */
[----:B------:R-:W-:Y:S01]  /*14ad0*/  ISETP.GE.AND P4, PT, R156, UR5, PT ;  /* 0x000000059c007c0c */ /* 0x000fe2000bf86270 */
[----:B-1----:R-:W-:Y:S01]  /*14ae0*/  IMAD.WIDE R26, R6, 0x4, R158 ;  /* 0x00000004061a7825 */ /* 0x002fe200078e029e */
[----:B------:R-:W-:-:S04]  /*14af0*/  SEL R23, R5, RZ, P6 ;  /* 0x000000ff05177207 */ /* 0x000fc80003000000 */
[----:B------:R1:W-:Y:S01]  /*14b00*/  LDGSTS.E [R15+0x28008], desc[UR22][R26.64], P3 ;  /* 0x280080001a0f7fae */ /* 0x0003e200099a1016 */
[----:B------:R-:W-:Y:S02]  /*14b10*/  ISETP.GE.AND P3, PT, R157, UR5, PT ;  /* 0x000000059d007c0c */ /* 0x000fe4000bf66270 */
[----:B------:R-:W-:Y:S02]  /*14b20*/  LOP3.LUT R157, R2, 0x7e, RZ, 0xfc, !PT ;  /* 0x0000007e029d7812 */ /* 0x000fe400078efcff */
[----:B------:R-:W-:Y:S02]  /*14b30*/  SEL R5, RZ, 0x4, P4 ;  /* 0x00000004ff057807 */ /* 0x000fe40002000000 */
[----:B------:R-:W-:Y:S01]  /*14b40*/  ISETP.NE.U32.AND P4, PT, R23, RZ, PT ;  /* 0x000000ff1700720c */ /* 0x000fe20003f85070 */
[----:B------:R1:W-:Y:S01]  /*14b50*/  STL.64 [R1+0x10], R26 ;  /* 0x0000101a01007387 */ /* 0x0003e20000100a00 */
[----:B------:R-:W-:Y:S02]  /*14b60*/  SEL R23, RZ, 0x4, P3 ;  /* 0x00000004ff177807 */ /* 0x000fe40001800000 */
[----:B------:R-:W-:-:S02]  /*14b70*/  ISETP.GE.AND P3, PT, R157, UR5, PT ;  /* 0x000000059d007c0c */ /* 0x000fc4000bf66270 */
[----:B------:R-:W3:Y:S04]  /*14b80*/  LDL.LU.64 R156, [R1+0x220] ;  /* 0x00022000019c7983 */ /* 0x000ee80000300a00 */
[----:B------:R-:W4:Y:S04]  /*14b90*/  LDL.LU.64 R154, [R1+0x200] ;  /* 0x00020000019a7983 */ /* 0x000f280000300a00 */
[----:B------:R-:W3:Y:S04]  /*14ba0*/  LDL.LU.64 R152, [R1+0x1f8] ;  /* 0x0001f80001987983 */ /* 0x000ee80000300a00 */
[----:B------:R-:W3:Y:S04]  /*14bb0*/  LDL.LU.64 R150, [R1+0x1f0] ;  /* 0x0001f00001967983 */ /* 0x000ee80000300a00 */
[----:B------:R-:W3:Y:S04]  /*14bc0*/  LDL.LU.64 R148, [R1+0x1e8] ;  /* 0x0001e80001947983 */ /* 0x000ee80000300a00 */
[----:B------:R-:W3:Y:S04]  /*14bd0*/  LDL.LU.64 R146, [R1+0x1e0] ;  /* 0x0001e00001927983 */ /* 0x000ee80000300a00 */
[----:B------:R-:W3:Y:S04]  /*14be0*/  LDL.LU.64 R144, [R1+0x1d8] ;  /* 0x0001d80001907983 */ /* 0x000ee80000300a00 */
[----:B------:R-:W3:Y:S04]  /*14bf0*/  LDL.LU.64 R142, [R1+0x1d0] ;  /* 0x0001d000018e7983 */ /* 0x000ee80000300a00 */
[----:B------:R-:W3:Y:S04]  /*14c00*/  LDL.LU.64 R140, [R1+0x1c8] ;  /* 0x0001c800018c7983 */ /* 0x000ee80000300a00 */
[----:B------:R-:W3:Y:S04]  /*14c10*/  LDL.LU.64 R138, [R1+0x1c0] ;  /* 0x0001c000018a7983 */ /* 0x000ee80000300a00 */
[----:B------:R-:W3:Y:S01]  /*14c20*/  LDL.LU.64 R42, [R1+0x1b8] ;  /* 0x0001b800012a7983 */ /* 0x000ee20000300a00 */
[----:B------:R-:W-:-:S02]  /*14c30*/  SEL R5, R5, RZ, P6 ;  /* 0x000000ff05057207 */ /* 0x000fc40003000000 */
[----:B-1----:R-:W-:Y:S01]  /*14c40*/  SEL R26, RZ, 0x4, P3 ;  /* 0x00000004ff1a7807 */ /* 0x002fe20001800000 */
[----:B------:R-:W-:Y:S01]  /*14c50*/  IMAD.WIDE R234, R6, 0x4, R234 ;  /* 0x0000000406ea7825 */ /* 0x000fe200078e02ea */
[----:B------:R-:W-:Y:S02]  /*14c60*/  ISETP.NE.U32.AND P3, PT, R5, RZ, PT ;  /* 0x000000ff0500720c */ /* 0x000fe40003f65070 */
[----:B------:R-:W-:Y:S02]  /*14c70*/  SEL R5, R26, RZ, P6 ;  /* 0x000000ff1a057207 */ /* 0x000fe40003000000 */
[----:B------:R-:W-:Y:S01]  /*14c80*/  SEL R23, R23, RZ, P6 ;  /* 0x000000ff17177207 */ /* 0x000fe20003000000 */
[C---:B------:R-:W-:Y:S01]  /*14c90*/  IMAD.WIDE R232, R6.reuse, 0x4, R232 ;  /* 0x0000000406e87825 */ /* 0x040fe200078e02e8 */
[----:B------:R-:W-:Y:S01]  /*14ca0*/  LDGSTS.E [R15+0x2a000], desc[UR22][R234.64], P5 ;  /* 0x2a000000ea0f7fae */ /* 0x000fe2000a9a1016 */
[----:B------:R-:W-:Y:S02]  /*14cb0*/  ISETP.NE.U32.AND P6, PT, R5, RZ, PT ;  /* 0x000000ff0500720c */ /* 0x000fe40003fc5070 */
[----:B------:R-:W-:Y:S01]  /*14cc0*/  ISETP.NE.U32.AND P5, PT, R23, RZ, PT ;  /* 0x000000ff1700720c */ /* 0x000fe20003fa5070 */
[C---:B------:R-:W-:Y:S01]  /*14cd0*/  IMAD.SHL.U32 R5, R6.reuse, 0x4, RZ ;  /* 0x0000000406057824 */ /* 0x040fe200078e00ff */
[----:B------:R-:W-:Y:S01]  /*14ce0*/  SHF.R.S32.HI R23, RZ, 0x1f, R6 ;  /* 0x0000001fff177819 */ /* 0x000fe20000011406 */
[----:B------:R-:W-:Y:S03]  /*14cf0*/  LDGSTS.E [R15+0x2a008], desc[UR22][R232.64], P1 ;  /* 0x2a008000e80f7fae */ /* 0x000fe600089a1016 */
[C---:B------:R-:W-:Y:S01]  /*14d00*/  SHF.L.U64.HI R0, R6.reuse, 0x2, R23 ;  /* 0x0000000206007819 */ /* 0x040fe20000010217 */
[----:B------:R-:W-:Y:S01]  /*14d10*/  STL [R1+0x78], R5 ;  /* 0x0000780501007387 */ /* 0x000fe20000100800 */
[----:B--2---:R-:W-:-:S03]  /*14d20*/  IMAD.WIDE R158, R6, 0x4, R122 ;  /* 0x00000004069e7825 */ /* 0x004fc600078e027a */
[----:B------:R-:W2:Y:S04]  /*14d30*/  LDL.LU.64 R122, [R1+0x180] ;  /* 0x00018000017a7983 */ /* 0x000ea80000300a00 */
[----:B------:R-:W-:Y:S01]  /*14d40*/  LDGSTS.E [R15+0x2c000], desc[UR22][R158.64], P4 ;  /* 0x2c0000009e0f7fae */ /* 0x000fe2000a1a1016 */
[----:B------:R-:W-:-:S05]  /*14d50*/  IADD3 R26, P4, PT, R24, R5, RZ ;  /* 0x00000005181a7210 */ /* 0x000fca0007f9e0ff */
[----:B------:R-:W-:Y:S01]  /*14d60*/  IMAD.X R27, R25, 0x1, R0, P4 ;  /* 0x00000001191b7824 */ /* 0x000fe200020e0600 */
[----:B------:R1:W-:Y:S04]  /*14d70*/  STL [R1+0x70], R0 ;  /* 0x0000700001007387 */ /* 0x0003e80000100800 */
[----:B------:R1:W-:Y:S04]  /*14d80*/  STL.64 [R1+0x80], R26 ;  /* 0x0000801a01007387 */ /* 0x0003e80000100a00 */
[----:B------:R-:W2:Y:S04]  /*14d90*/  LDL.LU.64 R110, [R1+0x150] ;  /* 0x00015000016e7983 */ /* 0x000ea80000300a00 */
[----:B------:R-:W2:Y:S04]  /*14da0*/  LDL.LU.64 R108, [R1+0x148] ;  /* 0x00014800016c7983 */ /* 0x000ea80000300a00 */
[----:B------:R-:W2:Y:S04]  /*14db0*/  LDL.LU.64 R106, [R1+0x140] ;  /* 0x00014000016a7983 */ /* 0x000ea80000300a00 */
[----:B------:R-:W2:Y:S04]  /*14dc0*/  LDL.LU.64 R104, [R1+0x138] ;  /* 0x0001380001687983 */ /* 0x000ea80000300a00 */
[----:B------:R-:W2:Y:S04]  /*14dd0*/  LDL.LU.64 R102, [R1+0x130] ;  /* 0x0001300001667983 */ /* 0x000ea80000300a00 */
[----:B------:R-:W2:Y:S01]  /*14de0*/  LDL.LU.64 R100, [R1+0x128] ;  /* 0x0001280001647983 */ /* 0x000ea20000300a00 */
[----:B---3--:R-:W-:-:S03]  /*14df0*/  IMAD.WIDE R136, R203, 0x4, R42 ;  /* 0x00000004cb887825 */ /* 0x008fc600078e022a */
        /* <DEDUP_REMOVED lines=9> */
[----:B----4-:R-:W-:-:S03]  /*14e90*/  IMAD.WIDE R154, R203, 0x4, R154 ;  /* 0x00000004cb9a7825 */ /* 0x010fc600078e029a */
[----:B------:R-:W-:Y:S01]  /*14ea0*/  LDGSTS.E [R15+0x2c008], desc[UR22][R156.64], P3 ;  /* 0x2c0080009c0f7fae */ /* 0x000fe200099a1016 */
[----:B-1----:R-:W-:Y:S02]  /*14eb0*/  VIADD R0, R3, UR7 ;  /* 0x0000000703007c36 */ /* 0x002fe40008000000 */
[C---:B------:R-:W-:Y:S01]  /*14ec0*/  IMAD.WIDE R138, R203.reuse, 0x4, R138 ;  /* 0x00000004cb8a7825 */ /* 0x040fe200078e028a */
[----:B------:R-:W4:Y:S03]  /*14ed0*/  LDL.LU.64 R26, [R1+0x210] ;  /* 0x00021000011a7983 */ /* 0x000f260000300a00 */
[C---:B------:R-:W-:Y:S01]  /*14ee0*/  IMAD.WIDE R90, R203.reuse, 0x4, R90 ;  /* 0x00000004cb5a7825 */ /* 0x040fe200078e025a */
[----:B------:R-:W4:Y:S03]  /*14ef0*/  LDL.LU.64 R24, [R1+0x208] ;  /* 0x0002080001187983 */ /* 0x000f260000300a00 */
[----:B------:R-:W-:-:S04]  /*14f00*/  IMAD.WIDE R74, R203, 0x4, R74 ;  /* 0x00000004cb4a7825 */ /* 0x000fc800078e024a */
[----:B------:R-:W-:Y:S01]  /*14f10*/  IMAD.WIDE R58, R203, 0x4, R58 ;  /* 0x00000004cb3a7825 */ /* 0x000fe200078e023a */
[----:B------:R-:W-:-:S06]  /*14f20*/  UIADD3 UR4, UPT, UPT, UR10, -0x300, URZ ;  /* 0xfffffd000a047890 */ /* 0x000fcc000fffe0ff */
[----:B------:R-:W-:-:S04]  /*14f30*/  ISETP.GE.AND P1, PT, R2, UR4, PT ;  /* 0x0000000402007c0c */ /* 0x000fc8000bf26270 */
[----:B------:R-:W-:Y:S01]  /*14f40*/  SEL R5, RZ, 0x4, P1 ;  /* 0x00000004ff057807 */ /* 0x000fe20000800000 */
[----:B--2---:R-:W-:-:S04]  /*14f50*/  IMAD.WIDE R122, R203, 0x4, R122 ;  /* 0x00000004cb7a7825 */ /* 0x004fc800078e027a */
[----:B------:R-:W-:-:S04]  /*14f60*/  IMAD.WIDE R106, R203, 0x4, R106 ;  /* 0x00000004cb6a7825 */ /* 0x000fc800078e026a */
[----:B---3--:R-:W-:-:S04]  /*14f70*/  IMAD.WIDE R42, R203, 0x4, R42 ;  /* 0x00000004cb2a7825 */ /* 0x008fc800078e022a */
[----:B------:R-:W-:-:S04]  /*14f80*/  IMAD.WIDE R32, R6, 0x4, R32 ;  /* 0x0000000406207825 */ /* 0x000fc800078e0220 */
[----:B------:R-:W-:Y:S01]  /*14f90*/  IMAD.WIDE R30, R6, 0x4, R30 ;  /* 0x00000004061e7825 */ /* 0x000fe200078e021e */
[----:B------:R-:W-:Y:S04]  /*14fa0*/  LDGSTS.E [R15+0x2e000], desc[UR22][R32.64], P5 ;  /* 0x2e000000200f7fae */ /* 0x000fe8000a9a1016 */
[----:B------:R-:W-:Y:S04]  /*14fb0*/  LDGSTS.E [R15+0x2e008], desc[UR22][R30.64], P6 ;  /* 0x2e0080001e0f7fae */ /* 0x000fe8000b1a1016 */
[----:B------:R-:W0:Y:S04]  /*14fc0*/  LDGDEPBAR ;  /* 0x00000000000079af */ /* 0x000e280000000000 */
[----:B------:R-:W-:Y:S04]  /*14fd0*/  LDGSTS.E [R0+0x60000], desc[UR22][R154.64], P2 ;  /* 0x600000009a007fae */ /* 0x000fe800091a1016 */
[----:B------:R-:W-:Y:S04]  /*14fe0*/  LDGSTS.E [R0+0x60400], desc[UR22][R138.64], P2 ;  /* 0x604000008a007fae */ /* 0x000fe800091a1016 */
[----:B------:R-:W-:Y:S04]  /*14ff0*/  LDGSTS.E [R0+0x60800], desc[UR22][R122.64], P2 ;  /* 0x608000007a007fae */ /* 0x000fe800091a1016 */
[----:B------:R-:W-:Y:S04]  /*15000*/  LDGSTS.E [R0+0x60c00], desc[UR22][R106.64], P2 ;  /* 0x60c000006a007fae */ /* 0x000fe800091a1016 */
[----:B------:R-:W-:Y:S04]  /*15010*/  LDGSTS.E [R0+0x61000], desc[UR22][R90.64], P2 ;  /* 0x610000005a007fae */ /* 0x000fe800091a1016 */
[----:B------:R-:W-:Y:S04]  /*15020*/  LDGSTS.E [R0+0x61400], desc[UR22][R74.64], P2 ;  /* 0x614000004a007fae */ /* 0x000fe800091a1016 */
[----:B------:R-:W-:Y:S04]  /*15030*/  LDGSTS.E [R0+0x61800], desc[UR22][R58.64], P2 ;  /* 0x618000003a007fae */ /* 0x000fe800091a1016 */
[----:B------:R1:W-:Y:S02]  /*15040*/  LDGSTS.E [R0+0x61c00], desc[UR22][R42.64], P2 ;  /* 0x61c000002a007fae */ /* 0x0003e400091a1016 */
[----:B-1----:R-:W1:Y:S02]  /*15050*/  S2R R0, SR_TID.X ;  /* 0x0000000000007919 */ /* 0x002e640000002100 */
[----:B-1----:R-:W-:-:S04]  /*15060*/  SHF.R.U32.HI R0, RZ, 0x6, R0 ;  /* 0x00000006ff007819 */ /* 0x002fc80000011600 */
[----:B------:R-:W-:-:S04]  /*15070*/  SGXT.U32 R0, R0, 0x1 ;  /* 0x000000010000781a */ /* 0x000fc80000000000 */
[----:B------:R-:W-:-:S04]  /*15080*/  LOP3.LUT R0, R0, 0x2, RZ, 0xfc, !PT ;  /* 0x0000000200007812 */ /* 0x000fc800078efcff */
[----:B------:R-:W-:Y:S02]  /*15090*/  ISETP.GE.AND P1, PT, R0, UR4, PT ;  /* 0x0000000400007c0c */ /* 0x000fe4000bf26270 */
[----:B------:R1:W5:Y:S01]  /*150a0*/  LDL.LU R0, [R1+0x40c] ;  /* 0x00040c0001007983 */ /* 0x0003620000300800 */
[----:B------:R-:W-:-:S04]  /*150b0*/  IMAD.WIDE R152, R203, 0x4, R152 ;  /* 0x00000004cb987825 */ /* 0x000fc800078e0298 */
[C---:B------:R-:W-:Y:S01]  /*150c0*/  IMAD.WIDE R120, R203.reuse, 0x4, R120 ;  /* 0x00000004cb787825 */ /* 0x040fe200078e0278 */
[----:B------:R1:W-:Y:S03]  /*150d0*/  LDGSTS.E [R16+0x60080], desc[UR22][R152.64], P2 ;  /* 0x6008000098107fae */ /* 0x0003e600091a1016 */
        /* <DEDUP_REMOVED lines=88> */
[C---:B----4-:R-:W-:Y:S01]  /*15660*/  IMAD.WIDE R26, R203.reuse, 0x4, R26 ;  /* 0x00000004cb1a7825 */ /* 0x050fe200078e021a */
        /* <DEDUP_REMOVED lines=15> */
[----:B------:R-:W-:Y:S01]  /*15760*/  IMAD.WIDE R24, R203, 0x4, R24 ;  /* 0x00000004cb187825 */ /* 0x000fe200078e0218 */
[----:B------:R1:W-:Y:S03]  /*15770*/  LDGSTS.E [R22+0x61780], desc[UR22][R60.64], P2 ;  /* 0x617800003c167fae */ /* 0x0003e600091a1016 */
[----:B------:R-:W-:Y:S01]  /*15780*/  IMAD.SHL.U32 R2, R6, 0x4, RZ ;  /* 0x0000000406027824 */ /* 0x000fe200078e00ff */
[----:B------:R1:W-:Y:S01]  /*15790*/  LDGSTS.E [R22+0x61b80], desc[UR22][R44.64], P2 ;  /* 0x61b800002c167fae */ /* 0x0003e200091a1016 */
[----:B------:R-:W-:-:S03]  /*157a0*/  ISETP.GT.AND P4, PT, R252, 0x37f, PT ;  /* 0x0000037ffc00780c */ /* 0x000fc60003f84270 */
[----:B------:R1:W-:Y:S01]  /*157b0*/  LDGSTS.E [R22+0x61f80], desc[UR22][R24.64], P2 ;  /* 0x61f8000018167fae */ /* 0x0003e200091a1016 */
[----:B------:R-:W-:Y:S02]  /*157c0*/  IADD3 R230, P2, PT, R230, R2, RZ ;  /* 0x00000002e6e67210 */ /* 0x000fe40007f5e0ff */
[----:B------:R-:W2:Y:S01]  /*157d0*/  S2R R2, SR_TID.X ;  /* 0x0000000000027919 */ /* 0x000ea20000002100 */
[----:B------:R-:W-:Y:S01]  /*157e0*/  SEL R5, R5, RZ, P4 ;  /* 0x000000ff05057207 */ /* 0x000fe20002000000 */
[----:B------:R-:W0:Y:S03]  /*157f0*/  LDGDEPBAR ;  /* 0x00000000000079af */ /* 0x000e260000000000 */
[----:B------:R-:W-:Y:S02]  /*15800*/  ISETP.NE.U32.AND P3, PT, R5, RZ, PT ;  /* 0x000000ff0500720c */ /* 0x000fe40003f65070 */
[----:B------:R-:W-:-:S05]  /*15810*/  SHF.L.U64.HI R5, R6, 0x2, R23 ;  /* 0x0000000206057819 */ /* 0x000fca0000010217 */
[----:B------:R-:W-:Y:S01]  /*15820*/  IMAD.X R231, R231, 0x1, R5, P2 ;  /* 0x00000001e7e77824 */ /* 0x000fe200010e0605 */
[----:B------:R-:W-:Y:S02]  /*15830*/  SEL R5, RZ, 0x4, P1 ;  /* 0x00000004ff057807 */ /* 0x000fe40000800000 */
[----:B------:R-:W-:-:S04]  /*15840*/  ISETP.NE.U32.AND P1, PT, RZ, UR6, PT ;  /* 0x00000006ff007c0c */ /* 0x000fc8000bf25070 */
[----:B------:R-:W-:Y:S02]  /*15850*/  ISETP.LT.OR P2, PT, R252, 0x80, P1 ;  /* 0x00000080fc00780c */ /* 0x000fe40000f41670 */
[----:B------:R-:W-:Y:S01]  /*15860*/  SEL R5, R5, RZ, P4 ;  /* 0x000000ff05057207 */ /* 0x000fe20002000000 */
[----:B------:R-:W-:-:S04]  /*15870*/  DEPBAR.LE SB0, 0xa ;  /* 0x000082800000791a */ /* 0x000fc80000000000 */
[----:B--2---:R-:W-:Y:S01]  /*15880*/  SHF.R.U32.HI R2, RZ, 0x6, R2 ;  /* 0x00000006ff027819 */ /* 0x004fe20000011602 */
[----:B------:R-:W-:Y:S01]  /*15890*/  BAR.SYNC.DEFER_BLOCKING 0x0 ;  /* 0x0000000000007b1d */ /* 0x000fe20000010000 */
[----:B------:R-:W-:Y:S02]  /*158a0*/  ISETP.NE.U32.AND P5, PT, R5, RZ, PT ;  /* 0x000000ff0500720c */ /* 0x000fe40003fa5070 */
[----:B------:R-:W-:-:S03]  /*158b0*/  SGXT.U32 R2, R2, 0x1 ;  /* 0x000000010202781a */ /* 0x000fc60000000000 */
[----:B-1----:R-:W-:Y:S08]  /*158c0*/  @P2 BRA `(.L_x_6) ;  /* 0x0000000400702947 */ /* 0x002ff00003800000 */
[----:B------:R-:W-:Y:S02]  /*158d0*/  USHF.R.U32.HI UR24, URZ, 0x4, UR7 ;  /* 0x00000004ff187899 */ /* 0x000fe40008011607 */
[----:B------:R-:W-:Y:S02]  /*158e0*/  UIADD3 UR14, UPT, UPT, UR7, 0x38000, URZ ;  /* 0x00038000070e7890 */ /* 0x000fe4000fffe0ff */
[----:B------:R-:W-:Y:S02]  /*158f0*/  USGXT.U32 UR24, UR24, 0xe ;  /* 0x0000000e1818789a */ /* 0x000fe40008000000 */
[----:B------:R-:W-:Y:S02]  /*15900*/  USHF.R.U32.HI UR14, URZ, 0x4, UR14 ;  /* 0x00000004ff0e7899 */ /* 0x000fe4000801160e */
[----:B------:R-:W-:Y:S02]  /*15910*/  UIADD3 UR46, UP1, UPT, UR24, 0x2, URZ ;  /* 0x00000002182e7890 */ /* 0x000fe4000ff3e0ff */
[----:B------:R-:W-:Y:S01]  /*15920*/  USGXT.U32 UR60, UR14, 0xe ;  /* 0x0000000e0e3c789a */ /* 0x000fe20008000000 */
[----:B------:R-:W-:Y:S01]  /*15930*/  UMOV UR5, URZ ;  /* 0x000000ff00057c82 */ /* 0x000fe20008000000 */
[----:B------:R-:W-:Y:S01]  /*15940*/  UMOV UR6, URZ ;  /* 0x000000ff00067c82 */ /* 0x000fe20008000000 */
[----:B------:R-:W-:-:S02]  /*15950*/  UIADD3.X UR47, UPT, UPT, UR5, 0x40004040, URZ, UP1, !UPT ;  /* 0x40004040052f7890 */ /* 0x000fc40008ffe4ff */
[----:B------:R-:W-:Y:S01]  /*15960*/  UIADD3 UR18, UP1, UPT, UR60, 0x2, URZ ;  /* 0x000000023c127890 */ /* 0x000fe2000ff3e0ff */
[----:B------:R-:W-:Y:S01]  /*15970*/  UMOV UR16, 0x0 ;  /* 0x0000000000107882 */ /* 0x000fe20000000000 */
[----:B------:R-:W-:Y:S02]  /*15980*/  UMOV UR17, 0x4100910 ;  /* 0x0410091000117882 */ /* 0x000fe40000000000 */
[----:B------:R-:W-:Y:S01]  /*15990*/  UIADD3.X UR19, UPT, UPT, UR6, 0x40004040, URZ, UP1, !UPT ;  /* 0x4000404006137890 */ /* 0x000fe20008ffe4ff */
[----:B------:R-:W-:Y:S01]  /*159a0*/  UMOV UR25, 0x40004040 ;  /* 0x4000404000197882 */ /* 0x000fe20000000000 */
[----:B------:R-:W-:Y:S01]  /*159b0*/  UMOV UR61, 0x40004040 ;  /* 0x40004040003d7882 */ /* 0x000fe20000000000 */
[----:B------:R-:W-:Y:S01]  /*159c0*/  UMOV UR12, 0x0 ;  /* 0x00000000000c7882 */ /* 0x000fe20000000000 */
[----:B------:R-:W-:Y:S01]  /*159d0*/  UMOV UR13, 0x4100910 ;  /* 0x04100910000d7882 */ /* 0x000fe20000000000 */
[----:B------:R-:W-:Y:S01]  /*159e0*/  UMOV UR28, UR11 ;  /* 0x0000000b001c7c82 */ /* 0x000fe20008000000 */
[----:B------:R-:W-:Y:S01]  /*159f0*/  UMOV UR29, URZ ;  /* 0x000000ff001d7c82 */ /* 0x000fe20008000000 */
[----:B------:R-:W-:Y:S01]  /*15a00*/  UIADD3.64 UR66, UPT, UPT, UR46, 0x2, URZ ;  /* 0x000000022e427897 */ /* 0x000fe2000fffe0ff */
[----:B------:R1:W-:Y:S01]  /*15a10*/  UTCHMMA gdesc[UR24], gdesc[UR60], tmem[UR8], tmem[UR16], idesc[UR17], !UPT ;  /* 0x00ff103c180075ea */ /* 0x0003e2000f800008 */
[----:B------:R-:W-:-:S02]  /*15a20*/  UIADD3.64 UR68, UPT, UPT, UR18, 0x2, URZ ;  /* 0x0000000212447897 */ /* 0x000fc4000fffe0ff */
[----:B------:R2:W-:Y:S01]  /*15a30*/  UTCHMMA gdesc[UR46], gdesc[UR18], tmem[UR8], tmem[UR12], idesc[UR13], UPT ;  /* 0x00ff0c122e0075ea */ /* 0x0005e2000b800008 */
[----:B------:R-:W-:Y:S01]  /*15a40*/  UIADD3.64 UR62, UPT, UPT, UR46, 0x4, URZ ;  /* 0x000000042e3e7897 */ /* 0x000fe2000fffe0ff */
[----:B------:R-:W-:Y:S01]  /*15a50*/  UMOV UR5, UR28 ;  /* 0x0000001c00057c82 */ /* 0x000fe20008000000 */
[----:B------:R-:W-:Y:S02]  /*15a60*/  UIADD3.64 UR52, UPT, UPT, UR46, 0x1fe, URZ ;  /* 0x000001fe2e347897 */ /* 0x000fe4000fffe0ff */
[----:B------:R-:W-:Y:S02]  /*15a70*/  UIADD3.64 UR34, UPT, UPT, UR46, 0x200, URZ ;  /* 0x000002002e227897 */ /* 0x000fe4000fffe0ff */
[----:B-1----:R-:W-:Y:S02]  /*15a80*/  UIADD3.64 UR60, UPT, UPT, UR18, 0x4, URZ ;  /* 0x00000004123c7897 */ /* 0x002fe4000fffe0ff */
[----:B------:R-:W-:Y:S02]  /*15a90*/  UIADD3.64 UR58, UPT, UPT, UR46, 0x202, URZ ;  /* 0x000002022e3a7897 */ /* 0x000fe4000fffe0ff */
[----:B------:R-:W-:-:S02]  /*15aa0*/  UIADD3.64 UR54, UPT, UPT, UR46, 0x204, URZ ;  /* 0x000002042e367897 */ /* 0x000fc4000fffe0ff */
[----:B------:R-:W-:Y:S02]  /*15ab0*/  UIADD3.64 UR50, UPT, UPT, UR46, 0x3fe, URZ ;  /* 0x000003fe2e327897 */ /* 0x000fe4000fffe0ff */
[----:B------:R-:W-:Y:S02]  /*15ac0*/  UIADD3.64 UR44, UPT, UPT, UR46, 0x400, URZ ;  /* 0x000004002e2c7897 */ /* 0x000fe4000fffe0ff */
[----:B------:R-:W-:Y:S02]  /*15ad0*/  UIADD3.64 UR38, UPT, UPT, UR46, 0x402, URZ ;  /* 0x000004022e267897 */ /* 0x000fe4000fffe0ff */
[----:B------:R-:W-:Y:S02]  /*15ae0*/  UIADD3.64 UR32, UPT, UPT, UR46, 0x404, URZ ;  /* 0x000004042e207897 */ /* 0x000fe4000fffe0ff */
[----:B------:R-:W-:Y:S02]  /*15af0*/  UIADD3.64 UR28, UPT, UPT, UR46, 0x5fe, URZ ;  /* 0x000005fe2e1c7897 */ /* 0x000fe4000fffe0ff */
[----:B------:R-:W-:-:S02]  /*15b00*/  UIADD3.64 UR24, UPT, UPT, UR46, 0x600, URZ ;  /* 0x000006002e187897 */ /* 0x000fc4000fffe0ff */
[----:B------:R-:W-:Y:S02]  /*15b10*/  UIADD3.64 UR16, UPT, UPT, UR46, 0x602, URZ ;  /* 0x000006022e107897 */ /* 0x000fe4000fffe0ff */
[----:B--2---:R-:W-:Y:S02]  /*15b20*/  UIADD3.64 UR12, UPT, UPT, UR46, 0x604, URZ ;  /* 0x000006042e0c7897 */ /* 0x004fe4000fffe0ff */
[----:B------:R-:W-:Y:S02]  /*15b30*/  UIADD3.64 UR46, UPT, UPT, UR18, 0x1fe, URZ ;  /* 0x000001fe122e7897 */ /* 0x000fe4000fffe0ff */
[----:B------:R-:W-:Y:S01]  /*15b40*/  UIADD3.64 UR72, UPT, UPT, UR18, 0x200, URZ ;  /* 0x0000020012487897 */ /* 0x000fe2000fffe0ff */
[----:B------:R-:W-:Y:S01]  /*15b50*/  UMOV UR64, 0x0 ;  /* 0x0000000000407882 */ /* 0x000fe20000000000 */
[----:B------:R-:W-:Y:S01]  /*15b60*/  UMOV UR65, 0x4100910 ;  /* 0x0410091000417882 */ /* 0x000fe20000000000 */
[----:B------:R-:W-:Y:S01]  /*15b70*/  UMOV UR56, 0x0 ;  /* 0x0000000000387882 */ /* 0x000fe20000000000 */
[----:B------:R-:W-:Y:S01]  /*15b80*/  UMOV UR57, 0x4100910 ;  /* 0x0410091000397882 */ /* 0x000fe20000000000 */
[----:B------:R1:W-:Y:S01]  /*15b90*/  UTCHMMA gdesc[UR66], gdesc[UR68], tmem[UR8], tmem[UR64], idesc[UR65], UPT ;  /* 0x00ff4044420075ea */ /* 0x0003e2000b800008 */
[----:B------:R-:W-:Y:S01]  /*15ba0*/  UIADD3.64 UR76, UPT, UPT, UR18, 0x202, URZ ;  /* 0x00000202124c7897 */ /* 0x000fe2000fffe0ff */
[----:B------:R2:W-:Y:S01]  /*15bb0*/  UTCHMMA gdesc[UR62], gdesc[UR60], tmem[UR8], tmem[UR56], idesc[UR57], UPT ;  /* 0x00ff383c3e0075ea */ /* 0x0005e2000b800008 */
[----:B------:R-:W-:Y:S01]  /*15bc0*/  UIADD3.64 UR74, UPT, UPT, UR18, 0x204, URZ ;  /* 0x00000204124a7897 */ /* 0x000fe2000fffe0ff */
[----:B------:R-:W-:Y:S01]  /*15bd0*/  UMOV UR40, 0x0 ;  /* 0x0000000000287882 */ /* 0x000fe20000000000 */
[----:B------:R-:W-:Y:S01]  /*15be0*/  UMOV UR41, 0x4100910 ;  /* 0x0410091000297882 */ /* 0x000fe20000000000 */
[----:B------:R-:W-:Y:S01]  /*15bf0*/  UMOV UR48, 0x0 ;  /* 0x0000000000307882 */ /* 0x000fe20000000000 */
[----:B------:R3:W-:Y:S01]  /*15c00*/  UTCHMMA gdesc[UR52], gdesc[UR46], tmem[UR8], tmem[UR40], idesc[UR41], UPT ;  /* 0x00ff282e340075ea */ /* 0x0007e2000b800008 */
[----:B------:R-:W-:Y:S01]  /*15c10*/  UMOV UR49, 0x4100910 ;  /* 0x0410091000317882 */ /* 0x000fe20000000000 */
[----:B-1----:R-:W-:Y:S01]  /*15c20*/  UMOV UR68, 0x0 ;  /* 0x0000000000447882 */ /* 0x002fe20000000000 */
[----:B------:R-:W-:Y:S01]  /*15c30*/  UMOV UR69, 0x4100910 ;  /* 0x0410091000457882 */ /* 0x000fe20000000000 */
[----:B--2---:R-:W-:Y:S01]  /*15c40*/  UIADD3.64 UR62, UPT, UPT, UR18, 0x3fe, URZ ;  /* 0x000003fe123e7897 */ /* 0x004fe2000fffe0ff */
[----:B------:R1:W-:Y:S01]  /*15c50*/  UTCHMMA gdesc[UR34], gdesc[UR72], tmem[UR8], tmem[UR68], idesc[UR69], UPT ;  /* 0x00ff4448220075ea */ /* 0x0003e2000b800008 */
[----:B------:R-:W-:-:S02]  /*15c60*/  UIADD3.64 UR60, UPT, UPT, UR18, 0x400, URZ ;  /* 0x00000400123c7897 */ /* 0x000fc4000fffe0ff */
[----:B------:R-:W-:Y:S02]  /*15c70*/  UIADD3.64 UR56, UPT, UPT, UR18, 0x402, URZ ;  /* 0x0000040212387897 */ /* 0x000fe4000fffe0ff */
[----:B---3--:R-:W-:Y:S02]  /*15c80*/  UIADD3.64 UR40, UPT, UPT, UR18, 0x404, URZ ;  /* 0x0000040412287897 */ /* 0x008fe4000fffe0ff */
[----:B------:R-:W-:Y:S02]  /*15c90*/  UIADD3.64 UR46, UPT, UPT, UR18, 0x5fe, URZ ;  /* 0x000005fe122e7897 */ /* 0x000fe4000fffe0ff */
[----:B------:R-:W-:Y:S01]  /*15ca0*/  UIADD3.64 UR64, UPT, UPT, UR18, 0x600, URZ ;  /* 0x0000060012407897 */ /* 0x000fe2000fffe0ff */
[----:B-1----:R-:W-:Y:S01]  /*15cb0*/  UMOV UR72, 0x0 ;  /* 0x0000000000487882 */ /* 0x002fe20000000000 */
[----:B------:R-:W-:Y:S01]  /*15cc0*/  UMOV UR73, 0x4100910 ;  /* 0x0410091000497882 */ /* 0x000fe20000000000 */
[----:B------:R-:W-:Y:S01]  /*15cd0*/  UIADD3.64 UR66, UPT, UPT, UR18, 0x602, URZ ;  /* 0x0000060212427897 */ /* 0x000fe2000fffe0ff */
[----:B------:R1:W-:Y:S01]  /*15ce0*/  UTCHMMA gdesc[UR58], gdesc[UR76], tmem[UR8], tmem[UR72], idesc[UR73], UPT ;  /* 0x00ff484c3a0075ea */ /* 0x0003e2000b800008 */
[----:B------:R-:W-:Y:S01]  /*15cf0*/  UMOV UR52, 0x0 ;  /* 0x0000000000347882 */ /* 0x000fe20000000000 */
[----:B------:R-:W-:Y:S01]  /*15d00*/  UMOV UR53, 0x4100910 ;  /* 0x0410091000357882 */ /* 0x000fe20000000000 */
[----:B------:R-:W-:Y:S01]  /*15d10*/  UIADD3.64 UR18, UPT, UPT, UR18, 0x604, URZ ;  /* 0x0000060412127897 */ /* 0x000fe2000fffe0ff */
[----:B------:R1:W-:Y:S01]  /*15d20*/  UTCHMMA gdesc[UR54], gdesc[UR74], tmem[UR8], tmem[UR52], idesc[UR53], UPT ;  /* 0x00ff344a360075ea */ /* 0x0003e2000b800008 */
[----:B------:R-:W-:Y:S01]  /*15d30*/  UMOV UR42, 0x0 ;  /* 0x00000000002a7882 */ /* 0x000fe20000000000 */
[----:B------:R-:W-:Y:S01]  /*15d40*/  UMOV UR43, 0x4100910 ;  /* 0x04100910002b7882 */ /* 0x000fe20000000000 */
        /* <DEDUP_REMOVED lines=16> */
[----:B------:R1:W-:Y:S01]  /*15e50*/  UTCHMMA gdesc[UR16], gdesc[UR66], tmem[UR8], tmem[UR20], idesc[UR21], UPT ;  /* 0x00ff1442100075ea */ /* 0x0003e2000b800008 */
[----:B------:R1:W-:Y:S01]  /*15e60*/  UTCHMMA gdesc[UR12], gdesc[UR18], tmem[UR8], tmem[UR14], idesc[UR15], UPT ;  /* 0x00ff0e120c0075ea */ /* 0x0003e2000b800008 */
[----:B------:R1:W-:Y:S01]  /*15e70*/  UTCBAR [UR5], URZ ;  /* 0x000000ff050073e9 */ /* 0x0003e200080000ff */
[----:B------:R-:W-:Y:S01]  /*15e80*/  NOP ;  /* 0x0000000000007918 */ /* 0x000fe20000000000 */
.L_x_6:
[----:B-----5:R2:W-:Y:S01]  /*15e90*/  STL [R1+0x448], R0 ;  /* 0x0004480001007387 */ /* 0x0205e20000100800 */
[----:B------:R-:W-:-:S03]  /*15ea0*/  SHF.L.U64.HI R5, R6, 0x2, R23 ;  /* 0x0000000206057819 */ /* 0x000fc60000010217 */
[----:B------:R3:W-:Y:S04]  /*15eb0*/  STL.64 [R1+0x440], R16 ;  /* 0x0004401001007387 */ /* 0x0007e80000100a00 */
[----:B------:R4:W-:Y:S01]  /*15ec0*/  STL.64 [R1+0x430], R18 ;  /* 0x0004301201007387 */ /* 0x0009e20000100a00 */
[----:B--2---:R-:W2:Y:S01]  /*15ed0*/  S2R R0, SR_TID.X ;  /* 0x0000000000007919 */ /* 0x004ea20000002100 */
[----:B---3--:R-:W-:Y:S02]  /*15ee0*/  IMAD.MOV.U32 R16, RZ, RZ, R5 ;  /* 0x000000ffff107224 */ /* 0x008fe400078e0005 */
[----:B----4-:R-:W3:Y:S01]  /*15ef0*/  LDL.LU.64 R18, [R1+0x80] ;  /* 0x0000800001127983 */ /* 0x010ee20000300a00 */
[----:B------:R-:W-:Y:S01]  /*15f00*/  VIADD R17, R4, UR7 ;  /* 0x0000000704117c36 */ /* 0x000fe20008000000 */
[----:B------:R-:W-:Y:S06]  /*15f10*/  BAR.SYNC.DEFER_BLOCKING 0x0 ;  /* 0x0000000000007b1d */ /* 0x000fec0000010000 */
[----:B------:R-:W-:Y:S04]  /*15f20*/  STL.64 [R1+0x428], R20 ;  /* 0x0004281401007387 */ /* 0x000fe80000100a00 */
[----:B------:R-:W-:Y:S04]  /*15f30*/  STL.64 [R1+0x420], R22 ;  /* 0x0004201601007387 */ /* 0x000fe80000100a00 */
[----:B------:R-:W-:Y:S01]  /*15f40*/  STL.64 [R1+0x418], R6 ;  /* 0x0004180601007387 */ /* 0x000fe20000100a00 */
[----:B--2---:R-:W-:-:S03]  /*15f50*/  SHF.R.U32.HI R5, RZ, 0x6, R0 ;  /* 0x00000006ff057819 */ /* 0x004fc60000011600 */
[----:B------:R2:W-:Y:S01]  /*15f60*/  STL.64 [R1+0x410], R2 ;  /* 0x0004100201007387 */ /* 0x0005e20000100a00 */
[----:B------:R-:W-:Y:S02]  /*15f70*/  SHF.R.U32.HI R0, RZ, 0x6, R0 ;  /* 0x00000006ff007819 */ /* 0x000fe40000011600 */
[----:B------:R-:W-:Y:S01]  /*15f80*/  SGXT.U32 R5, R5, 0x1 ;  /* 0x000000010505781a */ /* 0x000fe20000000000 */
[----:B------:R4:W-:Y:S01]  /*15f90*/  STL.64 [R1+0x438], R202 ;  /* 0x000438ca01007387 */ /* 0x0009e20000100a00 */
[----:B------:R-:W-:Y:S02]  /*15fa0*/  SGXT.U32 R0, R0, 0x1 ;  /* 0x000000010000781a */ /* 0x000fe40000000000 */
[----:B------:R-:W-:Y:S02]  /*15fb0*/  LOP3.LUT R5, R5, 0x22, RZ, 0xfc, !PT ;  /* 0x0000002205057812 */ /* 0x000fe400078efcff */
[----:B------:R-:W-:Y:S02]  /*15fc0*/  LOP3.LUT R0, R0, 0x20, RZ, 0xfc, !PT ;  /* 0x0000002000007812 */ /* 0x000fe400078efcff */
[----:B--2---:R-:W-:-:S02]  /*15fd0*/  SHF.R.S32.HI R2, RZ, 0x1f, R203 ;  /* 0x0000001fff027819 */ /* 0x004fc400000114cb */
[----:B------:R-:W-:Y:S01]  /*15fe0*/  ISETP.GE.AND P2, PT, R0, UR4, PT ;  /* 0x0000000400007c0c */ /* 0x000fe2000bf46270 */
[----:B------:R-:W-:Y:S01]  /*15ff0*/  @!PT LDS RZ, [RZ] ;  /* 0x00000000fffff984 */ /* 0x000fe20000000800 */
[----:B------:R-:W-:Y:S01]  /*16000*/  @!PT LDS RZ, [RZ] ;  /* 0x00000000fffff984 */ /* 0x000fe20000000800 */
[----:B------:R-:W-:Y:S01]  /*16010*/  @!PT LDS RZ, [RZ] ;  /* 0x00000000fffff984 */ /* 0x000fe20000000800 */
[----:B---3--:R2:W-:Y:S01]  /*16020*/  LDGSTS.E [R17+0x30000], desc[UR22][R18.64], P3 ;  /* 0x3000000012117fae */ /* 0x0085e200099a1016 */
[----:B------:R-:W-:-:S03]  /*16030*/  ISETP.GE.AND P3, PT, R5, UR4, PT ;  /* 0x0000000405007c0c */ /* 0x000fc6000bf66270 */
[----:B------:R3:W-:Y:S01]  /*16040*/  LDGSTS.E [R17+0x30008], desc[UR22][R230.64], P5 ;  /* 0x30008000e6117fae */ /* 0x0007e2000a9a1016 */
[----:B------:R-:W-:-:S04]  /*16050*/  SEL R5, RZ, 0x4, P3 ;  /* 0x00000004ff057807 */ /* 0x000fc80001800000 */
[----:B------:R-:W-:Y:S01]  /*16060*/  SEL R5, R5, RZ, P4 ;  /* 0x000000ff05057207 */ /* 0x000fe20002000000 */
[----:B--2---:R-:W2:Y:S01]  /*16070*/  S2R R18, SR_TID.X ;  /* 0x0000000000127919 */ /* 0x004ea20000002100 */
[----:B------:R-:W-:Y:S02]  /*16080*/  IMAD.SHL.U32 R19, R202, 0x80, RZ ;  /* 0x00000080ca137824 */ /* 0x000fe400078e00ff */
[----:B------:R-:W-:Y:S02]  /*16090*/  ISETP.NE.U32.AND P3, PT, R5, RZ, PT ;  /* 0x000000ff0500720c */ /* 0x000fe40003f65070 */
[----:B---3--:R-:W-:Y:S01]  /*160a0*/  SEL R230, RZ, 0x4, P2 ;  /* 0x00000004ffe67807 */ /* 0x008fe20001000000 */
[----:B------:R-:W-:-:S03]  /*160b0*/  IMAD.SHL.U32 R19, R19, 0x4, RZ ;  /* 0x0000000413137824 */ /* 0x000fc600078e00ff */
[----:B------:R-:W-:-:S04]  /*160c0*/  SEL R230, R230, RZ, P4 ;  /* 0x000000ffe6e67207 */ /* 0x000fc80002000000 */
[----:B------:R-:W-:Y:S02]  /*160d0*/  ISETP.NE.U32.AND P2, PT, R230, RZ, PT ;  /* 0x000000ffe600720c */ /* 0x000fe40003f45070 */
[----:B------:R-:W-:-:S05]  /*160e0*/  IADD3 R230, P5, PT, R204, R19, RZ ;  /* 0x00000013cce67210 */ /* 0x000fca0007fbe0ff */
[----:B------:R-:W-:Y:S01]  /*160f0*/  IMAD.X R231, R205, 0x1, R16, P5 ;  /* 0x00000001cde77824 */ /* 0x000fe200028e0610 */
[----:B------:R-:W-:-:S05]  /*16100*/  IADD3 R204, P5, PT, R206, R19, RZ ;  /* 0x00000013cecc7210 */ /* 0x000fca0007fbe0ff */
[----:B------:R-:W-:Y:S01]  /*16110*/  LDGSTS.E [R17+0x32000], desc[UR22][R230.64], P2 ;  /* 0x32000000e6117fae */ /* 0x000fe200091a1016 */
[----:B------:R-:W-:Y:S01]  /*16120*/  IMAD.X R205, R207, 0x1, R16, P5 ;  /* 0x00000001cfcd7824 */ /* 0x000fe200028e0610 */
[----:B------:R-:W-:-:S04]  /*16130*/  IADD3 R206, P5, PT, R208, R19, RZ ;  /* 0x00000013d0ce7210 */ /* 0x000fc80007fbe0ff */
[----:B------:R3:W-:Y:S01]  /*16140*/  LDGSTS.E [R17+0x32008], desc[UR22][R204.64], P3 ;  /* 0x32008000cc117fae */ /* 0x0007e200099a1016 */
[----:B--2---:R-:W-:Y:S01]  /*16150*/  SHF.R.U32.HI R0, RZ, 0x6, R18 ;  /* 0x00000006ff007819 */ /* 0x004fe20000011612 */
[----:B------:R-:W-:Y:S01]  /*16160*/  IMAD.X R207, R209, 0x1, R16, P5 ;  /* 0x00000001d1cf7824 */ /* 0x000fe200028e0610 */
[----:B------:R-:W-:Y:S02]  /*16170*/  SHF.R.U32.HI R18, RZ, 0x6, R18 ;  /* 0x00000006ff127819 */ /* 0x000fe40000011612 */
[----:B------:R-:W-:Y:S02]  /*16180*/  SGXT.U32 R0, R0, 0x1 ;  /* 0x000000010000781a */ /* 0x000fe40000000000 */
[----:B------:R-:W-:Y:S02]  /*16190*/  SGXT.U32 R18, R18, 0x1 ;  /* 0x000000011212781a */ /* 0x000fe40000000000 */
[----:B------:R-:W-:Y:S02]  /*161a0*/  LOP3.LUT R0, R0, 0x42, RZ, 0xfc, !PT ;  /* 0x0000004200007812 */ /* 0x000fe400078efcff */
[----:B------:R-:W-:-:S02]  /*161b0*/  LOP3.LUT R18, R18, 0x40, RZ, 0xfc, !PT ;  /* 0x0000004012127812 */ /* 0x000fc400078efcff */
[----:B------:R-:W-:Y:S02]  /*161c0*/  ISETP.GE.AND P3, PT, R0, UR4, PT ;  /* 0x0000000400007c0c */ /* 0x000fe4000bf66270 */
[----:B------:R-:W-:Y:S02]  /*161d0*/  ISETP.GE.AND P2, PT, R18, UR4, PT ;  /* 0x0000000412007c0c */ /* 0x000fe4000bf46270 */
[----:B------:R-:W2:Y:S01]  /*161e0*/  S2R R18, SR_TID.X ;  /* 0x0000000000127919 */ /* 0x000ea20000002100 */
[----:B------:R-:W-:Y:S02]  /*161f0*/  SEL R5, RZ, 0x4, P3 ;  /* 0x00000004ff057807 */ /* 0x000fe40001800000 */
[----:B---3--:R-:W-:Y:S02]  /*16200*/  SEL R204, RZ, 0x4, P2 ;  /* 0x00000004ffcc7807 */ /* 0x008fe40001000000 */
[----:B------:R-:W-:Y:S02]  /*16210*/  SEL R5, R5, RZ, P4 ;  /* 0x000000ff05057207 */ /* 0x000fe40002000000 */
[----:B------:R-:W-:-:S02]  /*16220*/  SEL R204, R204, RZ, P4 ;  /* 0x000000ffcccc7207 */ /* 0x000fc40002000000 */
[----:B------:R-:W-:Y:S02]  /*16230*/  ISETP.NE.U32.AND P3, PT, R5, RZ, PT ;  /* 0x000000ff0500720c */ /* 0x000fe40003f65070 */
[----:B------:R-:W-:Y:S02]  /*16240*/  ISETP.NE.U32.AND P2, PT, R204, RZ, PT ;  /* 0x000000ffcc00720c */ /* 0x000fe40003f45070 */
[----:B------:R-:W-:-:S05]  /*16250*/  IADD3 R204, P5, PT, R210, R19, RZ ;  /* 0x00000013d2cc7210 */ /* 0x000fca0007fbe0ff */
[----:B------:R-:W-:-:S06]  /*16260*/  IMAD.X R205, R211, 0x1, R16, P5 ;  /* 0x00000001d3cd7824 */ /* 0x000fcc00028e0610 */
[----:B------:R-:W-:Y:S04]  /*16270*/  LDGSTS.E [R17+0x34000], desc[UR22][R206.64], P2 ;  /* 0x34000000ce117fae */ /* 0x000fe800091a1016 */
[----:B------:R3:W-:Y:S01]  /*16280*/  LDGSTS.E [R17+0x34008], desc[UR22][R204.64], P3 ;  /* 0x34008000cc117fae */ /* 0x0007e200099a1016 */
[--C-:B--2---:R-:W-:Y:S02]  /*16290*/  SHF.R.U32.HI R0, RZ, 0x6, R18.reuse ;  /* 0x00000006ff007819 */ /* 0x104fe40000011612 */
[----:B------:R-:W-:Y:S02]  /*162a0*/  SHF.R.U32.HI R18, RZ, 0x6, R18 ;  /* 0x00000006ff127819 */ /* 0x000fe40000011612 */
[----:B------:R-:W-:Y:S02]  /*162b0*/  SGXT.U32 R0, R0, 0x1 ;  /* 0x000000010000781a */ /* 0x000fe40000000000 */
[----:B------:R-:W-:-:S02]  /*162c0*/  SGXT.U32 R18, R18, 0x1 ;  /* 0x000000011212781a */ /* 0x000fc40000000000 */
[----:B------:R-:W-:Y:S02]  /*162d0*/  LOP3.LUT R0, R0, 0x62, RZ, 0xfc, !PT ;  /* 0x0000006200007812 */ /* 0x000fe400078efcff */
[----:B------:R-:W-:Y:S02]  /*162e0*/  LOP3.LUT R18, R18, 0x60, RZ, 0xfc, !PT ;  /* 0x0000006012127812 */ /* 0x000fe400078efcff */
[----:B------:R-:W-:Y:S02]  /*162f0*/  ISETP.GE.AND P3, PT, R0, UR4, PT ;  /* 0x0000000400007c0c */ /* 0x000fe4000bf66270 */
[----:B------:R-:W-:Y:S01]  /*16300*/  ISETP.GE.AND P2, PT, R18, UR4, PT ;  /* 0x0000000412007c0c */ /* 0x000fe2000bf46270 */
[----:B------:R-:W2:Y:S01]  /*16310*/  S2R R0, SR_TID.X ;  /* 0x0000000000007919 */ /* 0x000ea20000002100 */
[----:B------:R-:W-:Y:S02]  /*16320*/  SEL R5, RZ, 0x4, P3 ;  /* 0x00000004ff057807 */ /* 0x000fe40001800000 */
[----:B---3--:R-:W-:-:S02]  /*16330*/  SEL R204, RZ, 0x4, P2 ;  /* 0x00000004ffcc7807 */ /* 0x008fc40001000000 */
[----:B------:R-:W-:Y:S02]  /*16340*/  IADD3 R206, P5, PT, R212, R19, RZ ;  /* 0x00000013d4ce7210 */ /* 0x000fe40007fbe0ff */
[----:B------:R-:W-:Y:S02]  /*16350*/  SEL R204, R204, RZ, P4 ;  /* 0x000000ffcccc7207 */ /* 0x000fe40002000000 */
[----:B------:R-:W-:Y:S01]  /*16360*/  SEL R5, R5, RZ, P4 ;  /* 0x000000ff05057207 */ /* 0x000fe20002000000 */
[----:B------:R-:W-:Y:S01]  /*16370*/  IMAD.X R207, R213, 0x1, R16, P5 ;  /* 0x00000001d5cf7824 */ /* 0x000fe200028e0610 */
[----:B------:R-:W-:Y:S01]  /*16380*/  ISETP.NE.U32.AND P2, PT, R204, RZ, PT ;  /* 0x000000ffcc00720c */ /* 0x000fe20003f45070 */
[----:B------:R-:W-:Y:S01]  /*16390*/  IMAD.MOV.U32 R213, RZ, RZ, R19 ;  /* 0x000000ffffd57224 */ /* 0x000fe200078e0013 */
[----:B------:R-:W-:-:S04]  /*163a0*/  ISETP.NE.U32.AND P3, PT, R5, RZ, PT ;  /* 0x000000ff0500720c */ /* 0x000fc80003f65070 */
[----:B------:R-:W-:-:S05]  /*163b0*/  IADD3 R204, P5, PT, R214, R213, RZ ;  /* 0x000000d5d6cc7210 */ /* 0x000fca0007fbe0ff */
[----:B------:R-:W-:Y:S02]  /*163c0*/  IMAD.X R205, R215, 0x1, R16, P5 ;  /* 0x00000001d7cd7824 */ /* 0x000fe400028e0610 */
[----:B------:R3:W-:Y:S04]  /*163d0*/  LDGSTS.E [R17+0x36000], desc[UR22][R206.64], P2 ;  /* 0x36000000ce117fae */ /* 0x0007e800091a1016 */
[----:B------:R1:W-:Y:S01]  /*163e0*/  LDGSTS.E [R17+0x36008], desc[UR22][R204.64], P3 ;  /* 0x36008000cc117fae */ /* 0x0003e200099a1016 */
[----:B--2---:R-:W-:-:S04]  /*163f0*/  SHF.R.U32.HI R0, RZ, 0x6, R0 ;  /* 0x00000006ff007819 */ /* 0x004fc80000011600 */
[----:B------:R-:W-:Y:S02]  /*16400*/  SGXT.U32 R0, R0, 0x1 ;  /* 0x000000010000781a */ /* 0x000fe40000000000 */
[-C--:B---3--:R-:W-:Y:S01]  /*16410*/  IADD3 R206, P5, PT, R218, R213.reuse, RZ ;  /* 0x000000d5dace7210 */ /* 0x088fe20007fbe0ff */
[----:B-1----:R-:W1:Y:S01]  /*16420*/  S2R R17, SR_TID.X ;  /* 0x0000000000117919 */ /* 0x002e620000002100 */
[----:B------:R-:W-:Y:S02]  /*16430*/  LOP3.LUT R0, R0, 0x4, RZ, 0xfc, !PT ;  /* 0x0000000400007812 */ /* 0x000fe400078efcff */
[----:B------:R-:W-:Y:S02]  /*16440*/  IADD3 R204, P3, PT, R216, R213, RZ ;  /* 0x000000d5d8cc7210 */ /* 0x000fe40007f7e0ff */
[----:B------:R-:W-:-:S03]  /*16450*/  ISETP.GE.AND P2, PT, R0, UR4, PT ;  /* 0x0000000400007c0c */ /* 0x000fc6000bf46270 */
[--C-:B------:R-:W-:Y:S01]  /*16460*/  IMAD.X R205, R217, 0x1, R16.reuse, P3 ;  /* 0x00000001d9cd7824 */ /* 0x100fe200018e0610 */
[----:B------:R-:W-:Y:S01]  /*16470*/  SEL R5, RZ, 0x4, P2 ;  /* 0x00000004ff057807 */ /* 0x000fe20001000000 */
[----:B------:R-:W-:-:S03]  /*16480*/  IMAD.MOV.U32 R217, RZ, RZ, R16 ;  /* 0x000000ffffd97224 */ /* 0x000fc600078e0010 */
[----:B------:R-:W-:Y:S01]  /*16490*/  SEL R5, R5, RZ, P4 ;  /* 0x000000ff05057207 */ /* 0x000fe20002000000 */
[----:B------:R-:W-:-:S03]  /*164a0*/  IMAD.X R207, R219, 0x1, R217, P5 ;  /* 0x00000001dbcf7824 */ /* 0x000fc600028e06d9 */
[----:B------:R-:W-:-:S13]  /*164b0*/  ISETP.NE.U32.AND P2, PT, R5, RZ, PT ;  /* 0x000000ff0500720c */ /* 0x000fda0003f45070 */
[----:B------:R2:W-:Y:S01]  /*164c0*/  LDGSTS.E [R9+0x30000], desc[UR22][R204.64], P2 ;  /* 0x30000000cc097fae */ /* 0x0005e200091a1016 */
[--C-:B-1----:R-:W-:Y:S02]  /*164d0*/  SHF.R.U32.HI R0, RZ, 0x6, R17.reuse ;  /* 0x00000006ff007819 */ /* 0x102fe40000011611 */
[----:B------:R-:W-:Y:S02]  /*164e0*/  SHF.R.U32.HI R17, RZ, 0x6, R17 ;  /* 0x00000006ff117819 */ /* 0x000fe40000011611 */
[----:B------:R-:W-:Y:S02]  /*164f0*/  SGXT.U32 R0, R0, 0x1 ;  /* 0x000000010000781a */ /* 0x000fe40000000000 */
[----:B------:R-:W-:Y:S02]  /*16500*/  SGXT.U32 R17, R17, 0x1 ;  /* 0x000000011111781a */ /* 0x000fe40000000000 */
[----:B------:R-:W-:Y:S02]  /*16510*/  LOP3.LUT R0, R0, 0x24, RZ, 0xfc, !PT ;  /* 0x0000002400007812 */ /* 0x000fe400078efcff */
[----:B------:R-:W-:-:S02]  /*16520*/  LOP3.LUT R17, R17, 0x6, RZ, 0xfc, !PT ;  /* 0x0000000611117812 */ /* 0x000fc400078efcff */
[----:B------:R-:W-:Y:S02]  /*16530*/  ISETP.GE.AND P3, PT, R0, UR4, PT ;  /* 0x0000000400007c0c */ /* 0x000fe4000bf66270 */
[----:B------:R-:W-:Y:S02]  /*16540*/  ISETP.GE.AND P2, PT, R17, UR4, PT ;  /* 0x0000000411007c0c */ /* 0x000fe4000bf46270 */
[----:B------:R-:W1:Y:S01]  /*16550*/  S2R R17, SR_TID.X ;  /* 0x0000000000117919 */ /* 0x000e620000002100 */
[----:B------:R-:W-:Y:S02]  /*16560*/  SEL R5, RZ, 0x4, P3 ;  /* 0x00000004ff057807 */ /* 0x000fe40001800000 */
[----:B--2---:R-:W-:Y:S02]  /*16570*/  SEL R204, RZ, 0x4, P2 ;  /* 0x00000004ffcc7807 */ /* 0x004fe40001000000 */
        /* <DEDUP_REMOVED lines=8> */
[--C-:B-1----:R-:W-:Y:S02]  /*16600*/  SHF.R.U32.HI R0, RZ, 0x6, R17.reuse ;  /* 0x00000006ff007819 */ /* 0x102fe40000011611 */
[----:B------:R-:W-:Y:S02]  /*16610*/  SHF.R.U32.HI R17, RZ, 0x6, R17 ;  /* 0x00000006ff117819 */ /* 0x000fe40000011611 */
[----:B------:R-:W-:Y:S02]  /*16620*/  SGXT.U32 R0, R0, 0x1 ;  /* 0x000000010000781a */ /* 0x000fe40000000000 */
[----:B------:R-:W-:-:S02]  /*16630*/  SGXT.U32 R17, R17, 0x1 ;  /* 0x000000011111781a */ /* 0x000fc40000000000 */
[----:B------:R-:W-:Y:S02]  /*16640*/  LOP3.LUT R0, R0, 0x44, RZ, 0xfc, !PT ;  /* 0x0000004400007812 */ /* 0x000fe400078efcff */
[----:B------:R-:W-:Y:S02]  /*16650*/  LOP3.LUT R17, R17, 0x26, RZ, 0xfc, !PT ;  /* 0x0000002611117812 */ /* 0x000fe400078efcff */
[----:B------:R-:W-:Y:S02]  /*16660*/  ISETP.GE.AND P3, PT, R0, UR4, PT ;  /* 0x0000000400007c0c */ /* 0x000fe4000bf66270 */
[----:B------:R-:W-:Y:S02]  /*16670*/  ISETP.GE.AND P2, PT, R17, UR4, PT ;  /* 0x0000000411007c0c */ /* 0x000fe4000bf46270 */
[----:B------:R-:W1:Y:S01]  /*16680*/  S2R R17, SR_TID.X ;  /* 0x0000000000117919 */ /* 0x000e620000002100 */
[----:B------:R-:W-:Y:S02]  /*16690*/  SEL R5, RZ, 0x4, P3 ;  /* 0x00000004ff057807 */ /* 0x000fe40001800000 */
[----:B--2---:R-:W-:-:S02]  /*166a0*/  SEL R204, RZ, 0x4, P2 ;  /* 0x00000004ffcc7807 */ /* 0x004fc40001000000 */
[----:B------:R-:W-:Y:S02]  /*166b0*/  SEL R5, R5, RZ, P4 ;  /* 0x000000ff05057207 */ /* 0x000fe40002000000 */
[----:B------:R-:W-:Y:S02]  /*166c0*/  SEL R204, R204, RZ, P4 ;  /* 0x000000ffcccc7207 */ /* 0x000fe40002000000 */
[-C--:B------:R-:W-:Y:S02]  /*166d0*/  IADD3 R206, P5, PT, R222, R213.reuse, RZ ;  /* 0x000000d5dece7210 */ /* 0x080fe40007fbe0ff */
[----:B------:R-:W-:Y:S02]  /*166e0*/  ISETP.NE.U32.AND P2, PT, R204, RZ, PT ;  /* 0x000000ffcc00720c */ /* 0x000fe40003f45070 */
[----:B------:R-:W-:Y:S01]  /*166f0*/  ISETP.NE.U32.AND P3, PT, R5, RZ, PT ;  /* 0x000000ff0500720c */ /* 0x000fe20003f65070 */
[----:B------:R-:W-:Y:S01]  /*16700*/  IMAD.X R207, R223, 0x1, R217, P5 ;  /* 0x00000001dfcf7824 */ /* 0x000fe200028e06d9 */
[----:B------:R-:W-:-:S05]  /*16710*/  IADD3 R204, P5, PT, R224, R213, RZ ;  /* 0x000000d5e0cc7210 */ /* 0x000fca0007fbe0ff */
[----:B------:R-:W-:-:S04]  /*16720*/  IMAD.X R205, R225, 0x1, R217, P5 ;  /* 0x00000001e1cd7824 */ /* 0x000fc800028e06d9 */
        /* <DEDUP_REMOVED lines=9> */
[----:B------:R-:W1:Y:S01]  /*167c0*/  S2R R0, SR_TID.X ;  /* 0x0000000000007919 */ /* 0x000e620000002100 */
[----:B------:R-:W-:Y:S02]  /*167d0*/  ISETP.GE.AND P2, PT, R17, UR4, PT ;  /* 0x0000000411007c0c */ /* 0x000fe4000bf46270 */
[----:B------:R-:W-:Y:S02]  /*167e0*/  SEL R5, RZ, 0x4, P3 ;  /* 0x00000004ff057807 */ /* 0x000fe40001800000 */
[----:B--2---:R-:W-:-:S02]  /*167f0*/  SEL R204, RZ, 0x4, P2 ;  /* 0x00000004ffcc7807 */ /* 0x004fc40001000000 */
[-C--:B------:R-:W-:Y:S02]  /*16800*/  IADD3 R206, P5, PT, R226, R213.reuse, RZ ;  /* 0x000000d5e2ce7210 */ /* 0x080fe40007fbe0ff */
[----:B------:R-:W-:Y:S02]  /*16810*/  SEL R204, R204, RZ, P4 ;  /* 0x000000ffcccc7207 */ /* 0x000fe40002000000 */
[----:B------:R-:W-:Y:S01]  /*16820*/  SEL R5, R5, RZ, P4 ;  /* 0x000000ff05057207 */ /* 0x000fe20002000000 */
[----:B------:R-:W-:Y:S01]  /*16830*/  IMAD.X R207, R227, 0x1, R217, P5 ;  /* 0x00000001e3cf7824 */ /* 0x000fe200028e06d9 */
[----:B------:R-:W-:Y:S02]  /*16840*/  ISETP.NE.U32.AND P3, PT, R204, RZ, PT ;  /* 0x000000ffcc00720c */ /* 0x000fe40003f65070 */
[----:B------:R-:W-:Y:S02]  /*16850*/  ISETP.NE.U32.AND P2, PT, R5, RZ, PT ;  /* 0x000000ff0500720c */ /* 0x000fe40003f45070 */
[----:B------:R-:W-:-:S05]  /*16860*/  IADD3 R204, P5, PT, R228, R213, RZ ;  /* 0x000000d5e4cc7210 */ /* 0x000fca0007fbe0ff */
[----:B------:R-:W-:-:S04]  /*16870*/  IMAD.X R205, R229, 0x1, R217, P5 ;  /* 0x00000001e5cd7824 */ /* 0x000fc800028e06d9 */
[----:B------:R-:W-:Y:S04]  /*16880*/  LDGSTS.E [R9+0x34008], desc[UR22][R206.64], P3 ;  /* 0x34008000ce097fae */ /* 0x000fe800099a1016 */
[----:B------:R2:W-:Y:S01]  /*16890*/  LDGSTS.E [R9+0x36000], desc[UR22][R204.64], P2 ;  /* 0x36000000cc097fae */ /* 0x0005e200091a1016 */
[----:B-1----:R-:W-:-:S04]  /*168a0*/  SHF.R.U32.HI R0, RZ, 0x6, R0 ;  /* 0x00000006ff007819 */ /* 0x002fc80000011600 */
[----:B------:R-:W-:-:S04]  /*168b0*/  SGXT.U32 R0, R0, 0x1 ;  /* 0x000000010000781a */ /* 0x000fc80000000000 */
[----:B------:R-:W-:-:S04]  /*168c0*/  LOP3.LUT R0, R0, 0x66, RZ, 0xfc, !PT ;  /* 0x0000006600007812 */ /* 0x000fc800078efcff */
[----:B------:R-:W-:Y:S01]  /*168d0*/  ISETP.GE.AND P5, PT, R0, UR4, PT ;  /* 0x0000000400007c0c */ /* 0x000fe2000bfa6270 */
[----:B------:R-:W-:-:S03]  /*168e0*/  IMAD.SHL.U32 R0, R203, 0x4, RZ ;  /* 0x00000004cb007824 */ /* 0x000fc600078e00ff */
[----:B------:R-:W-:Y:S02]  /*168f0*/  SEL R5, RZ, 0x4, P5 ;  /* 0x00000004ff057807 */ /* 0x000fe40002800000 */
[----:B------:R-:W-:Y:S01]  /*16900*/  STL [R1+0x74], R0 ;  /* 0x0000740001007387 */ /* 0x000fe20000100800 */
[-C--:B------:R-:W-:Y:S02]  /*16910*/  IADD3 R16, P5, PT, R138, R0.reuse, RZ ;  /* 0x000000008a107210 */ /* 0x080fe40007fbe0ff */
[----:B--2---:R-:W-:Y:S02]  /*16920*/  SEL R204, R5, RZ, P4 ;  /* 0x000000ff05cc7207 */ /* 0x004fe40002000000 */
[----:B------:R-:W-:Y:S02]  /*16930*/  SHF.L.U64.HI R5, R203, 0x2, R2 ;  /* 0x00000002cb057819 */ /* 0x000fe40000010202 */
[----:B------:R-:W-:Y:S02]  /*16940*/  IADD3 R2, P3, PT, R154, R0, RZ ;  /* 0x000000009a027210 */ /* 0x000fe40007f7e0ff */
[----:B------:R-:W-:Y:S01]  /*16950*/  ISETP.NE.U32.AND P2, PT, R204, RZ, PT ;  /* 0x000000ffcc00720c */ /* 0x000fe20003f45070 */
[----:B------:R-:W-:-:S02]  /*16960*/  IMAD.X R17, R139, 0x1, R5, P5 ;  /* 0x000000018b117824 */ /* 0x000fc400028e0605 */
[----:B------:R-:W-:Y:S01]  /*16970*/  IMAD.X R3, R155, 0x1, R5, P3 ;  /* 0x000000019b037824 */ /* 0x000fe200018e0605 */
[----:B------:R-:W-:-:S04]  /*16980*/  IADD3 R6, P3, PT, R122, R0, RZ ;  /* 0x000000007a067210 */ /* 0x000fc80007f7e0ff */
[----:B------:R1:W-:Y:S01]  /*16990*/  STL.64 [R1+0xc8], R2 ;  /* 0x0000c80201007387 */ /* 0x0003e20000100a00 */
[----:B------:R-:W-:Y:S01]  /*169a0*/  IMAD.X R7, R123, 0x1, R5, P3 ;  /* 0x000000017b077824 */ /* 0x000fe200018e0605 */
[-C--:B----4-:R-:W-:Y:S02]  /*169b0*/  IADD3 R202, P3, PT, R90, R0.reuse, RZ ;  /* 0x000000005aca7210 */ /* 0x090fe40007f7e0ff */
[----:B------:R-:W2:Y:S04]  /*169c0*/  LDL.LU.64 R204, [R1+0x68] ;  /* 0x0000680001cc7983 */ /* 0x000ea80000300a00 */
[----:B------:R-:W-:Y:S04]  /*169d0*/  STL.64 [R1+0xb8], R6 ;  /* 0x0000b80601007387 */ /* 0x000fe80000100a00 */
[----:B------:R-:W3:Y:S01]  /*169e0*/  LDL.LU.64 R208, [R1+0x60] ;  /* 0x0000600001d07983 */ /* 0x000ee20000300a00 */
[----:B-1----:R-:W-:-:S03]  /*169f0*/  IADD3 R2, P5, PT, R106, R0, RZ ;  /* 0x000000006a027210 */ /* 0x002fc60007fbe0ff */
[----:B------:R-:W4:Y:S02]  /*16a00*/  LDL.LU.64 R210, [R1+0x8] ;  /* 0x0000080001d27983 */ /* 0x000f240000300a00 */
[----:B------:R-:W-:Y:S01]  /*16a10*/  IMAD.X R3, R107, 0x1, R5, P5 ;  /* 0x000000016b037824 */ /* 0x000fe200028e0605 */
[----:B------:R-:W-:-:S05]  /*16a20*/  IADD3 R18, P5, PT, R74, R0, RZ ;  /* 0x000000004a127210 */ /* 0x000fca0007fbe0ff */
[--C-:B------:R-:W-:Y:S01]  /*16a30*/  IMAD.X R19, R75, 0x1, R5.reuse, P5 ;  /* 0x000000014b137824 */ /* 0x100fe200028e0605 */
[-C--:B------:R-:W-:Y:S01]  /*16a40*/  IADD3 R22, P5, PT, R42, R0.reuse, RZ ;  /* 0x000000002a167210 */ /* 0x080fe20007fbe0ff */
[----:B------:R1:W-:Y:S01]  /*16a50*/  STL.64 [R1+0xb0], R2 ;  /* 0x0000b00201007387 */ /* 0x0003e20000100a00 */
[--C-:B------:R-:W-:Y:S01]  /*16a60*/  IMAD.X R203, R91, 0x1, R5.reuse, P3 ;  /* 0x000000015bcb7824 */ /* 0x100fe200018e0605 */
[-C--:B------:R-:W-:Y:S02]  /*16a70*/  IADD3 R20, P3, PT, R58, R0.reuse, RZ ;  /* 0x000000003a147210 */ /* 0x080fe40007f7e0ff */
[--C-:B------:R-:W-:Y:S01]  /*16a80*/  IMAD.X R23, R43, 0x1, R5.reuse, P5 ;  /* 0x000000012b177824 */ /* 0x100fe200028e0605 */
[----:B------:R-:W4:Y:S02]  /*16a90*/  LDL.LU.64 R206, [R1] ;  /* 0x0000000001ce7983 */ /* 0x000f240000300a00 */
[----:B------:R-:W-:Y:S01]  /*16aa0*/  IMAD.X R21, R59, 0x1, R5, P3 ;  /* 0x000000013b157824 */ /* 0x000fe200018e0605 */
[-C--:B-1----:R-:W-:Y:S01]  /*16ab0*/  IADD3 R2, P5, PT, R136, R0.reuse, RZ ;  /* 0x0000000088027210 */ /* 0x082fe20007fbe0ff */
[----:B------:R-:W4:Y:S01]  /*16ac0*/  LDL.LU.64 R218, [R1+0x58] ;  /* 0x0000580001da7983 */ /* 0x000f220000300a00 */
[----:B------:R-:W-:-:S03]  /*16ad0*/  IADD3 R6, P3, PT, R152, R0, RZ ;  /* 0x0000000098067210 */ /* 0x000fc60007f7e0ff */
[--C-:B------:R-:W-:Y:S01]  /*16ae0*/  IMAD.X R3, R137, 0x1, R5.reuse, P5 ;  /* 0x0000000189037824 */ /* 0x100fe200028e0605 */
[-C--:B------:R-:W-:Y:S01]  /*16af0*/  IADD3 R228, P5, PT, R104, R0.reuse, RZ ;  /* 0x0000000068e47210 */ /* 0x080fe20007fbe0ff */
[--C-:B------:R-:W-:Y:S01]  /*16b00*/  IMAD.X R7, R153, 0x1, R5.reuse, P3 ;  /* 0x0000000199077824 */ /* 0x100fe200018e0605 */
[-C--:B------:R-:W-:Y:S01]  /*16b10*/  IADD3 R230, P3, PT, R120, R0.reuse, RZ ;  /* 0x0000000078e67210 */ /* 0x080fe20007f7e0ff */
[----:B------:R-:W4:Y:S02]  /*16b20*/  LDL.LU.64 R214, [R1+0x50] ;  /* 0x0000500001d67983 */ /* 0x000f240000300a00 */
[--C-:B------:R-:W-:Y:S01]  /*16b30*/  IMAD.X R229, R105, 0x1, R5.reuse, P5 ;  /* 0x0000000169e57824 */ /* 0x100fe200028e0605 */
[-C--:B------:R-:W-:Y:S01]  /*16b40*/  IADD3 R224, P5, PT, R72, R0.reuse, RZ ;  /* 0x0000000048e07210 */ /* 0x080fe20007fbe0ff */
[----:B------:R-:W-:Y:S01]  /*16b50*/  IMAD.X R231, R121, 0x1, R5, P3 ;  /* 0x0000000179e77824 */ /* 0x000fe200018e0605 */
[----:B------:R-:W-:-:S03]  /*16b60*/  IADD3 R226, P3, PT, R88, R0, RZ ;  /* 0x0000000058e27210 */ /* 0x000fc60007f7e0ff */
        /* <DEDUP_REMOVED lines=21> */
[----:B------:R-:W-:Y:S01]  /*16cc0*/  IADD3 R86, P5, PT, R200, R213, RZ ;  /* 0x000000d5c8567210 */ /* 0x000fe20007fbe0ff */
[----:B------:R-:W-:Y:S01]  /*16cd0*/  IMAD.X R55, R55, 0x1, R5, P3 ;  /* 0x0000000137377824 */ /* 0x000fe200018e0605 */
[----:B------:R-:W-:-:S03]  /*16ce0*/  IADD3 R74, P3, PT, R148, R0, RZ ;  /* 0x00000000944a7210 */ /* 0x000fc60007f7e0ff */
[----:B------:R-:W-:Y:S02]  /*16cf0*/  IMAD.X R87, R201, 0x1, R217, P5 ;  /* 0x00000001c9577824 */ /* 0x000fe400028e06d9 */
[----:B------:R-:W-:-:S03]  /*16d00*/  IMAD.X R75, R149, 0x1, R5, P3 ;  /* 0x00000001954b7824 */ /* 0x000fc600018e0605 */
[----:B------:R1:W-:Y:S01]  /*16d10*/  LDGSTS.E [R9+0x36008], desc[UR22][R86.64], P2 ;  /* 0x3600800056097fae */ /* 0x0003e200091a1016 */
[-C--:B--2---:R-:W-:Y:S02]  /*16d20*/  IADD3 R88, P3, PT, R204, R213.reuse, RZ ;  /* 0x000000d5cc587210 */ /* 0x084fe40007f7e0ff */
[----:B---3--:R-:W-:-:S05]  /*16d30*/  IADD3 R90, P5, PT, R208, R213, RZ ;  /* 0x000000d5d05a7210 */ /* 0x008fca0007fbe0ff */
[--C-:B------:R-:W-:Y:S02]  /*16d40*/  IMAD.X R91, R209, 0x1, R217.reuse, P5 ;  /* 0x00000001d15b7824 */ /* 0x100fe400028e06d9 */
[----:B------:R-:W2:Y:S01]  /*16d50*/  LDL.LU.64 R208, [R1+0x48] ;  /* 0x0000480001d07983 */ /* 0x000ea20000300a00 */
[----:B------:R-:W-:Y:S01]  /*16d60*/  IMAD.X R89, R205, 0x1, R217, P3 ;  /* 0x00000001cd597824 */ /* 0x000fe200018e06d9 */
[----:B----4-:R-:W-:-:S05]  /*16d70*/  IADD3 R102, P3, PT, R210, R213, RZ ;  /* 0x000000d5d2667210 */ /* 0x010fca0007f7e0ff */
[----:B------:R-:W-:Y:S02]  /*16d80*/  IMAD.X R103, R211, 0x1, R217, P3 ;  /* 0x00000001d3677824 */ /* 0x000fe400018e06d9 */
[----:B------:R-:W3:Y:S01]  /*16d90*/  LDL.LU.64 R210, [R1+0x40] ;  /* 0x0000400001d27983 */ /* 0x000ee20000300a00 */
[-C--:B------:R-:W-:Y:S02]  /*16da0*/  IADD3 R104, P5, PT, R206, R213.reuse, RZ ;  /* 0x000000d5ce687210 */ /* 0x080fe40007fbe0ff */
        /* <DEDUP_REMOVED lines=12> */
[-C--:B------:R-:W-:Y:S01]  /*16e70*/  IADD3 R138, P3, PT, R250, R213.reuse, RZ ;  /* 0x000000d5fa8a7210 */ /* 0x080fe20007f7e0ff */
[----:B------:R-:W-:Y:S02]  /*16e80*/  IMAD.MOV.U32 R250, RZ, RZ, R213 ;  /* 0x000000fffffa7224 */ /* 0x000fe400078e00d5 */
[--C-:B------:R-:W-:Y:S02]  /*16e90*/  IMAD.X R137, R215, 0x1, R217.reuse, P5 ;  /* 0x00000001d7897824 */ /* 0x100fe400028e06d9 */
[----:B------:R-:W4:Y:S01]  /*16ea0*/  LDL.LU.64 R214, [R1+0x38] ;  /* 0x0000380001d67983 */ /* 0x000f220000300a00 */
[--C-:B------:R-:W-:Y:S01]  /*16eb0*/  IMAD.X R139, R251, 0x1, R217.reuse, P3 ;  /* 0x00000001fb8b7824 */ /* 0x100fe200018e06d9 */
[----:B------:R-:W-:Y:S01]  /*16ec0*/  IADD3 R150, P3, PT, R190, R250, RZ ;  /* 0x000000fabe967210 */ /* 0x000fe20007f7e0ff */
[----:B------:R-:W-:Y:S01]  /*16ed0*/  IMAD.MOV.U32 R251, RZ, RZ, R217 ;  /* 0x000000fffffb7224 */ /* 0x000fe200078e00d9 */
[----:B------:R-:W-:-:S02]  /*16ee0*/  IADD3 R148, P5, PT, R248, R213, RZ ;  /* 0x000000d5f8947210 */ /* 0x000fc40007fbe0ff */
[----:B------:R-:W4:Y:S01]  /*16ef0*/  LDL.LU.64 R212, [R1+0x30] ;  /* 0x0000300001d47983 */ /* 0x000f220000300a00 */
[--C-:B------:R-:W-:Y:S01]  /*16f00*/  IMAD.X R151, R191, 0x1, R251.reuse, P3 ;  /* 0x00000001bf977824 */ /* 0x100fe200018e06fb */
[-C--:B------:R-:W-:Y:S01]  /*16f10*/  IADD3 R154, P3, PT, R186, R250.reuse, RZ ;  /* 0x000000faba9a7210 */ /* 0x080fe20007f7e0ff */
[----:B------:R-:W-:Y:S01]  /*16f20*/  IMAD.X R149, R249, 0x1, R251, P5 ;  /* 0x00000001f9957824 */ /* 0x000fe200028e06fb */
[----:B------:R-:W-:-:S03]  /*16f30*/  IADD3 R152, P5, PT, R188, R250, RZ ;  /* 0x000000fabc987210 */ /* 0x000fc60007fbe0ff */
[--C-:B------:R-:W-:Y:S02]  /*16f40*/  IMAD.X R155, R187, 0x1, R251.reuse, P3 ;  /* 0x00000001bb9b7824 */ /* 0x100fe400018e06fb */
[----:B------:R-:W-:Y:S01]  /*16f50*/  IMAD.X R153, R189, 0x1, R251, P5 ;  /* 0x00000001bd997824 */ /* 0x000fe200028e06fb */
[----:B------:R-:W-:-:S05]  /*16f60*/  IADD3 R184, P5, PT, R184, R250, RZ ;  /* 0x000000fab8b87210 */ /* 0x000fca0007fbe0ff */
[----:B------:R-:W-:Y:S01]  /*16f70*/  IMAD.X R185, R185, 0x1, R251, P5 ;  /* 0x00000001b9b97824 */ /* 0x000fe200028e06fb */
[----:B--2---:R-:W-:-:S05]  /*16f80*/  IADD3 R186, P3, PT, R208, R250, RZ ;  /* 0x000000fad0ba7210 */ /* 0x004fca0007f7e0ff */
[----:B------:R-:W-:Y:S02]  /*16f90*/  IMAD.X R187, R209, 0x1, R251, P3 ;  /* 0x00000001d1bb7824 */ /* 0x000fe400018e06fb */
[----:B------:R-:W2:Y:S01]  /*16fa0*/  LDL.LU.64 R208, [R1+0x28] ;  /* 0x0000280001d07983 */ /* 0x000ea20000300a00 */
[----:B---3--:R-:W-:-:S05]  /*16fb0*/  IADD3 R188, P5, PT, R210, R250, RZ ;  /* 0x000000fad2bc7210 */ /* 0x008fca0007fbe0ff */
[----:B------:R-:W-:Y:S02]  /*16fc0*/  IMAD.X R189, R211, 0x1, R251, P5 ;  /* 0x00000001d3bd7824 */ /* 0x000fe400028e06fb */
[----:B------:R-:W3:Y:S04]  /*16fd0*/  LDL.LU.64 R210, [R1+0x20] ;  /* 0x0000200001d27983 */ /* 0x000ee80000300a00 */
[----:B------:R-:W3:Y:S04]  /*16fe0*/  LDL.LU.64 R216, [R1+0x18] ;  /* 0x0000180001d87983 */ /* 0x000ee80000300a00 */
[----:B------:R-:W3:Y:S01]  /*16ff0*/  LDL.LU.64 R218, [R1+0x10] ;  /* 0x0000100001da7983 */ /* 0x000ee20000300a00 */
[----:B------:R-:W-:-:S05]  /*17000*/  IADD3 R190, P3, PT, R246, R250, RZ ;  /* 0x000000faf6be7210 */ /* 0x000fca0007f7e0ff */
[----:B------:R-:W-:Y:S01]  /*17010*/  IMAD.X R191, R247, 0x1, R251, P3 ;  /* 0x00000001f7bf7824 */ /* 0x000fe200018e06fb */
[-C--:B------:R-:W-:Y:S02]  /*17020*/  IADD3 R182, P3, PT, R182, R250.reuse, RZ ;  /* 0x000000fab6b67210 */ /* 0x080fe40007f7e0ff */
[----:B------:R-:W-:-:S03]  /*17030*/  IADD3 R192, P5, PT, R244, R250, RZ ;  /* 0x000000faf4c07210 */ /* 0x000fc60007fbe0ff */
[--C-:B------:R-:W-:Y:S01]  /*17040*/  IMAD.X R183, R183, 0x1, R251.reuse, P3 ;  /* 0x00000001b7b77824 */ /* 0x100fe200018e06fb */
[-C--:B------:R-:W-:Y:S01]  /*17050*/  IADD3 R178, P3, PT, R178, R250.reuse, RZ ;  /* 0x000000fab2b27210 */ /* 0x080fe20007f7e0ff */
[--C-:B------:R-:W-:Y:S01]  /*17060*/  IMAD.X R193, R245, 0x1, R251.reuse, P5 ;  /* 0x00000001f5c17824 */ /* 0x100fe200028e06fb */
[-C--:B------:R-:W-:Y:S01]  /*17070*/  IADD3 R180, P5, PT, R180, R250.reuse, RZ ;  /* 0x000000fab4b47210 */ /* 0x080fe20007fbe0ff */
[----:B------:R-:W1:Y:S02]  /*17080*/  S2R R249, SR_TID.X ;  /* 0x0000000000f97919 */ /* 0x000e640000002100 */
[--C-:B------:R-:W-:Y:S01]  /*17090*/  IMAD.X R179, R179, 0x1, R251.reuse, P3 ;  /* 0x00000001b3b37824 */ /* 0x100fe200018e06fb */
[-C--:B----4-:R-:W-:Y:S01]  /*170a0*/  IADD3 R194, P3, PT, R214, R250.reuse, RZ ;  /* 0x000000fad6c27210 */ /* 0x090fe20007f7e0ff */
[--C-:B------:R-:W-:Y:S01]  /*170b0*/  IMAD.X R181, R181, 0x1, R251.reuse, P5 ;  /* 0x00000001b5b57824 */ /* 0x100fe200028e06fb */
[-C--:B------:R-:W-:Y:S01]  /*170c0*/  IADD3 R176, P5, PT, R176, R250.reuse, RZ ;  /* 0x000000fab0b07210 */ /* 0x080fe20007fbe0ff */
[----:B------:R-:W4:Y:S02]  /*170d0*/  LDL.LU.64 R244, [R1+0xc8] ;  /* 0x0000c80001f47983 */ /* 0x000f240000300a00 */
        /* <DEDUP_REMOVED lines=17> */
[--C-:B-1----:R-:W-:Y:S02]  /*171f0*/  SHF.R.U32.HI R248, RZ, 0x6, R249.reuse ;  /* 0x00000006fff87819 */ /* 0x102fe400000116f9 */
[----:B------:R-:W-:Y:S02]  /*17200*/  SHF.R.U32.HI R249, RZ, 0x6, R249 ;  /* 0x00000006fff97819 */ /* 0x000fe400000116f9 */
[----:B------:R-:W-:Y:S02]  /*17210*/  SGXT.U32 R248, R248, 0x1 ;  /* 0x00000001f8f8781a */ /* 0x000fe40000000000 */
[----:B------:R-:W-:Y:S02]  /*17220*/  SGXT.U32 R249, R249, 0x1 ;  /* 0x00000001f9f9781a */ /* 0x000fe40000000000 */
[----:B------:R-:W-:Y:S02]  /*17230*/  LOP3.LUT R248, R248, 0x8, RZ, 0xfc, !PT ;  /* 0x00000008f8f87812 */ /* 0x000fe400078efcff */
[----:B------:R-:W-:-:S02]  /*17240*/  LOP3.LUT R249, R249, 0xa, RZ, 0xfc, !PT ;  /* 0x0000000af9f97812 */ /* 0x000fc400078efcff */
[----:B------:R-:W-:-:S05]  /*17250*/  IADD3 R158, P6, PT, R158, R250, RZ ;  /* 0x000000fa9e9e7210 */ /* 0x000fca0007fde0ff */
[----:B------:R-:W-:Y:S01]  /*17260*/  IMAD.X R159, R159, 0x1, R251, P6 ;  /* 0x000000019f9f7824 */ /* 0x000fe200030e06fb */
[----:B------:R-:W-:-:S05]  /*17270*/  IADD3 R116, P6, PT, R116, R0, RZ ;  /* 0x0000000074747210 */ /* 0x000fca0007fde0ff */
[----:B------:R-:W-:Y:S01]  /*17280*/  IMAD.X R117, R117, 0x1, R5, P6 ;  /* 0x0000000175757824 */ /* 0x000fe200030e0605 */
[----:B------:R-:W-:Y:S02]  /*17290*/  IADD3 R86, P6, PT, R100, R0, RZ ;  /* 0x0000000064567210 */ /* 0x000fe40007fde0ff */
[----:B--2---:R-:W-:-:S05]  /*172a0*/  IADD3 R204, P3, PT, R208, R250, RZ ;  /* 0x000000fad0cc7210 */ /* 0x004fca0007f7e0ff */
[----:B------:R-:W-:Y:S01]  /*172b0*/  IMAD.X R205, R209, 0x1, R251, P3 ;  /* 0x00000001d1cd7824 */ /* 0x000fe200018e06fb */
[-C--:B------:R-:W-:Y:S02]  /*172c0*/  IADD3 R208, P3, PT, R238, R250.reuse, RZ ;  /* 0x000000faeed07210 */ /* 0x080fe40007f7e0ff */
[----:B---3--:R-:W-:-:S03]  /*172d0*/  IADD3 R206, P5, PT, R210, R250, RZ ;  /* 0x000000fad2ce7210 */ /* 0x008fc60007fbe0ff */
        /* <DEDUP_REMOVED lines=20> */
[----:B------:R-:W-:Y:S01]  /*17420*/  IMAD.X R133, R133, 0x1, R5, P3 ;  /* 0x0000000185857824 */ /* 0x000fe200018e0605 */
[----:B------:R-:W-:Y:S01]  /*17430*/  IADD3 R156, P3, PT, R156, R250, RZ ;  /* 0x000000fa9c9c7210 */ /* 0x000fe20007f7e0ff */
[----:B------:R-:W-:Y:S01]  /*17440*/  IMAD.X R219, R233, 0x1, R251, P5 ;  /* 0x00000001e9db7824 */ /* 0x000fe200028e06fb */
[----:B------:R-:W-:-:S03]  /*17450*/  ISETP.GE.AND P5, PT, R248, UR4, PT ;  /* 0x00000004f8007c0c */ /* 0x000fc6000bfa6270 */
[----:B------:R-:W-:Y:S01]  /*17460*/  IMAD.X R157, R157, 0x1, R251, P3 ;  /* 0x000000019d9d7824 */ /* 0x000fe200018e06fb */
[----:B------:R-:W-:Y:S02]  /*17470*/  ISETP.GE.AND P3, PT, R249, UR4, PT ;  /* 0x00000004f9007c0c */ /* 0x000fe4000bf66270 */
[----:B------:R-:W-:Y:S02]  /*17480*/  SEL R232, RZ, 0x4, P5 ;  /* 0x00000004ffe87807 */ /* 0x000fe40002800000 */
[----:B------:R-:W-:Y:S02]  /*17490*/  SEL R9, RZ, 0x4, P3 ;  /* 0x00000004ff097807 */ /* 0x000fe40001800000 */
[-C--:B------:R-:W-:Y:S02]  /*174a0*/  IADD3 R32, P3, PT, R32, R250.reuse, RZ ;  /* 0x000000fa20207210 */ /* 0x080fe40007f7e0ff */
[----:B------:R-:W-:-:S03]  /*174b0*/  IADD3 R30, P5, PT, R30, R250, RZ ;  /* 0x000000fa1e1e7210 */ /* 0x000fc60007fbe0ff */
[--C-:B------:R-:W-:Y:S02]  /*174c0*/  IMAD.X R33, R33, 0x1, R251.reuse, P3 ;  /* 0x0000000121217824 */ /* 0x100fe400018e06fb */
[----:B------:R-:W-:Y:S02]  /*174d0*/  IMAD.X R31, R31, 0x1, R251, P5 ;  /* 0x000000011f1f7824 */ /* 0x000fe400028e06fb */
[----:B------:R-:W1:Y:S01]  /*174e0*/  S2R R251, SR_TID.X ;  /* 0x0000000000fb7919 */ /* 0x000e620000002100 */
[----:B------:R-:W-:-:S05]  /*174f0*/  IADD3 R84, P5, PT, R84, R0, RZ ;  /* 0x0000000054547210 */ /* 0x000fca0007fbe0ff */
[----:B------:R-:W-:Y:S01]  /*17500*/  IMAD.X R85, R85, 0x1, R5, P5 ;  /* 0x0000000155557824 */ /* 0x000fe200028e0605 */
[----:B-1----:R-:W-:-:S04]  /*17510*/  SHF.R.U32.HI R250, RZ, 0x6, R251 ;  /* 0x00000006fffa7819 */ /* 0x002fc800000116fb */
[----:B------:R-:W-:-:S04]  /*17520*/  SGXT.U32 R250, R250, 0x1 ;  /* 0x00000001fafa781a */ /* 0x000fc80000000000 */
[----:B------:R-:W-:-:S04]  /*17530*/  LOP3.LUT R250, R250, 0x28, RZ, 0xfc, !PT ;  /* 0x00000028fafa7812 */ /* 0x000fc800078efcff */
[----:B------:R-:W-:Y:S02]  /*17540*/  ISETP.GE.AND P5, PT, R250, UR4, PT ;  /* 0x00000004fa007c0c */ /* 0x000fe4000bfa6270 */
[----:B------:R-:W1:Y:S01]  /*17550*/  S2R R250, SR_TID.X ;  /* 0x0000000000fa7919 */ /* 0x000e620000002100 */
[----:B------:R-:W-:Y:S02]  /*17560*/  SEL R232, R232, RZ, P4 ;  /* 0x000000ffe8e87207 */ /* 0x000fe40002000000 */
[----:B------:R-:W-:Y:S02]  /*17570*/  SHF.R.U32.HI R251, RZ, 0x6, R251 ;  /* 0x00000006fffb7819 */ /* 0x000fe400000116fb */
[----:B------:R-:W-:Y:S02]  /*17580*/  ISETP.NE.U32.AND P2, PT, R232, RZ, PT ;  /* 0x000000ffe800720c */ /* 0x000fe40003f45070 */
[----:B------:R-:W-:Y:S02]  /*17590*/  SGXT.U32 R251, R251, 0x1 ;  /* 0x00000001fbfb781a */ /* 0x000fe40000000000 */
[----:B------:R-:W-:-:S02]  /*175a0*/  SEL R9, R9, RZ, P4 ;  /* 0x000000ff09097207 */ /* 0x000fc40002000000 */
[----:B------:R-:W-:Y:S02]  /*175b0*/  LOP3.LUT R251, R251, 0x2a, RZ, 0xfc, !PT ;  /* 0x0000002afbfb7812 */ /* 0x000fe400078efcff */
[----:B------:R-:W-:-:S05]  /*175c0*/  ISETP.NE.U32.AND P3, PT, R9, RZ, PT ;  /* 0x000000ff0900720c */ /* 0x000fca0003f65070 */
[----:B------:R2:W-:Y:S01]  /*175d0*/  LDGSTS.E [R10+0x30000], desc[UR22][R88.64], P2 ;  /* 0x30000000580a7fae */ /* 0x0005e200091a1016 */
[----:B------:R-:W-:-:S07]  /*175e0*/  ISETP.GE.AND P2, PT, R251, UR4, PT ;  /* 0x00000004fb007c0c */ /* 0x000fce000bf46270 */
[----:B------:R3:W-:Y:S01]  /*175f0*/  LDGSTS.E [R10+0x30008], desc[UR22][R90.64], P3 ;  /* 0x300080005a0a7fae */ /* 0x0007e200099a1016 */
[----:B-1----:R-:W-:-:S04]  /*17600*/  SHF.R.U32.HI R251, RZ, 0x6, R250 ;  /* 0x00000006fffb7819 */ /* 0x002fc800000116fa */
[----:B------:R-:W-:-:S04]  /*17610*/  SGXT.U32 R251, R251, 0x1 ;  /* 0x00000001fbfb781a */ /* 0x000fc80000000000 */
[----:B------:R-:W-:-:S04]  /*17620*/  LOP3.LUT R251, R251, 0x4a, RZ, 0xfc, !PT ;  /* 0x0000004afbfb7812 */ /* 0x000fc800078efcff */
[----:B------:R-:W-:Y:S02]  /*17630*/  ISETP.GE.AND P3, PT, R251, UR4, PT ;  /* 0x00000004fb007c0c */ /* 0x000fe4000bf66270 */
[----:B------:R-:W1:Y:S01]  /*17640*/  S2R R251, SR_TID.X ;  /* 0x0000000000fb7919 */ /* 0x000e620000002100 */
[----:B------:R-:W-:Y:S02]  /*17650*/  SHF.R.U32.HI R250, RZ, 0x6, R250 ;  /* 0x00000006fffa7819 */ /* 0x000fe400000116fa */
[----:B------:R-:W-:Y:S02]  /*17660*/  SEL R9, RZ, 0x4, P5 ;  /* 0x00000004ff097807 */ /* 0x000fe40002800000 */
[----:B------:R-:W-:Y:S02]  /*17670*/  SGXT.U32 R250, R250, 0x1 ;  /* 0x00000001fafa781a */ /* 0x000fe40000000000 */
[----:B------:R-:W-:Y:S02]  /*17680*/  SEL R9, R9, RZ, P4 ;  /* 0x000000ff09097207 */ /* 0x000fe40002000000 */
[----:B------:R-:W-:-:S02]  /*17690*/  LOP3.LUT R250, R250, 0x48, RZ, 0xfc, !PT ;  /* 0x00000048fafa7812 */ /* 0x000fc400078efcff */
[----:B--2---:R-:W-:Y:S02]  /*176a0*/  SEL R88, RZ, 0x4, P2 ;  /* 0x00000004ff587807 */ /* 0x004fe40001000000 */
[----:B------:R-:W-:Y:S02]  /*176b0*/  ISETP.NE.U32.AND P5, PT, R9, RZ, PT ;  /* 0x000000ff0900720c */ /* 0x000fe40003fa5070 */
[----:B------:R-:W-:Y:S01]  /*176c0*/  ISETP.GE.AND P2, PT, R250, UR4, PT ;  /* 0x00000004fa007c0c */ /* 0x000fe2000bf46270 */
[----:B------:R-:W-:-:S10]  /*176d0*/  IMAD.X R87, R101, 0x1, R5, P6 ;  /* 0x0000000165577824 */ /* 0x000fd400030e0605 */
[----:B------:R-:W-:Y:S01]  /*176e0*/  LDGSTS.E [R10+0x32000], desc[UR22][R102.64], P5 ;  /* 0x32000000660a7fae */ /* 0x000fe2000a9a1016 */
[----:B-1----:R-:W-:-:S04]  /*176f0*/  SHF.R.U32.HI R250, RZ, 0x6, R251 ;  /* 0x00000006fffa7819 */ /* 0x002fc800000116fb */
[----:B------:R-:W-:-:S04]  /*17700*/  SGXT.U32 R250, R250, 0x1 ;  /* 0x00000001fafa781a */ /* 0x000fc80000000000 */
[----:B------:R-:W-:-:S04]  /*17710*/  LOP3.LUT R250, R250, 0x68, RZ, 0xfc, !PT ;  /* 0x00000068fafa7812 */ /* 0x000fc800078efcff */
[----:B------:R-:W-:Y:S02]  /*17720*/  ISETP.GE.AND P5, PT, R250, UR4, PT ;  /* 0x00000004fa007c0c */ /* 0x000fe4000bfa6270 */
[----:B------:R-:W-:Y:S02]  /*17730*/  SHF.R.U32.HI R250, RZ, 0x6, R251 ;  /* 0x00000006fffa7819 */ /* 0x000fe400000116fb */
[----:B------:R-:W-:Y:S02]  /*17740*/  SEL R9, RZ, 0x4, P2 ;  /* 0x00000004ff097807 */ /* 0x000fe40001000000 */
[----:B------:R-:W-:Y:S02]  /*17750*/  IADD3 R36, P2, PT, R36, R0, RZ ;  /* 0x0000000024247210 */ /* 0x000fe40007f5e0ff */
[----:B------:R-:W-:Y:S02]  /*17760*/  SGXT.U32 R250, R250, 0x1 ;  /* 0x00000001fafa781a */ /* 0x000fe40000000000 */
[----:B------:R-:W-:Y:S01]  /*17770*/  SEL R9, R9, RZ, P4 ;  /* 0x000000ff09097207 */ /* 0x000fe20002000000 */
[----:B------:R-:W-:Y:S01]  /*17780*/  IMAD.X R37, R37, 0x1, R5, P2 ;  /* 0x0000000125257824 */ /* 0x000fe200010e0605 */
[----:B------:R-:W-:-:S02]  /*17790*/  LOP3.LUT R250, R250, 0x6a, RZ, 0xfc, !PT ;  /* 0x0000006afafa7812 */ /* 0x000fc400078efcff */
[----:B------:R-:W-:Y:S02]  /*177a0*/  IADD3 R68, P6, PT, R68, R0, RZ ;  /* 0x0000000044447210 */ /* 0x000fe40007fde0ff */
[----:B------:R-:W-:Y:S02]  /*177b0*/  ISETP.NE.U32.AND P2, PT, R9, RZ, PT ;  /* 0x000000ff0900720c */ /* 0x000fe40003f45070 */
[----:B------:R-:W-:Y:S02]  /*177c0*/  SEL R9, RZ, 0x4, P5 ;  /* 0x00000004ff097807 */ /* 0x000fe40002800000 */
[----:B------:R-:W-:Y:S01]  /*177d0*/  ISETP.GE.AND P5, PT, R250, UR4, PT ;  /* 0x00000004fa007c0c */ /* 0x000fe2000bfa6270 */
[----:B------:R-:W-:Y:S01]  /*177e0*/  IMAD.X R69, R69, 0x1, R5, P6 ;  /* 0x0000000145457824 */ /* 0x000fe200030e0605 */
[--C-:B------:R-:W-:Y:S02]  /*177f0*/  SHF.R.U32.HI R250, RZ, 0x6, R251.reuse ;  /* 0x00000006fffa7819 */ /* 0x100fe400000116fb */
[----:B------:R-:W-:-:S02]  /*17800*/  SHF.R.U32.HI R251, RZ, 0x6, R251 ;  /* 0x00000006fffb7819 */ /* 0x000fc400000116fb */
[-C--:B------:R-:W-:Y:S02]  /*17810*/  IADD3 R52, P6, PT, R52, R0.reuse, RZ ;  /* 0x0000000034347210 */ /* 0x080fe40007fde0ff */
[----:B------:R-:W-:Y:S02]  /*17820*/  SEL R88, R88, RZ, P4 ;  /* 0x000000ff58587207 */ /* 0x000fe40002000000 */
[----:B------:R-:W-:Y:S01]  /*17830*/  SGXT.U32 R251, R251, 0x1 ;  /* 0x00000001fbfb781a */ /* 0x000fe20000000000 */
[----:B------:R-:W-:Y:S01]  /*17840*/  IMAD.X R53, R53, 0x1, R5, P6 ;  /* 0x0000000135357824 */ /* 0x000fe200030e0605 */
[----:B---3--:R-:W-:Y:S02]  /*17850*/  SEL R90, RZ, 0x4, P3 ;  /* 0x00000004ff5a7807 */ /* 0x008fe40001800000 */
[----:B------:R-:W-:Y:S02]  /*17860*/  ISETP.NE.U32.AND P3, PT, R88, RZ, PT ;  /* 0x000000ff5800720c */ /* 0x000fe40003f65070 */
[----:B------:R-:W-:-:S02]  /*17870*/  IADD3 R88, P6, PT, R146, R0, RZ ;  /* 0x0000000092587210 */ /* 0x000fc40007fde0ff */
[----:B------:R-:W-:-:S03]  /*17880*/  LOP3.LUT R251, R251, 0xe, RZ, 0xfc, !PT ;  /* 0x0000000efbfb7812 */ /* 0x000fc600078efcff */
[----:B------:R-:W-:Y:S01]  /*17890*/  IMAD.X R89, R147, 0x1, R5, P6 ;  /* 0x0000000193597824 */ /* 0x000fe200030e0605 */
[----:B------:R-:W-:Y:S02]  /*178a0*/  ISETP.GE.AND P6, PT, R251, UR4, PT ;  /* 0x00000004fb007c0c */ /* 0x000fe4000bfc6270 */
[----:B------:R-:W1:Y:S01]  /*178b0*/  S2R R251, SR_TID.X ;  /* 0x0000000000fb7919 */ /* 0x000e620000002100 */
[----:B------:R-:W-:Y:S02]  /*178c0*/  SGXT.U32 R250, R250, 0x1 ;  /* 0x00000001fafa781a */ /* 0x000fe40000000000 */
[----:B------:R-:W-:Y:S01]  /*178d0*/  SEL R90, R90, RZ, P4 ;  /* 0x000000ff5a5a7207 */ /* 0x000fe20002000000 */
[----:B------:R-:W-:Y:S01]  /*178e0*/  LDGSTS.E [R10+0x32008], desc[UR22][R104.64], P3 ;  /* 0x32008000680a7fae */ /* 0x000fe200099a1016 */
[----:B------:R-:W-:Y:S02]  /*178f0*/  LOP3.LUT R250, R250, 0xc, RZ, 0xfc, !PT ;  /* 0x0000000cfafa7812 */ /* 0x000fe400078efcff */
[----:B------:R-:W-:Y:S01]  /*17900*/  SEL R91, RZ, 0x4, P5 ;  /* 0x00000004ff5b7807 */ /* 0x000fe20002800000 */
[----:B------:R-:W-:Y:S01]  /*17910*/  LDGSTS.E [R10+0x34000], desc[UR22][R106.64], P2 ;  /* 0x340000006a0a7fae */ /* 0x000fe200091a1016 */
[----:B------:R-:W-:-:S02]  /*17920*/  ISETP.NE.U32.AND P3, PT, R90, RZ, PT ;  /* 0x000000ff5a00720c */ /* 0x000fc40003f65070 */
[----:B------:R-:W-:Y:S02]  /*17930*/  ISETP.GE.AND P2, PT, R250, UR4, PT ;  /* 0x00000004fa007c0c */ /* 0x000fe4000bf46270 */
[----:B------:R-:W-:Y:S02]  /*17940*/  SEL R90, R9, RZ, P4 ;  /* 0x000000ff095a7207 */ /* 0x000fe40002000000 */
[----:B------:R-:W-:Y:S02]  /*17950*/  SEL R91, R91, RZ, P4 ;  /* 0x000000ff5b5b7207 */ /* 0x000fe40002000000 */
[----:B------:R-:W-:Y:S02]  /*17960*/  SEL R9, RZ, 0x4, P2 ;  /* 0x00000004ff097807 */ /* 0x000fe40001000000 */
[----:B------:R-:W-:Y:S02]  /*17970*/  ISETP.NE.U32.AND P5, PT, R90, RZ, PT ;  /* 0x000000ff5a00720c */ /* 0x000fe40003fa5070 */
[----:B------:R-:W-:Y:S01]  /*17980*/  ISETP.NE.U32.AND P2, PT, R91, RZ, PT ;  /* 0x000000ff5b00720c */ /* 0x000fe20003f45070 */
[----:B------:R-:W-:Y:S01]  /*17990*/  LDGSTS.E [R10+0x34008], desc[UR22][R118.64], P3 ;  /* 0x34008000760a7fae */ /* 0x000fe200099a1016 */
[----:B-1----:R-:W-:-:S09]  /*179a0*/  SHF.R.U32.HI R251, RZ, 0x6, R251 ;  /* 0x00000006fffb7819 */ /* 0x002fd200000116fb */
[----:B------:R1:W-:Y:S01]  /*179b0*/  LDGSTS.E [R10+0x36000], desc[UR22][R120.64], P5 ;  /* 0x36000000780a7fae */ /* 0x0003e2000a9a1016 */
[----:B------:R-:W-:-:S03]  /*179c0*/  SGXT.U32 R251, R251, 0x1 ;  /* 0x00000001fbfb781a */ /* 0x000fc60000000000 */
[----:B------:R2:W-:Y:S01]  /*179d0*/  LDGSTS.E [R10+0x36008], desc[UR22][R122.64], P2 ;  /* 0x360080007a0a7fae */ /* 0x0005e200091a1016 */
[----:B------:R-:W-:-:S04]  /*179e0*/  LOP3.LUT R251, R251, 0x2c, RZ, 0xfc, !PT ;  /* 0x0000002cfbfb7812 */ /* 0x000fc800078efcff */
[----:B------:R-:W-:Y:S02]  /*179f0*/  ISETP.GE.AND P2, PT, R251, UR4, PT ;  /* 0x00000004fb007c0c */ /* 0x000fe4000bf46270 */
[----:B------:R-:W3:Y:S01]  /*17a00*/  S2R R251, SR_TID.X ;  /* 0x0000000000fb7919 */ /* 0x000ee20000002100 */
[----:B------:R-:W-:-:S04]  /*17a10*/  SEL R9, R9, RZ, P4 ;  /* 0x000000ff09097207 */ /* 0x000fc80002000000 */
[----:B------:R-:W-:-:S13]  /*17a20*/  ISETP.NE.U32.AND P3, PT, R9, RZ, PT ;  /* 0x000000ff0900720c */ /* 0x000fda0003f65070 */
[----:B------:R-:W-:Y:S01]  /*17a30*/  LDGSTS.E [R11+0x30000], desc[UR22][R134.64], P3 ;  /* 0x30000000860b7fae */ /* 0x000fe200099a1016 */
[--C-:B---3--:R-:W-:Y:S02]  /*17a40*/  SHF.R.U32.HI R250, RZ, 0x6, R251.reuse ;  /* 0x00000006fffa7819 */ /* 0x108fe400000116fb */
[----:B------:R-:W-:-:S04]  /*17a50*/  SHF.R.U32.HI R251, RZ, 0x6, R251 ;  /* 0x00000006fffb7819 */ /* 0x000fc800000116fb */
[----:B------:R-:W-:-:S04]  /*17a60*/  SGXT.U32 R251, R251, 0x1 ;  /* 0x00000001fbfb781a */ /* 0x000fc80000000000 */
[----:B------:R-:W-:-:S04]  /*17a70*/  LOP3.LUT R251, R251, 0x4c, RZ, 0xfc, !PT ;  /* 0x0000004cfbfb7812 */ /* 0x000fc800078efcff */
[----:B------:R-:W-:Y:S02]  /*17a80*/  ISETP.GE.AND P3, PT, R251, UR4, PT ;  /* 0x00000004fb007c0c */ /* 0x000fe4000bf66270 */
[----:B------:R-:W3:Y:S01]  /*17a90*/  S2R R251, SR_TID.X ;  /* 0x0000000000fb7919 */ /* 0x000ee20000002100 */
[----:B------:R-:W-:-:S04]  /*17aa0*/  SEL R100, RZ, 0x4, P6 ;  /* 0x00000004ff647807 */ /* 0x000fc80003000000 */
[----:B------:R-:W-:-:S04]  /*17ab0*/  SEL R100, R100, RZ, P4 ;  /* 0x000000ff64647207 */ /* 0x000fc80002000000 */
[----:B------:R-:W-:Y:S02]  /*17ac0*/  ISETP.NE.U32.AND P5, PT, R100, RZ, PT ;  /* 0x000000ff6400720c */ /* 0x000fe40003fa5070 */
[----:B------:R-:W-:Y:S02]  /*17ad0*/  SGXT.U32 R250, R250, 0x1 ;  /* 0x00000001fafa781a */ /* 0x000fe40000000000 */
[----:B------:R-:W-:Y:S02]  /*17ae0*/  SEL R9, RZ, 0x4, P2 ;  /* 0x00000004ff097807 */ /* 0x000fe40001000000 */
[----:B------:R-:W-:Y:S02]  /*17af0*/  LOP3.LUT R250, R250, 0x2e, RZ, 0xfc, !PT ;  /* 0x0000002efafa7812 */ /* 0x000fe400078efcff */
[----:B------:R-:W-:Y:S02]  /*17b00*/  SEL R9, R9, RZ, P4 ;  /* 0x000000ff09097207 */ /* 0x000fe40002000000 */
[----:B------:R-:W-:-:S03]  /*17b10*/  ISETP.GE.AND P2, PT, R250, UR4, PT ;  /* 0x00000004fa007c0c */ /* 0x000fc6000bf46270 */
[----:B------:R1:W-:Y:S01]  /*17b20*/  LDGSTS.E [R11+0x30008], desc[UR22][R136.64], P5 ;  /* 0x30008000880b7fae */ /* 0x0003e2000a9a1016 */
[----:B---3--:R-:W-:-:S04]  /*17b30*/  SHF.R.U32.HI R251, RZ, 0x6, R251 ;  /* 0x00000006fffb7819 */ /* 0x008fc800000116fb */
[----:B------:R-:W-:-:S04]  /*17b40*/  SGXT.U32 R251, R251, 0x1 ;  /* 0x00000001fbfb781a */ /* 0x000fc80000000000 */
[----:B------:R-:W-:Y:S02]  /*17b50*/  LOP3.LUT R251, R251, 0x6c, RZ, 0xfc, !PT ;  /* 0x0000006cfbfb7812 */ /* 0x000fe400078efcff */
[----:B------:R-:W-:Y:S02]  /*17b60*/  ISETP.NE.U32.AND P5, PT, R9, RZ, PT ;  /* 0x000000ff0900720c */ /* 0x000fe40003fa5070 */
[----:B------:R-:W-:Y:S02]  /*17b70*/  SEL R9, RZ, 0x4, P2 ;  /* 0x00000004ff097807 */ /* 0x000fe40001000000 */
[----:B------:R-:W-:Y:S02]  /*17b80*/  ISETP.GE.AND P2, PT, R251, UR4, PT ;  /* 0x00000004fb007c0c */ /* 0x000fe4000bf46270 */
[----:B------:R-:W3:Y:S01]  /*17b90*/  S2R R251, SR_TID.X ;  /* 0x0000000000fb7919 */ /* 0x000ee20000002100 */
[----:B------:R-:W1:Y:S06]  /*17ba0*/  S2R R250, SR_TID.X ;  /* 0x0000000000fa7919 */ /* 0x000e6c0000002100 */
[----:B------:R1:W-:Y:S01]  /*17bb0*/  LDGSTS.E [R11+0x32000], desc[UR22][R138.64], P5 ;  /* 0x320000008a0b7fae */ /* 0x0003e2000a9a1016 */
[----:B---3--:R-:W-:-:S04]  /*17bc0*/  SHF.R.U32.HI R251, RZ, 0x6, R251 ;  /* 0x00000006fffb7819 */ /* 0x008fc800000116fb */
[----:B------:R-:W-:-:S04]  /*17bd0*/  SGXT.U32 R251, R251, 0x1 ;  /* 0x00000001fbfb781a */ /* 0x000fc80000000000 */
[----:B------:R-:W-:-:S04]  /*17be0*/  LOP3.LUT R251, R251, 0x6e, RZ, 0xfc, !PT ;  /* 0x0000006efbfb7812 */ /* 0x000fc800078efcff */
[----:B------:R-:W-:Y:S02]  /*17bf0*/  ISETP.GE.AND P5, PT, R251, UR4, PT ;  /* 0x00000004fb007c0c */ /* 0x000fe4000bfa6270 */
[----:B------:R-:W3:Y:S01]  /*17c00*/  S2R R251, SR_TID.X ;  /* 0x0000000000fb7919 */ /* 0x000ee20000002100 */
[----:B-1----:R-:W-:-:S04]  /*17c10*/  SHF.R.U32.HI R120, RZ, 0x6, R250 ;  /* 0x00000006ff787819 */ /* 0x002fc800000116fa */
[----:B------:R-:W-:-:S04]  /*17c20*/  SGXT.U32 R120, R120, 0x1 ;  /* 0x000000017878781a */ /* 0x000fc80000000000 */
[----:B------:R-:W-:Y:S02]  /*17c30*/  LOP3.LUT R120, R120, 0x4e, RZ, 0xfc, !PT ;  /* 0x0000004e78787812 */ /* 0x000fe400078efcff */
[----:B------:R-:W-:Y:S02]  /*17c40*/  SEL R102, RZ, 0x4, P3 ;  /* 0x00000004ff667807 */ /* 0x000fe40001800000 */
[----:B------:R-:W-:Y:S02]  /*17c50*/  ISETP.GE.AND P3, PT, R120, UR4, PT ;  /* 0x0000000478007c0c */ /* 0x000fe4000bf66270 */
[----:B------:R-:W-:Y:S02]  /*17c60*/  SEL R9, R9, RZ, P4 ;  /* 0x000000ff09097207 */ /* 0x000fe40002000000 */
[----:B--2---:R-:W-:Y:S02]  /*17c70*/  SEL R10, RZ, 0x4, P3 ;  /* 0x00000004ff0a7807 */ /* 0x004fe40001800000 */
[----:B------:R-:W-:-:S02]  /*17c80*/  ISETP.NE.U32.AND P3, PT, R9, RZ, PT ;  /* 0x000000ff0900720c */ /* 0x000fc40003f65070 */
[----:B------:R-:W-:Y:S02]  /*17c90*/  SEL R9, RZ, 0x4, P2 ;  /* 0x00000004ff097807 */ /* 0x000fe40001000000 */
[----:B------:R-:W-:Y:S02]  /*17ca0*/  IADD3 R82, P2, PT, R82, R0, RZ ;  /* 0x0000000052527210 */ /* 0x000fe40007f5e0ff */
[----:B------:R-:W-:-:S03]  /*17cb0*/  SEL R102, R102, RZ, P4 ;  /* 0x000000ff66667207 */ /* 0x000fc60002000000 */
[----:B------:R-:W-:Y:S01]  /*17cc0*/  IMAD.X R83, R83, 0x1, R5, P2 ;  /* 0x0000000153537824 */ /* 0x000fe200010e0605 */
[----:B------:R-:W-:Y:S02]  /*17cd0*/  ISETP.NE.U32.AND P2, PT, R102, RZ, PT ;  /* 0x000000ff6600720c */ /* 0x000fe40003f45070 */
[----:B---3--:R-:W-:Y:S01]  /*17ce0*/  SHF.R.U32.HI R251, RZ, 0x6, R251 ;  /* 0x00000006fffb7819 */ /* 0x008fe200000116fb */
[----:B------:R-:W-:Y:S03]  /*17cf0*/  LDGSTS.E [R11+0x32008], desc[UR22][R148.64], P3 ;  /* 0x32008000940b7fae */ /* 0x000fe600099a1016 */
[----:B------:R-:W-:-:S04]  /*17d00*/  SGXT.U32 R251, R251, 0x1 ;  /* 0x00000001fbfb781a */ /* 0x000fc80000000000 */
[----:B------:R-:W-:-:S03]  /*17d10*/  LOP3.LUT R251, R251, 0x10, RZ, 0xfc, !PT ;  /* 0x00000010fbfb7812 */ /* 0x000fc600078efcff */
[----:B------:R-:W-:Y:S01]  /*17d20*/  LDGSTS.E [R11+0x34000], desc[UR22][R150.64], P2 ;  /* 0x34000000960b7fae */ /* 0x000fe200091a1016 */
[----:B------:R-:W-:Y:S02]  /*17d30*/  ISETP.GE.AND P2, PT, R251, UR4, PT ;  /* 0x00000004fb007c0c */ /* 0x000fe4000bf46270 */
[----:B------:R-:W1:Y:S01]  /*17d40*/  S2R R251, SR_TID.X ;  /* 0x0000000000fb7919 */ /* 0x000e620000002100 */
[----:B------:R-:W-:-:S05]  /*17d50*/  IADD3 R90, P6, PT, R130, R0, RZ ;  /* 0x00000000825a7210 */ /* 0x000fca0007fde0ff */
[----:B------:R-:W-:Y:S01]  /*17d60*/  IMAD.X R91, R131, 0x1, R5, P6 ;  /* 0x00000001835b7824 */ /* 0x000fe200030e0605 */
[----:B------:R-:W-:-:S05]  /*17d70*/  IADD3 R100, P6, PT, R114, R0, RZ ;  /* 0x0000000072647210 */ /* 0x000fca0007fde0ff */
[----:B------:R-:W-:Y:S01]  /*17d80*/  IMAD.X R101, R115, 0x1, R5, P6 ;  /* 0x0000000173657824 */ /* 0x000fe200030e0605 */
[----:B------:R-:W-:-:S05]  /*17d90*/  IADD3 R98, P6, PT, R98, R0, RZ ;  /* 0x0000000062627210 */ /* 0x000fca0007fde0ff */
[----:B------:R-:W-:Y:S01]  /*17da0*/  IMAD.X R99, R99, 0x1, R5, P6 ;  /* 0x0000000163637824 */ /* 0x000fe200030e0605 */
[----:B------:R-:W-:-:S05]  /*17db0*/  IADD3 R66, P6, PT, R66, R0, RZ ;  /* 0x0000000042427210 */ /* 0x000fca0007fde0ff */
[----:B------:R-:W-:Y:S01]  /*17dc0*/  IMAD.X R67, R67, 0x1, R5, P6 ;  /* 0x0000000143437824 */ /* 0x000fe200030e0605 */
[----:B------:R-:W-:Y:S02]  /*17dd0*/  IADD3 R50, P6, PT, R50, R0, RZ ;  /* 0x0000000032327210 */ /* 0x000fe40007fde0ff */
[----:B-1----:R-:W-:-:S03]  /*17de0*/  SHF.R.U32.HI R251, RZ, 0x6, R251 ;  /* 0x00000006fffb7819 */ /* 0x002fc600000116fb */
[----:B------:R-:W-:Y:S01]  /*17df0*/  IMAD.X R51, R51, 0x1, R5, P6 ;  /* 0x0000000133337824 */ /* 0x000fe200030e0605 */
[----:B------:R-:W-:Y:S02]  /*17e00*/  SGXT.U32 R251, R251, 0x1 ;  /* 0x00000001fbfb781a */ /* 0x000fe40000000000 */
[----:B------:R-:W-:Y:S02]  /*17e10*/  IADD3 R102, P6, PT, R144, R0, RZ ;  /* 0x0000000090667210 */ /* 0x000fe40007fde0ff */
[----:B------:R-:W-:-:S03]  /*17e20*/  LOP3.LUT R251, R251, 0x12, RZ, 0xfc, !PT ;  /* 0x00000012fbfb7812 */ /* 0x000fc600078efcff */
[----:B------:R-:W-:Y:S01]  /*17e30*/  IMAD.X R103, R145, 0x1, R5, P6 ;  /* 0x0000000191677824 */ /* 0x000fe200030e0605 */
[----:B------:R-:W-:Y:S02]  /*17e40*/  ISETP.GE.AND P6, PT, R251, UR4, PT ;  /* 0x00000004fb007c0c */ /* 0x000fe4000bfc6270 */
[----:B------:R-:W1:Y:S01]  /*17e50*/  S2R R251, SR_TID.X ;  /* 0x0000000000fb7919 */ /* 0x000e620000002100 */
[----:B------:R-:W-:-:S04]  /*17e60*/  SEL R10, R10, RZ, P4 ;  /* 0x000000ff0a0a7207 */ /* 0x000fc80002000000 */
[----:B------:R-:W-:-:S13]  /*17e70*/  ISETP.NE.U32.AND P3, PT, R10, RZ, PT ;  /* 0x000000ff0a00720c */ /* 0x000fda0003f65070 */
[----:B------:R-:W-:Y:S01]  /*17e80*/  LDGSTS.E [R11+0x34008], desc[UR22][R152.64], P3 ;  /* 0x34008000980b7fae */ /* 0x000fe200099a1016 */
[----:B------:R-:W-:-:S05]  /*17e90*/  IADD3 R34, P3, PT, R34, R0, RZ ;  /* 0x0000000022227210 */ /* 0x000fca0007f7e0ff */
[----:B------:R-:W-:Y:S01]  /*17ea0*/  IMAD.X R35, R35, 0x1, R5, P3 ;  /* 0x0000000123237824 */ /* 0x000fe200018e0605 */
[----:B------:R-:W-:Y:S02]  /*17eb0*/  IADD3 R104, P3, PT, R128, R0, RZ ;  /* 0x0000000080687210 */ /* 0x000fe40007f7e0ff */
[----:B-1----:R-:W-:-:S04]  /*17ec0*/  SHF.R.U32.HI R251, RZ, 0x6, R251 ;  /* 0x00000006fffb7819 */ /* 0x002fc800000116fb */
[----:B------:R-:W-:-:S04]  /*17ed0*/  SGXT.U32 R251, R251, 0x1 ;  /* 0x00000001fbfb781a */ /* 0x000fc80000000000 */
[----:B------:R-:W-:Y:S01]  /*17ee0*/  LOP3.LUT R251, R251, 0x50, RZ, 0xfc, !PT ;  /* 0x00000050fbfb7812 */ /* 0x000fe200078efcff */
[----:B------:R-:W-:Y:S01]  /*17ef0*/  IMAD.X R105, R129, 0x1, R5, P3 ;  /* 0x0000000181697824 */ /* 0x000fe200018e0605 */
[----:B------:R-:W-:Y:S02]  /*17f00*/  SEL R9, R9, RZ, P4 ;  /* 0x000000ff09097207 */ /* 0x000fe40002000000 */
[----:B------:R-:W-:Y:S02]  /*17f10*/  ISETP.GE.AND P3, PT, R251, UR4, PT ;  /* 0x00000004fb007c0c */ /* 0x000fe4000bf66270 */
[----:B------:R-:W1:Y:S01]  /*17f20*/  S2R R251, SR_TID.X ;  /* 0x0000000000fb7919 */ /* 0x000e620000002100 */
[----:B------:R-:W-:Y:S02]  /*17f30*/  SEL R10, RZ, 0x4, P5 ;  /* 0x00000004ff0a7807 */ /* 0x000fe40002800000 */
[----:B------:R-:W-:Y:S02]  /*17f40*/  ISETP.NE.U32.AND P5, PT, R9, RZ, PT ;  /* 0x000000ff0900720c */ /* 0x000fe40003fa5070 */
[----:B------:R-:W-:-:S02]  /*17f50*/  SEL R9, RZ, 0x4, P2 ;  /* 0x00000004ff097807 */ /* 0x000fc40001000000 */
[----:B------:R-:W-:Y:S02]  /*17f60*/  SEL R10, R10, RZ, P4 ;  /* 0x000000ff0a0a7207 */ /* 0x000fe40002000000 */
[----:B------:R-:W-:Y:S02]  /*17f70*/  SEL R9, R9, RZ, P4 ;  /* 0x000000ff09097207 */ /* 0x000fe40002000000 */
[----:B------:R-:W-:Y:S02]  /*17f80*/  ISETP.NE.U32.AND P2, PT, R10, RZ, PT ;  /* 0x000000ff0a00720c */ /* 0x000fe40003f45070 */
[----:B------:R-:W-:-:S03]  /*17f90*/  SHF.R.U32.HI R136, RZ, 0x6, R250 ;  /* 0x00000006ff887819 */ /* 0x000fc600000116fa */
[----:B------:R-:W-:Y:S01]  /*17fa0*/  LDGSTS.E [R11+0x36000], desc[UR22][R154.64], P5 ;  /* 0x360000009a0b7fae */ /* 0x000fe2000a9a1016 */
[----:B------:R-:W-:Y:S02]  /*17fb0*/  ISETP.NE.U32.AND P5, PT, R9, RZ, PT ;  /* 0x000000ff0900720c */ /* 0x000fe40003fa5070 */
[----:B------:R-:W-:Y:S02]  /*17fc0*/  SGXT.U32 R136, R136, 0x1 ;  /* 0x000000018888781a */ /* 0x000fe40000000000 */
[----:B------:R-:W-:Y:S02]  /*17fd0*/  SEL R9, RZ, 0x4, P6 ;  /* 0x00000004ff097807 */ /* 0x000fe40003000000 */
[----:B------:R-:W-:Y:S01]  /*17fe0*/  LOP3.LUT R136, R136, 0x30, RZ, 0xfc, !PT ;  /* 0x0000003088887812 */ /* 0x000fe200078efcff */
[----:B------:R2:W-:Y:S01]  /*17ff0*/  LDGSTS.E [R11+0x36008], desc[UR22][R184.64], P2 ;  /* 0x36008000b80b7fae */ /* 0x0005e200091a1016 */
[----:B------:R-:W-:Y:S02]  /*18000*/  SEL R9, R9, RZ, P4 ;  /* 0x000000ff09097207 */ /* 0x000fe40002000000 */
[----:B------:R-:W-:-:S03]  /*18010*/  ISETP.GE.AND P2, PT, R136, UR4, PT ;  /* 0x0000000488007c0c */ /* 0x000fc6000bf46270 */
[----:B------:R-:W-:Y:S01]  /*18020*/  LDGSTS.E [R12+0x30000], desc[UR22][R186.64], P5 ;  /* 0x30000000ba0c7fae */ /* 0x000fe2000a9a1016 */
[----:B------:R-:W-:Y:S02]  /*18030*/  ISETP.NE.U32.AND P5, PT, R9, RZ, PT ;  /* 0x000000ff0900720c */ /* 0x000fe40003fa5070 */
[----:B-1----:R-:W-:Y:S02]  /*18040*/  SHF.R.U32.HI R249, RZ, 0x6, R251 ;  /* 0x00000006fff97819 */ /* 0x002fe400000116fb */
[----:B------:R-:W-:Y:S02]  /*18050*/  SHF.R.U32.HI R138, RZ, 0x6, R250 ;  /* 0x00000006ff8a7819 */ /* 0x000fe400000116fa */
[----:B--2---:R-:W-:Y:S02]  /*18060*/  SEL R11, RZ, 0x4, P2 ;  /* 0x00000004ff0b7807 */ /* 0x004fe40001000000 */
[----:B------:R-:W-:Y:S02]  /*18070*/  SGXT.U32 R249, R249, 0x1 ;  /* 0x00000001f9f9781a */ /* 0x000fe40000000000 */
[----:B------:R-:W-:-:S02]  /*18080*/  SEL R11, R11, RZ, P4 ;  /* 0x000000ff0b0b7207 */ /* 0x000fc40002000000 */
[----:B------:R-:W-:Y:S01]  /*18090*/  SGXT.U32 R138, R138, 0x1 ;  /* 0x000000018a8a781a */ /* 0x000fe20000000000 */
[----:B------:R-:W-:Y:S01]  /*180a0*/  LDGSTS.E [R12+0x30008], desc[UR22][R188.64], P5 ;  /* 0x30008000bc0c7fae */ /* 0x000fe2000a9a1016 */
[----:B------:R-:W-:Y:S02]  /*180b0*/  SEL R9, RZ, 0x4, P3 ;  /* 0x00000004ff097807 */ /* 0x000fe40001800000 */
[----:B------:R-:W-:Y:S02]  /*180c0*/  LOP3.LUT R249, R249, 0x52, RZ, 0xfc, !PT ;  /* 0x00000052f9f97812 */ /* 0x000fe400078efcff */
[----:B------:R-:W-:Y:S02]  /*180d0*/  ISETP.NE.U32.AND P3, PT, R11, RZ, PT ;  /* 0x000000ff0b00720c */ /* 0x000fe40003f65070 */
[----:B------:R-:W-:Y:S02]  /*180e0*/  LOP3.LUT R138, R138, 0x32, RZ, 0xfc, !PT ;  /* 0x000000328a8a7812 */ /* 0x000fe400078efcff */
[----:B------:R-:W-:-:S02]  /*180f0*/  ISETP.GE.AND P5, PT, R249, UR4, PT ;  /* 0x00000004f9007c0c */ /* 0x000fc4000bfa6270 */
[----:B------:R-:W-:Y:S02]  /*18100*/  SHF.R.U32.HI R249, RZ, 0x6, R251 ;  /* 0x00000006fff97819 */ /* 0x000fe400000116fb */
[----:B------:R-:W-:Y:S02]  /*18110*/  ISETP.GE.AND P2, PT, R138, UR4, PT ;  /* 0x000000048a007c0c */ /* 0x000fe4000bf46270 */
[----:B------:R-:W-:Y:S02]  /*18120*/  SGXT.U32 R249, R249, 0x1 ;  /* 0x00000001f9f9781a */ /* 0x000fe40000000000 */
[----:B------:R-:W-:Y:S01]  /*18130*/  SEL R106, RZ, 0x4, P2 ;  /* 0x00000004ff6a7807 */ /* 0x000fe20001000000 */
[----:B------:R-:W-:Y:S01]  /*18140*/  LDGSTS.E [R12+0x32000], desc[UR22][R190.64], P3 ;  /* 0x32000000be0c7fae */ /* 0x000fe200099a1016 */
[----:B------:R-:W-:Y:S02]  /*18150*/  SEL R9, R9, RZ, P4 ;  /* 0x000000ff09097207 */ /* 0x000fe40002000000 */
[----:B------:R-:W-:-:S02]  /*18160*/  IADD3 R96, P2, PT, R96, R0, RZ ;  /* 0x0000000060607210 */ /* 0x000fc40007f5e0ff */
[----:B------:R-:W-:Y:S02]  /*18170*/  LOP3.LUT R249, R249, 0x70, RZ, 0xfc, !PT ;  /* 0x00000070f9f97812 */ /* 0x000fe400078efcff */
[----:B------:R-:W-:Y:S02]  /*18180*/  SEL R106, R106, RZ, P4 ;  /* 0x000000ff6a6a7207 */ /* 0x000fe40002000000 */
[----:B------:R-:W-:Y:S01]  /*18190*/  ISETP.NE.U32.AND P3, PT, R9, RZ, PT ;  /* 0x000000ff0900720c */ /* 0x000fe20003f65070 */
[----:B------:R-:W-:Y:S01]  /*181a0*/  IMAD.X R97, R97, 0x1, R5, P2 ;  /* 0x0000000161617824 */ /* 0x000fe200010e0605 */
[----:B------:R-:W-:Y:S02]  /*181b0*/  SEL R9, RZ, 0x4, P5 ;  /* 0x00000004ff097807 */ /* 0x000fe40002800000 */
[----:B------:R-:W-:Y:S02]  /*181c0*/  ISETP.GE.AND P5, PT, R249, UR4, PT ;  /* 0x00000004f9007c0c */ /* 0x000fe4000bfa6270 */
[----:B------:R-:W-:-:S02]  /*181d0*/  ISETP.NE.U32.AND P2, PT, R106, RZ, PT ;  /* 0x000000ff6a00720c */ /* 0x000fc40003f45070 */
[--C-:B------:R-:W-:Y:S02]  /*181e0*/  SHF.R.U32.HI R249, RZ, 0x6, R251.reuse ;  /* 0x00000006fff97819 */ /* 0x100fe400000116fb */
[----:B------:R-:W-:-:S04]  /*181f0*/  SHF.R.U32.HI R251, RZ, 0x6, R251 ;  /* 0x00000006fffb7819 */ /* 0x000fc800000116fb */
[----:B------:R-:W-:-:S04]  /*18200*/  SGXT.U32 R251, R251, 0x1 ;  /* 0x00000001fbfb781a */ /* 0x000fc80000000000 */
[----:B------:R-:W-:Y:S01]  /*18210*/  LOP3.LUT R251, R251, 0x14, RZ, 0xfc, !PT ;  /* 0x00000014fbfb7812 */ /* 0x000fe200078efcff */
[----:B------:R-:W-:Y:S03]  /*18220*/  LDGSTS.E [R12+0x32008], desc[UR22][R192.64], P2 ;  /* 0x32008000c00c7fae */ /* 0x000fe600091a1016 */
[----:B------:R-:W-:Y:S01]  /*18230*/  ISETP.GE.AND P2, PT, R251, UR4, PT ;  /* 0x00000004fb007c0c */ /* 0x000fe2000bf46270 */
[----:B------:R-:W-:Y:S01]  /*18240*/  LDGSTS.E [R12+0x34000], desc[UR22][R182.64], P3 ;  /* 0x34000000b60c7fae */ /* 0x000fe200099a1016 */
[----:B------:R-:W1:Y:S01]  /*18250*/  S2R R251, SR_TID.X ;  /* 0x0000000000fb7919 */ /* 0x000e620000002100 */
[----:B------:R-:W-:Y:S02]  /*18260*/  SEL R106, RZ, 0x4, P5 ;  /* 0x00000004ff6a7807 */ /* 0x000fe40002800000 */
[----:B------:R-:W-:Y:S02]  /*18270*/  SEL R107, R9, RZ, P4 ;  /* 0x000000ff096b7207 */ /* 0x000fe40002000000 */
[----:B------:R-:W-:-:S02]  /*18280*/  SEL R106, R106, RZ, P4 ;  /* 0x000000ff6a6a7207 */ /* 0x000fc40002000000 */
[----:B------:R-:W-:Y:S02]  /*18290*/  ISETP.NE.U32.AND P5, PT, R107, RZ, PT ;  /* 0x000000ff6b00720c */ /* 0x000fe40003fa5070 */
[----:B------:R-:W-:Y:S02]  /*182a0*/  SEL R107, RZ, 0x4, P2 ;  /* 0x00000004ff6b7807 */ /* 0x000fe40001000000 */
[----:B------:R-:W-:Y:S02]  /*182b0*/  ISETP.NE.U32.AND P2, PT, R106, RZ, PT ;  /* 0x000000ff6a00720c */ /* 0x000fe40003f45070 */
[----:B------:R-:W-:-:S07]  /*182c0*/  IADD3 R10, P6, PT, R112, R0, RZ ;  /* 0x00000000700a7210 */ /* 0x000fce0007fde0ff */
[----:B------:R-:W-:Y:S04]  /*182d0*/  LDGSTS.E [R12+0x34008], desc[UR22][R180.64], P5 ;  /* 0x34008000b40c7fae */ /* 0x000fe8000a9a1016 */
[----:B------:R-:W-:Y:S01]  /*182e0*/  LDGSTS.E [R12+0x36000], desc[UR22][R178.64], P2 ;  /* 0x36000000b20c7fae */ /* 0x000fe200091a1016 */
[----:B-1----:R-:W-:-:S04]  /*182f0*/  SHF.R.U32.HI R251, RZ, 0x6, R251 ;  /* 0x00000006fffb7819 */ /* 0x002fc800000116fb */
[----:B------:R-:W-:-:S04]  /*18300*/  SGXT.U32 R251, R251, 0x1 ;  /* 0x00000001fbfb781a */ /* 0x000fc80000000000 */
[----:B------:R-:W-:-:S04]  /*18310*/  LOP3.LUT R251, R251, 0x16, RZ, 0xfc, !PT ;  /* 0x00000016fbfb7812 */ /* 0x000fc800078efcff */
[----:B------:R-:W-:Y:S02]  /*18320*/  ISETP.GE.AND P2, PT, R251, UR4, PT ;  /* 0x00000004fb007c0c */ /* 0x000fe4000bf46270 */
[----:B------:R-:W1:Y:S01]  /*18330*/  S2R R251, SR_TID.X ;  /* 0x0000000000fb7919 */ /* 0x000e620000002100 */
[----:B------:R-:W-:Y:S01]  /*18340*/  SGXT.U32 R249, R249, 0x1 ;  /* 0x00000001f9f9781a */ /* 0x000fe20000000000 */
[----:B------:R-:W-:Y:S01]  /*18350*/  IMAD.X R11, R113, 0x1, R5, P6 ;  /* 0x00000001710b7824 */ /* 0x000fe200030e0605 */
[----:B------:R-:W-:Y:S02]  /*18360*/  IADD3 R80, P6, PT, R80, R0, RZ ;  /* 0x0000000050507210 */ /* 0x000fe40007fde0ff */
[----:B------:R-:W-:-:S03]  /*18370*/  LOP3.LUT R249, R249, 0x72, RZ, 0xfc, !PT ;  /* 0x00000072f9f97812 */ /* 0x000fc600078efcff */
[----:B------:R-:W-:Y:S01]  /*18380*/  IMAD.X R81, R81, 0x1, R5, P6 ;  /* 0x0000000151517824 */ /* 0x000fe200030e0605 */
[----:B------:R-:W-:Y:S02]  /*18390*/  ISETP.GE.AND P6, PT, R249, UR4, PT ;  /* 0x00000004f9007c0c */ /* 0x000fe4000bfc6270 */
[----:B------:R-:W2:Y:S02]  /*183a0*/  S2R R249, SR_TID.X ;  /* 0x0000000000f97919 */ /* 0x000ea40000002100 */
[----:B------:R-:W-:Y:S02]  /*183b0*/  SEL R9, RZ, 0x4, P6 ;  /* 0x00000004ff097807 */ /* 0x000fe40003000000 */
[----:B------:R-:W-:Y:S02]  /*183c0*/  IADD3 R64, P6, PT, R64, R0, RZ ;  /* 0x0000000040407210 */ /* 0x000fe40007fde0ff */
[----:B------:R-:W-:-:S03]  /*183d0*/  SEL R9, R9, RZ, P4 ;  /* 0x000000ff09097207 */ /* 0x000fc60002000000 */
[----:B------:R-:W-:Y:S01]  /*183e0*/  IMAD.X R65, R65, 0x1, R5, P6 ;  /* 0x0000000141417824 */ /* 0x000fe200030e0605 */
[----:B------:R-:W-:Y:S02]  /*183f0*/  IADD3 R48, P6, PT, R48, R0, RZ ;  /* 0x0000000030307210 */ /* 0x000fe40007fde0ff */
[----:B------:R-:W-:Y:S02]  /*18400*/  SEL R107, R107, RZ, P4 ;  /* 0x000000ff6b6b7207 */ /* 0x000fe40002000000 */
[----:B-1----:R-:W-:-:S04]  /*18410*/  SHF.R.U32.HI R251, RZ, 0x6, R251 ;  /* 0x00000006fffb7819 */ /* 0x002fc800000116fb */
[----:B------:R-:W-:Y:S01]  /*18420*/  SGXT.U32 R251, R251, 0x1 ;  /* 0x00000001fbfb781a */ /* 0x000fe20000000000 */
[----:B------:R-:W-:-:S03]  /*18430*/  IMAD.X R49, R49, 0x1, R5, P6 ;  /* 0x0000000131317824 */ /* 0x000fc600030e0605 */
[----:B------:R-:W-:Y:S02]  /*18440*/  LOP3.LUT R251, R251, 0x36, RZ, 0xfc, !PT ;  /* 0x00000036fbfb7812 */ /* 0x000fe400078efcff */
[----:B------:R-:W-:Y:S02]  /*18450*/  ISETP.NE.U32.AND P3, PT, R9, RZ, PT ;  /* 0x000000ff0900720c */ /* 0x000fe40003f65070 */
[----:B------:R-:W-:Y:S02]  /*18460*/  ISETP.GE.AND P6, PT, R251, UR4, PT ;  /* 0x00000004fb007c0c */ /* 0x000fe4000bfc6270 */
[----:B------:R-:W-:Y:S02]  /*18470*/  ISETP.NE.U32.AND P5, PT, R107, RZ, PT ;  /* 0x000000ff6b00720c */ /* 0x000fe40003fa5070 */
[----:B--2---:R-:W-:Y:S02]  /*18480*/  SHF.R.U32.HI R251, RZ, 0x6, R249 ;  /* 0x00000006fffb7819 */ /* 0x004fe400000116f9 */
[----:B------:R-:W-:-:S02]  /*18490*/  SHF.R.U32.HI R128, RZ, 0x6, R250 ;  /* 0x00000006ff807819 */ /* 0x000fc400000116fa */
[----:B------:R-:W-:Y:S02]  /*184a0*/  SHF.R.U32.HI R249, RZ, 0x6, R249 ;  /* 0x00000006fff97819 */ /* 0x000fe400000116f9 */
[----:B------:R-:W-:Y:S01]  /*184b0*/  SGXT.U32 R128, R128, 0x1 ;  /* 0x000000018080781a */ /* 0x000fe20000000000 */
[----:B------:R1:W-:Y:S01]  /*184c0*/  LDGSTS.E [R12+0x36008], desc[UR22][R176.64], P3 ;  /* 0x36008000b00c7fae */ /* 0x0003e200099a1016 */
[----:B------:R-:W-:Y:S02]  /*184d0*/  SGXT.U32 R249, R249, 0x1 ;  /* 0x00000001f9f9781a */ /* 0x000fe40000000000 */
[----:B------:R-:W-:Y:S01]  /*184e0*/  SEL R9, RZ, 0x4, P2 ;  /* 0x00000004ff097807 */ /* 0x000fe20001000000 */
[----:B------:R-:W-:Y:S01]  /*184f0*/  LDGSTS.E [R13+0x30000], desc[UR22][R194.64], P5 ;  /* 0x30000000c20d7fae */ /* 0x000fe2000a9a1016 */
[----:B------:R-:W-:Y:S02]  /*18500*/  LOP3.LUT R128, R128, 0x34, RZ, 0xfc, !PT ;  /* 0x0000003480807812 */ /* 0x000fe400078efcff */
[----:B------:R-:W-:-:S02]  /*18510*/  LOP3.LUT R249, R249, 0x54, RZ, 0xfc, !PT ;  /* 0x00000054f9f97812 */ /* 0x000fc400078efcff */
[----:B------:R-:W-:Y:S02]  /*18520*/  SEL R9, R9, RZ, P4 ;  /* 0x000000ff09097207 */ /* 0x000fe40002000000 */
[----:B------:R-:W-:Y:S02]  /*18530*/  ISETP.GE.AND P2, PT, R128, UR4, PT ;  /* 0x0000000480007c0c */ /* 0x000fe4000bf46270 */
[----:B------:R-:W-:Y:S02]  /*18540*/  SGXT.U32 R251, R251, 0x1 ;  /* 0x00000001fbfb781a */ /* 0x000fe40000000000 */
[----:B------:R-:W-:Y:S02]  /*18550*/  ISETP.GE.AND P5, PT, R249, UR4, PT ;  /* 0x00000004f9007c0c */ /* 0x000fe4000bfa6270 */
[----:B------:R-:W2:Y:S01]  /*18560*/  S2R R249, SR_TID.X ;  /* 0x0000000000f97919 */ /* 0x000ea20000002100 */
[----:B------:R-:W-:Y:S02]  /*18570*/  ISETP.NE.U32.AND P3, PT, R9, RZ, PT ;  /* 0x000000ff0900720c */ /* 0x000fe40003f65070 */
[----:B------:R-:W-:-:S02]  /*18580*/  SEL R9, RZ, 0x4, P2 ;  /* 0x00000004ff097807 */ /* 0x000fc40001000000 */
[----:B------:R-:W-:Y:S02]  /*18590*/  LOP3.LUT R251, R251, 0x56, RZ, 0xfc, !PT ;  /* 0x00000056fbfb7812 */ /* 0x000fe400078efcff */
[----:B------:R-:W-:Y:S02]  /*185a0*/  SEL R9, R9, RZ, P4 ;  /* 0x000000ff09097207 */ /* 0x000fe40002000000 */
[----:B------:R-:W-:Y:S02]  /*185b0*/  SEL R107, RZ, 0x4, P6 ;  /* 0x00000004ff6b7807 */ /* 0x000fe40003000000 */
[----:B------:R-:W-:Y:S02]  /*185c0*/  ISETP.GE.AND P2, PT, R251, UR4, PT ;  /* 0x00000004fb007c0c */ /* 0x000fe4000bf46270 */
[----:B------:R-:W-:Y:S01]  /*185d0*/  IADD3 R28, P6, PT, R28, R0, RZ ;  /* 0x000000001c1c7210 */ /* 0x000fe20007fde0ff */
[----:B------:R-:W-:Y:S01]  /*185e0*/  LDGSTS.E [R13+0x30008], desc[UR22][R196.64], P3 ;  /* 0x30008000c40d7fae */ /* 0x000fe200099a1016 */
[----:B-1----:R-:W-:-:S02]  /*185f0*/  SEL R12, RZ, 0x4, P5 ;  /* 0x00000004ff0c7807 */ /* 0x002fc40002800000 */
[----:B------:R-:W-:Y:S02]  /*18600*/  ISETP.NE.U32.AND P5, PT, R9, RZ, PT ;  /* 0x000000ff0900720c */ /* 0x000fe40003fa5070 */
[----:B------:R-:W-:Y:S01]  /*18610*/  SEL R9, RZ, 0x4, P2 ;  /* 0x00000004ff097807 */ /* 0x000fe20001000000 */
[--C-:B------:R-:W-:Y:S01]  /*18620*/  IMAD.X R29, R29, 0x1, R5.reuse, P6 ;  /* 0x000000011d1d7824 */ /* 0x100fe200030e0605 */
[-C--:B------:R-:W-:Y:S02]  /*18630*/  IADD3 R106, P2, PT, R142, R0.reuse, RZ ;  /* 0x000000008e6a7210 */ /* 0x080fe40007f5e0ff */
[----:B------:R-:W-:Y:S02]  /*18640*/  SEL R113, R107, RZ, P4 ;  /* 0x000000ff6b717207 */ /* 0x000fe40002000000 */
[----:B------:R-:W-:Y:S02]  /*18650*/  IADD3 R112, P6, PT, R126, R0, RZ ;  /* 0x000000007e707210 */ /* 0x000fe40007fde0ff */
[----:B------:R-:W-:Y:S01]  /*18660*/  SEL R12, R12, RZ, P4 ;  /* 0x000000ff0c0c7207 */ /* 0x000fe20002000000 */
[--C-:B------:R-:W-:Y:S01]  /*18670*/  IMAD.X R107, R143, 0x1, R5.reuse, P2 ;  /* 0x000000018f6b7824 */ /* 0x100fe200010e0605 */
[----:B------:R-:W-:Y:S01]  /*18680*/  ISETP.NE.U32.AND P2, PT, R113, RZ, PT ;  /* 0x000000ff7100720c */ /* 0x000fe20003f45070 */
[----:B------:R-:W-:Y:S01]  /*18690*/  IMAD.X R113, R127, 0x1, R5, P6 ;  /* 0x000000017f717824 */ /* 0x000fe200030e0605 */
[----:B------:R-:W-:Y:S01]  /*186a0*/  ISETP.NE.U32.AND P3, PT, R12, RZ, PT ;  /* 0x000000ff0c00720c */ /* 0x000fe20003f65070 */
[----:B------:R-:W1:Y:S01]  /*186b0*/  S2R R127, SR_TID.X ;  /* 0x00000000007f7919 */ /* 0x000e620000002100 */
[----:B--2---:R-:W-:Y:S01]  /*186c0*/  SHF.R.U32.HI R251, RZ, 0x6, R249 ;  /* 0x00000006fffb7819 */ /* 0x004fe200000116f9 */
[----:B------:R-:W-:Y:S01]  /*186d0*/  LDGSTS.E [R13+0x32000], desc[UR22][R198.64], P5 ;  /* 0x32000000c60d7fae */ /* 0x000fe2000a9a1016 */
[----:B------:R-:W-:-:S07]  /*186e0*/  SHF.R.U32.HI R129, RZ, 0x6, R250 ;  /* 0x00000006ff817819 */ /* 0x000fce00000116fa */
[----:B------:R-:W-:Y:S04]  /*186f0*/  LDGSTS.E [R13+0x32008], desc[UR22][R200.64], P2 ;  /* 0x32008000c80d7fae */ /* 0x000fe800091a1016 */
[----:B------:R-:W-:Y:S01]  /*18700*/  LDGSTS.E [R13+0x34000], desc[UR22][R174.64], P3 ;  /* 0x34000000ae0d7fae */ /* 0x000fe200099a1016 */
[----:B------:R-:W-:Y:S02]  /*18710*/  IADD3 R94, P3, PT, R94, R0, RZ ;  /* 0x000000005e5e7210 */ /* 0x000fe40007f7e0ff */
[----:B------:R-:W-:Y:S02]  /*18720*/  SGXT.U32 R251, R251, 0x1 ;  /* 0x00000001fbfb781a */ /* 0x000fe40000000000 */
[----:B------:R-:W-:Y:S01]  /*18730*/  SGXT.U32 R129, R129, 0x1 ;  /* 0x000000018181781a */ /* 0x000fe20000000000 */
[----:B------:R-:W-:Y:S01]  /*18740*/  IMAD.X R95, R95, 0x1, R5, P3 ;  /* 0x000000015f5f7824 */ /* 0x000fe200018e0605 */
[----:B------:R-:W-:-:S02]  /*18750*/  SHF.R.U32.HI R131, RZ, 0x6, R250 ;  /* 0x00000006ff837819 */ /* 0x000fc400000116fa */
[----:B------:R-:W-:Y:S02]  /*18760*/  IADD3 R62, P3, PT, R62, R0, RZ ;  /* 0x000000003e3e7210 */ /* 0x000fe40007f7e0ff */
[----:B------:R-:W-:Y:S02]  /*18770*/  LOP3.LUT R251, R251, 0x3a, RZ, 0xfc, !PT ;  /* 0x0000003afbfb7812 */ /* 0x000fe400078efcff */
[----:B------:R-:W-:Y:S02]  /*18780*/  LOP3.LUT R129, R129, 0x74, RZ, 0xfc, !PT ;  /* 0x0000007481817812 */ /* 0x000fe400078efcff */
[----:B------:R-:W-:Y:S01]  /*18790*/  SGXT.U32 R131, R131, 0x1 ;  /* 0x000000018383781a */ /* 0x000fe20000000000 */
[----:B------:R-:W-:Y:S01]  /*187a0*/  IMAD.X R63, R63, 0x1, R5, P3 ;  /* 0x000000013f3f7824 */ /* 0x000fe200018e0605 */
[----:B------:R-:W-:Y:S02]  /*187b0*/  SEL R9, R9, RZ, P4 ;  /* 0x000000ff09097207 */ /* 0x000fe40002000000 */
[----:B------:R-:W-:-:S02]  /*187c0*/  ISETP.GE.AND P6, PT, R129, UR4, PT ;  /* 0x0000000481007c0c */ /* 0x000fc4000bfc6270 */
[----:B------:R-:W-:Y:S02]  /*187d0*/  LOP3.LUT R131, R131, 0x76, RZ, 0xfc, !PT ;  /* 0x0000007683837812 */ /* 0x000fe400078efcff */
[----:B------:R-:W-:Y:S02]  /*187e0*/  ISETP.GE.AND P3, PT, R251, UR4, PT ;  /* 0x00000004fb007c0c */ /* 0x000fe4000bf66270 */
[----:B------:R-:W2:Y:S01]  /*187f0*/  S2R R251, SR_TID.X ;  /* 0x0000000000fb7919 */ /* 0x000ea20000002100 */
[----:B------:R-:W-:Y:S02]  /*18800*/  ISETP.NE.U32.AND P5, PT, R9, RZ, PT ;  /* 0x000000ff0900720c */ /* 0x000fe40003fa5070 */
[----:B------:R-:W-:Y:S02]  /*18810*/  SEL R12, RZ, 0x4, P6 ;  /* 0x00000004ff0c7807 */ /* 0x000fe40003000000 */
[----:B------:R-:W-:Y:S02]  /*18820*/  ISETP.GE.AND P2, PT, R131, UR4, PT ;  /* 0x0000000483007c0c */ /* 0x000fe4000bf46270 */
[----:B------:R-:W-:-:S02]  /*18830*/  IADD3 R110, P6, PT, R110, R0, RZ ;  /* 0x000000006e6e7210 */ /* 0x000fc40007fde0ff */
[----:B-1----:R-:W-:Y:S02]  /*18840*/  SHF.R.U32.HI R121, RZ, 0x6, R127 ;  /* 0x00000006ff797819 */ /* 0x002fe4000001167f */
[----:B------:R-:W-:Y:S02]  /*18850*/  SEL R12, R12, RZ, P4 ;  /* 0x000000ff0c0c7207 */ /* 0x000fe40002000000 */
[----:B------:R-:W-:Y:S01]  /*18860*/  SEL R9, RZ, 0x4, P2 ;  /* 0x00000004ff097807 */ /* 0x000fe20001000000 */
[----:B------:R-:W-:Y:S01]  /*18870*/  IMAD.X R111, R111, 0x1, R5, P6 ;  /* 0x000000016f6f7824 */ /* 0x000fe200030e0605 */
[----:B------:R-:W-:Y:S01]  /*18880*/  SGXT.U32 R121, R121, 0x1 ;  /* 0x000000017979781a */ /* 0x000fe20000000000 */
[----:B------:R-:W-:Y:S01]  /*18890*/  LDGSTS.E [R13+0x34008], desc[UR22][R172.64], P5 ;  /* 0x34008000ac0d7fae */ /* 0x000fe2000a9a1016 */
[----:B------:R-:W-:Y:S02]  /*188a0*/  ISETP.NE.U32.AND P2, PT, R12, RZ, PT ;  /* 0x000000ff0c00720c */ /* 0x000fe40003f45070 */
[----:B------:R-:W-:-:S02]  /*188b0*/  SEL R9, R9, RZ, P4 ;  /* 0x000000ff09097207 */ /* 0x000fc40002000000 */
[----:B------:R-:W-:Y:S02]  /*188c0*/  IADD3 R78, P6, PT, R78, R0, RZ ;  /* 0x000000004e4e7210 */ /* 0x000fe40007fde0ff */
[----:B------:R-:W-:Y:S02]  /*188d0*/  SHF.R.U32.HI R130, RZ, 0x6, R127 ;  /* 0x00000006ff827819 */ /* 0x000fe4000001167f */
[----:B------:R-:W-:Y:S02]  /*188e0*/  LOP3.LUT R121, R121, 0x18, RZ, 0xfc, !PT ;  /* 0x0000001879797812 */ /* 0x000fe400078efcff */
[----:B------:R-:W-:Y:S01]  /*188f0*/  ISETP.NE.U32.AND P5, PT, R9, RZ, PT ;  /* 0x000000ff0900720c */ /* 0x000fe20003fa5070 */
[----:B------:R-:W-:Y:S01]  /*18900*/  IMAD.X R79, R79, 0x1, R5, P6 ;  /* 0x000000014f4f7824 */ /* 0x000fe200030e0605 */
[----:B------:R-:W-:Y:S01]  /*18910*/  SGXT.U32 R130, R130, 0x1 ;  /* 0x000000018282781a */ /* 0x000fe20000000000 */
[----:B------:R-:W-:Y:S01]  /*18920*/  LDGSTS.E [R13+0x36000], desc[UR22][R170.64], P2 ;  /* 0x36000000aa0d7fae */ /* 0x000fe200091a1016 */
[----:B------:R-:W-:-:S02]  /*18930*/  ISETP.GE.AND P6, PT, R121, UR4, PT ;  /* 0x0000000479007c0c */ /* 0x000fc4000bfc6270 */
[----:B------:R-:W-:Y:S02]  /*18940*/  SHF.R.U32.HI R249, RZ, 0x6, R249 ;  /* 0x00000006fff97819 */ /* 0x000fe400000116f9 */
[----:B------:R-:W-:Y:S02]  /*18950*/  LOP3.LUT R130, R130, 0x1a, RZ, 0xfc, !PT ;  /* 0x0000001a82827812 */ /* 0x000fe400078efcff */
[----:B------:R-:W-:Y:S02]  /*18960*/  SEL R9, RZ, 0x4, P6 ;  /* 0x00000004ff097807 */ /* 0x000fe40003000000 */
[----:B------:R-:W-:Y:S01]  /*18970*/  SGXT.U32 R249, R249, 0x1 ;  /* 0x00000001f9f9781a */ /* 0x000fe20000000000 */
[----:B------:R1:W-:Y:S01]  /*18980*/  LDGSTS.E [R13+0x36008], desc[UR22][R168.64], P5 ;  /* 0x36008000a80d7fae */ /* 0x0003e2000a9a1016 */
[----:B------:R-:W-:Y:S02]  /*18990*/  ISETP.GE.AND P2, PT, R130, UR4, PT ;  /* 0x0000000482007c0c */ /* 0x000fe4000bf46270 */
[----:B------:R-:W-:-:S02]  /*189a0*/  SEL R9, R9, RZ, P4 ;  /* 0x000000ff09097207 */ /* 0x000fc40002000000 */
[----:B------:R-:W-:Y:S02]  /*189b0*/  LOP3.LUT R249, R249, 0x38, RZ, 0xfc, !PT ;  /* 0x00000038f9f97812 */ /* 0x000fe400078efcff */
[----:B------:R-:W-:Y:S02]  /*189c0*/  ISETP.NE.U32.AND P5, PT, R9, RZ, PT ;  /* 0x000000ff0900720c */ /* 0x000fe40003fa5070 */
[----:B-1----:R-:W-:Y:S02]  /*189d0*/  SEL R13, RZ, 0x4, P2 ;  /* 0x00000004ff0d7807 */ /* 0x002fe40001000000 */
[----:B------:R-:W-:Y:S02]  /*189e0*/  ISETP.GE.AND P2, PT, R249, UR4, PT ;  /* 0x00000004f9007c0c */ /* 0x000fe4000bf46270 */
[----:B--2---:R-:W-:Y:S02]  /*189f0*/  SHF.R.U32.HI R249, RZ, 0x6, R251 ;  /* 0x00000006fff97819 */ /* 0x004fe400000116fb */
[----:B------:R-:W-:-:S02]  /*18a00*/  SEL R13, R13, RZ, P4 ;  /* 0x000000ff0d0d7207 */ /* 0x000fc40002000000 */
[----:B------:R-:W-:-:S03]  /*18a10*/  IADD3 R12, P6, PT, R46, R0, RZ ;  /* 0x000000002e0c7210 */ /* 0x000fc60007fde0ff */
[----:B------:R-:W-:Y:S01]  /*18a20*/  LDGSTS.E [R14+0x30000], desc[UR22][R204.64], P5 ;  /* 0x30000000cc0e7fae */ /* 0x000fe2000a9a1016 */
[----:B------:R-:W-:Y:S02]  /*18a30*/  SEL R114, RZ, 0x4, P2 ;  /* 0x00000004ff727807 */ /* 0x000fe40001000000 */
[----:B------:R-:W-:Y:S02]  /*18a40*/  SEL R9, RZ, 0x4, P3 ;  /* 0x00000004ff097807 */ /* 0x000fe40001800000 */
[----:B------:R-:W-:Y:S02]  /*18a50*/  SGXT.U32 R249, R249, 0x1 ;  /* 0x00000001f9f9781a */ /* 0x000fe40000000000 */
[----:B------:R-:W-:Y:S01]  /*18a60*/  ISETP.NE.U32.AND P3, PT, R13, RZ, PT ;  /* 0x000000ff0d00720c */ /* 0x000fe20003f65070 */
[----:B------:R-:W-:Y:S01]  /*18a70*/  IMAD.X R13, R47, 0x1, R5, P6 ;  /* 0x000000012f0d7824 */ /* 0x000fe200030e0605 */
[-C--:B------:R-:W-:Y:S02]  /*18a80*/  IADD3 R26, P2, PT, R26, R0.reuse, RZ ;  /* 0x000000001a1a7210 */ /* 0x080fe40007f5e0ff */
[----:B------:R-:W-:-:S02]  /*18a90*/  IADD3 R46, P6, PT, R140, R0, RZ ;  /* 0x000000008c2e7210 */ /* 0x000fc40007fde0ff */
[----:B------:R-:W-:Y:S02]  /*18aa0*/  SEL R114, R114, RZ, P4 ;  /* 0x000000ff72727207 */ /* 0x000fe40002000000 */
[----:B------:R-:W-:Y:S01]  /*18ab0*/  LOP3.LUT R249, R249, 0x58, RZ, 0xfc, !PT ;  /* 0x00000058f9f97812 */ /* 0x000fe200078efcff */
[--C-:B------:R-:W-:Y:S01]  /*18ac0*/  IMAD.X R27, R27, 0x1, R5.reuse, P2 ;  /* 0x000000011b1b7824 */ /* 0x100fe200010e0605 */
[----:B------:R-:W-:Y:S01]  /*18ad0*/  ISETP.NE.U32.AND P2, PT, R114, RZ, PT ;  /* 0x000000ff7200720c */ /* 0x000fe20003f45070 */
[----:B------:R-:W-:Y:S01]  /*18ae0*/  IMAD.X R47, R141, 0x1, R5, P6 ;  /* 0x000000018d2f7824 */ /* 0x000fe200030e0605 */
[----:B------:R-:W-:Y:S01]  /*18af0*/  ISETP.GE.AND P5, PT, R249, UR4, PT ;  /* 0x00000004f9007c0c */ /* 0x000fe2000bfa6270 */
[----:B------:R-:W-:Y:S01]  /*18b00*/  LDGSTS.E [R14+0x30008], desc[UR22][R206.64], P3 ;  /* 0x30008000ce0e7fae */ /* 0x000fe200099a1016 */
[----:B------:R-:W-:Y:S02]  /*18b10*/  SHF.R.U32.HI R249, RZ, 0x6, R251 ;  /* 0x00000006fff97819 */ /* 0x000fe400000116fb */
[----:B------:R-:W-:-:S02]  /*18b20*/  IADD3 R114, P6, PT, R124, R0, RZ ;  /* 0x000000007c727210 */ /* 0x000fc40007fde0ff */
[----:B------:R-:W1:Y:S01]  /*18b30*/  S2R R124, SR_TID.X ;  /* 0x00000000007c7919 */ /* 0x000e620000002100 */
[----:B------:R-:W-:Y:S02]  /*18b40*/  SGXT.U32 R249, R249, 0x1 ;  /* 0x00000001f9f9781a */ /* 0x000fe40000000000 */
[----:B------:R-:W-:Y:S02]  /*18b50*/  SEL R9, R9, RZ, P4 ;  /* 0x000000ff09097207 */ /* 0x000fe40002000000 */
[----:B------:R-:W-:Y:S01]  /*18b60*/  SHF.R.U32.HI R251, RZ, 0x6, R251 ;  /* 0x00000006fffb7819 */ /* 0x000fe200000116fb */
[----:B------:R-:W-:Y:S01]  /*18b70*/  LDGSTS.E [R14+0x32000], desc[UR22][R208.64], P2 ;  /* 0x32000000d00e7fae */ /* 0x000fe200091a1016 */
[----:B------:R-:W-:Y:S02]  /*18b80*/  LOP3.LUT R249, R249, 0x5a, RZ, 0xfc, !PT ;  /* 0x0000005af9f97812 */ /* 0x000fe400078efcff */
[----:B------:R-:W-:Y:S02]  /*18b90*/  ISETP.NE.U32.AND P3, PT, R9, RZ, PT ;  /* 0x000000ff0900720c */ /* 0x000fe40003f65070 */
[----:B------:R-:W-:-:S02]  /*18ba0*/  SEL R9, RZ, 0x4, P5 ;  /* 0x00000004ff097807 */ /* 0x000fc40002800000 */
[----:B------:R-:W-:Y:S02]  /*18bb0*/  SGXT.U32 R251, R251, 0x1 ;  /* 0x00000001fbfb781a */ /* 0x000fe40000000000 */
[----:B------:R-:W-:Y:S02]  /*18bc0*/  ISETP.GE.AND P5, PT, R249, UR4, PT ;  /* 0x00000004f9007c0c */ /* 0x000fe4000bfa6270 */
[----:B------:R-:W-:Y:S01]  /*18bd0*/  LOP3.LUT R251, R251, 0x78, RZ, 0xfc, !PT ;  /* 0x00000078fbfb7812 */ /* 0x000fe200078efcff */
[----:B------:R-:W2:Y:S01]  /*18be0*/  LDL.LU.64 R248, [R1+0xb0] ;  /* 0x0000b00001f87983 */ /* 0x000ea20000300a00 */
[----:B------:R-:W-:Y:S02]  /*18bf0*/  SEL R9, R9, RZ, P4 ;  /* 0x000000ff09097207 */ /* 0x000fe40002000000 */
[----:B------:R-:W-:Y:S01]  /*18c00*/  SEL R115, RZ, 0x4, P5 ;  /* 0x00000004ff737807 */ /* 0x000fe20002800000 */
[----:B------:R-:W-:Y:S01]  /*18c10*/  LDGSTS.E [R14+0x32008], desc[UR22][R210.64], P3 ;  /* 0x32008000d20e7fae */ /* 0x000fe200099a1016 */
[----:B------:R-:W-:-:S02]  /*18c20*/  ISETP.GE.AND P2, PT, R251, UR4, PT ;  /* 0x00000004fb007c0c */ /* 0x000fc4000bf46270 */
[----:B------:R-:W-:Y:S02]  /*18c30*/  ISETP.NE.U32.AND P5, PT, R9, RZ, PT ;  /* 0x000000ff0900720c */ /* 0x000fe40003fa5070 */
[----:B------:R-:W-:Y:S02]  /*18c40*/  SHF.R.U32.HI R135, RZ, 0x6, R250 ;  /* 0x00000006ff877819 */ /* 0x000fe400000116fa */
[----:B------:R-:W-:Y:S01]  /*18c50*/  SEL R9, R115, RZ, P4 ;  /* 0x000000ff73097207 */ /* 0x000fe20002000000 */
[----:B------:R-:W-:Y:S01]  /*18c60*/  IMAD.X R115, R125, 0x1, R5, P6 ;  /* 0x000000017d737824 */ /* 0x000fe200030e0605 */
[----:B------:R-:W-:Y:S02]  /*18c70*/  SEL R118, RZ, 0x4, P2 ;  /* 0x00000004ff767807 */ /* 0x000fe40001000000 */
[----:B------:R-:W-:Y:S02]  /*18c80*/  SGXT.U32 R135, R135, 0x1 ;  /* 0x000000018787781a */ /* 0x000fe40000000000 */
[----:B------:R-:W-:Y:S01]  /*18c90*/  ISETP.NE.U32.AND P2, PT, R9, RZ, PT ;  /* 0x000000ff0900720c */ /* 0x000fe20003f45070 */
[----:B------:R-:W3:Y:S01]  /*18ca0*/  S2R R251, SR_TID.X ;  /* 0x0000000000fb7919 */ /* 0x000ee20000002100 */
[----:B------:R-:W-:-:S02]  /*18cb0*/  IADD3 R108, P6, PT, R108, R0, RZ ;  /* 0x000000006c6c7210 */ /* 0x000fc40007fde0ff */
[--C-:B------:R-:W-:Y:S01]  /*18cc0*/  SHF.R.U32.HI R123, RZ, 0x6, R127.reuse ;  /* 0x00000006ff7b7819 */ /* 0x100fe2000001167f */
[----:B------:R-:W-:Y:S01]  /*18cd0*/  LDGSTS.E [R14+0x34000], desc[UR22][R166.64], P5 ;  /* 0x34000000a60e7fae */ /* 0x000fe2000a9a1016 */
[----:B------:R-:W-:Y:S02]  /*18ce0*/  LOP3.LUT R135, R135, 0x7a, RZ, 0xfc, !PT ;  /* 0x0000007a87877812 */ /* 0x000fe400078efcff */
[----:B------:R-:W-:Y:S01]  /*18cf0*/  SHF.R.U32.HI R134, RZ, 0x6, R127 ;  /* 0x00000006ff867819 */ /* 0x000fe2000001167f */
[----:B------:R-:W-:Y:S01]  /*18d00*/  IMAD.X R109, R109, 0x1, R5, P6 ;  /* 0x000000016d6d7824 */ /* 0x000fe200030e0605 */
[----:B------:R-:W-:Y:S02]  /*18d10*/  SGXT.U32 R123, R123, 0x1 ;  /* 0x000000017b7b781a */ /* 0x000fe40000000000 */
[----:B------:R-:W-:Y:S01]  /*18d20*/  ISETP.GE.AND P6, PT, R135, UR4, PT ;  /* 0x0000000487007c0c */ /* 0x000fe2000bfc6270 */
[----:B------:R-:W-:Y:S01]  /*18d30*/  LDGSTS.E [R14+0x34008], desc[UR22][R164.64], P2 ;  /* 0x34008000a40e7fae */ /* 0x000fe200091a1016 */
[----:B------:R-:W-:-:S02]  /*18d40*/  SGXT.U32 R134, R134, 0x1 ;  /* 0x000000018686781a */ /* 0x000fc40000000000 */
[----:B-1----:R-:W-:Y:S02]  /*18d50*/  SHF.R.U32.HI R238, RZ, 0x6, R124 ;  /* 0x00000006ffee7819 */ /* 0x002fe4000001167c */
[----:B------:R-:W-:Y:S02]  /*18d60*/  LOP3.LUT R123, R123, 0x1c, RZ, 0xfc, !PT ;  /* 0x0000001c7b7b7812 */ /* 0x000fe400078efcff */
[----:B------:R-:W-:Y:S02]  /*18d70*/  SEL R9, RZ, 0x4, P6 ;  /* 0x00000004ff097807 */ /* 0x000fe40003000000 */
[----:B------:R-:W-:Y:S02]  /*18d80*/  LOP3.LUT R134, R134, 0x1e, RZ, 0xfc, !PT ;  /* 0x0000001e86867812 */ /* 0x000fe400078efcff */
[----:B------:R-:W-:Y:S02]  /*18d90*/  SEL R118, R118, RZ, P4 ;  /* 0x000000ff76767207 */ /* 0x000fe40002000000 */
[----:B------:R-:W-:-:S02]  /*18da0*/  SGXT.U32 R238, R238, 0x1 ;  /* 0x00000001eeee781a */ /* 0x000fc40000000000 */
[----:B------:R-:W-:Y:S02]  /*18db0*/  ISETP.GE.AND P2, PT, R123, UR4, PT ;  /* 0x000000047b007c0c */ /* 0x000fe4000bf46270 */
[----:B------:R-:W-:Y:S02]  /*18dc0*/  SEL R9, R9, RZ, P4 ;  /* 0x000000ff09097207 */ /* 0x000fe40002000000 */
[----:B------:R-:W-:Y:S02]  /*18dd0*/  ISETP.GE.AND P5, PT, R134, UR4, PT ;  /* 0x0000000486007c0c */ /* 0x000fe4000bfa6270 */
[----:B------:R-:W-:Y:S02]  /*18de0*/  ISETP.NE.U32.AND P3, PT, R118, RZ, PT ;  /* 0x000000ff7600720c */ /* 0x000fe40003f65070 */
[----:B------:R-:W-:Y:S02]  /*18df0*/  LOP3.LUT R238, R238, 0x3c, RZ, 0xfc, !PT ;  /* 0x0000003ceeee7812 */ /* 0x000fe400078efcff */
[----:B------:R-:W-:-:S02]  /*18e00*/  SEL R118, RZ, 0x4, P2 ;  /* 0x00000004ff767807 */ /* 0x000fc40001000000 */
[----:B------:R-:W-:Y:S02]  /*18e10*/  ISETP.NE.U32.AND P2, PT, R9, RZ, PT ;  /* 0x000000ff0900720c */ /* 0x000fe40003f45070 */
[----:B------:R-:W-:Y:S02]  /*18e20*/  SEL R9, RZ, 0x4, P5 ;  /* 0x00000004ff097807 */ /* 0x000fe40002800000 */
[----:B------:R-:W-:Y:S02]  /*18e30*/  ISETP.GE.AND P5, PT, R238, UR4, PT ;  /* 0x00000004ee007c0c */ /* 0x000fe4000bfa6270 */
[----:B------:R-:W-:Y:S01]  /*18e40*/  SEL R118, R118, RZ, P4 ;  /* 0x000000ff76767207 */ /* 0x000fe20002000000 */
[----:B------:R-:W-:Y:S01]  /*18e50*/  LDGSTS.E [R14+0x36000], desc[UR22][R162.64], P3 ;  /* 0x36000000a20e7fae */ /* 0x000fe200099a1016 */
[----:B------:R-:W-:Y:S02]  /*18e60*/  SEL R119, RZ, 0x4, P5 ;  /* 0x00000004ff777807 */ /* 0x000fe40002800000 */
[----:B------:R-:W-:-:S02]  /*18e70*/  SEL R9, R9, RZ, P4 ;  /* 0x000000ff09097207 */ /* 0x000fc40002000000 */
[----:B------:R-:W-:Y:S01]  /*18e80*/  SEL R119, R119, RZ, P4 ;  /* 0x000000ff77777207 */ /* 0x000fe20002000000 */
[----:B------:R1:W-:Y:S01]  /*18e90*/  LDGSTS.E [R14+0x36008], desc[UR22][R160.64], P2 ;  /* 0x36008000a00e7fae */ /* 0x0003e200091a1016 */
[----:B------:R-:W-:Y:S02]  /*18ea0*/  ISETP.NE.U32.AND P3, PT, R118, RZ, PT ;  /* 0x000000ff7600720c */ /* 0x000fe40003f65070 */
[----:B------:R-:W-:Y:S02]  /*18eb0*/  ISETP.NE.U32.AND P5, PT, R9, RZ, PT ;  /* 0x000000ff0900720c */ /* 0x000fe40003fa5070 */
[----:B------:R-:W-:Y:S02]  /*18ec0*/  ISETP.NE.U32.AND P2, PT, R119, RZ, PT ;  /* 0x000000ff7700720c */ /* 0x000fe40003f45070 */
[----:B---3--:R-:W-:-:S04]  /*18ed0*/  SHF.R.U32.HI R251, RZ, 0x6, R251 ;  /* 0x00000006fffb7819 */ /* 0x008fc800000116fb */
[----:B------:R-:W-:-:S03]  /*18ee0*/  SGXT.U32 R251, R251, 0x1 ;  /* 0x00000001fbfb781a */ /* 0x000fc60000000000 */
[----:B------:R3:W-:Y:S01]  /*18ef0*/  LDGSTS.E [R15+0x30000], desc[UR22][R212.64], P3 ;  /* 0x30000000d40f7fae */ /* 0x0007e200099a1016 */
[----:B------:R-:W-:-:S03]  /*18f00*/  LOP3.LUT R251, R251, 0x5e, RZ, 0xfc, !PT ;  /* 0x0000005efbfb7812 */ /* 0x000fc600078efcff */
[----:B------:R3:W-:Y:S04]  /*18f10*/  LDGSTS.E [R15+0x30008], desc[UR22][R214.64], P5 ;  /* 0x30008000d60f7fae */ /* 0x0007e8000a9a1016 */
[----:B------:R3:W-:Y:S01]  /*18f20*/  LDGSTS.E [R15+0x32000], desc[UR22][R216.64], P2 ;  /* 0x32000000d80f7fae */ /* 0x0007e200091a1016 */
[----:B------:R-:W-:-:S03]  /*18f30*/  ISETP.GE.AND P2, PT, R251, UR4, PT ;  /* 0x00000004fb007c0c */ /* 0x000fc6000bf46270 */
[----:B------:R-:W4:Y:S01]  /*18f40*/  LDL.LU R251, [R1+0x364] ;  /* 0x0003640001fb7983 */ /* 0x000f220000300800 */
[----:B------:R-:W3:Y:S01]  /*18f50*/  S2R R125, SR_TID.X ;  /* 0x00000000007d7919 */ /* 0x000ee20000002100 */
[----:B------:R-:W-:-:S04]  /*18f60*/  SHF.R.U32.HI R122, RZ, 0x6, R124 ;  /* 0x00000006ff7a7819 */ /* 0x000fc8000001167c */
[----:B------:R-:W-:Y:S02]  /*18f70*/  SGXT.U32 R122, R122, 0x1 ;  /* 0x000000017a7a781a */ /* 0x000fe40000000000 */
[-C--:B------:R-:W-:Y:S02]  /*18f80*/  IADD3 R92, P6, PT, R92, R0.reuse, RZ ;  /* 0x000000005c5c7210 */ /* 0x080fe40007fde0ff */
[----:B------:R-:W-:Y:S02]  /*18f90*/  LOP3.LUT R122, R122, 0x3e, RZ, 0xfc, !PT ;  /* 0x0000003e7a7a7812 */ /* 0x000fe400078efcff */
[----:B------:R-:W-:Y:S01]  /*18fa0*/  SHF.R.U32.HI R139, RZ, 0x6, R250 ;  /* 0x00000006ff8b7819 */ /* 0x000fe200000116fa */
[----:B------:R-:W-:Y:S01]  /*18fb0*/  IMAD.X R93, R93, 0x1, R5, P6 ;  /* 0x000000015d5d7824 */ /* 0x000fe200030e0605 */
[----:B------:R-:W-:Y:S02]  /*18fc0*/  ISETP.GE.AND P3, PT, R122, UR4, PT ;  /* 0x000000047a007c0c */ /* 0x000fe4000bf66270 */
[----:B------:R-:W-:-:S02]  /*18fd0*/  IADD3 R76, P6, PT, R76, R0, RZ ;  /* 0x000000004c4c7210 */ /* 0x000fc40007fde0ff */
[----:B------:R-:W-:Y:S02]  /*18fe0*/  SHF.R.U32.HI R137, RZ, 0x6, R250 ;  /* 0x00000006ff897819 */ /* 0x000fe400000116fa */
[----:B-1----:R-:W-:Y:S02]  /*18ff0*/  SEL R14, RZ, 0x4, P3 ;  /* 0x00000004ff0e7807 */ /* 0x002fe40001800000 */
[----:B---3--:R-:W-:-:S04]  /*19000*/  SHF.R.U32.HI R126, RZ, 0x6, R125 ;  /* 0x00000006ff7e7819 */ /* 0x008fc8000001167d */
[----:B------:R-:W-:-:S04]  /*19010*/  SGXT.U32 R126, R126, 0x1 ;  /* 0x000000017e7e781a */ /* 0x000fc80000000000 */
[----:B------:R-:W-:Y:S02]  /*19020*/  LOP3.LUT R126, R126, 0x5c, RZ, 0xfc, !PT ;  /* 0x0000005c7e7e7812 */ /* 0x000fe400078efcff */
[----:B------:R-:W-:Y:S02]  /*19030*/  SGXT.U32 R139, R139, 0x1 ;  /* 0x000000018b8b781a */ /* 0x000fe40000000000 */
[----:B------:R-:W-:Y:S01]  /*19040*/  ISETP.GE.AND P5, PT, R126, UR4, PT ;  /* 0x000000047e007c0c */ /* 0x000fe2000bfa6270 */
[----:B------:R-:W-:Y:S01]  /*19050*/  IMAD.X R77, R77, 0x1, R5, P6 ;  /* 0x000000014d4d7824 */ /* 0x000fe200030e0605 */
[----:B------:R-:W-:Y:S02]  /*19060*/  SGXT.U32 R137, R137, 0x1 ;  /* 0x000000018989781a */ /* 0x000fe40000000000 */
[----:B------:R-:W-:Y:S02]  /*19070*/  SEL R9, RZ, 0x4, P5 ;  /* 0x00000004ff097807 */ /* 0x000fe40002800000 */
[----:B------:R-:W-:-:S02]  /*19080*/  IADD3 R60, P6, PT, R60, R0, RZ ;  /* 0x000000003c3c7210 */ /* 0x000fc40007fde0ff */
[----:B------:R-:W-:Y:S02]  /*19090*/  LOP3.LUT R139, R139, 0x7e, RZ, 0xfc, !PT ;  /* 0x0000007e8b8b7812 */ /* 0x000fe400078efcff */
[----:B------:R-:W-:Y:S02]  /*190a0*/  SEL R14, R14, RZ, P4 ;  /* 0x000000ff0e0e7207 */ /* 0x000fe40002000000 */
[----:B------:R-:W-:Y:S02]  /*190b0*/  LOP3.LUT R137, R137, 0x7c, RZ, 0xfc, !PT ;  /* 0x0000007c89897812 */ /* 0x000fe400078efcff */
[----:B------:R-:W-:Y:S01]  /*190c0*/  SEL R9, R9, RZ, P4 ;  /* 0x000000ff09097207 */ /* 0x000fe20002000000 */
[----:B------:R-:W-:Y:S01]  /*190d0*/  IMAD.X R61, R61, 0x1, R5, P6 ;  /* 0x000000013d3d7824 */ /* 0x000fe200030e0605 */
[----:B------:R-:W-:Y:S02]  /*190e0*/  ISETP.GE.AND P3, PT, R139, UR4, PT ;  /* 0x000000048b007c0c */ /* 0x000fe4000bf66270 */
[----:B------:R-:W-:-:S02]  /*190f0*/  ISETP.NE.U32.AND P5, PT, R14, RZ, PT ;  /* 0x000000ff0e00720c */ /* 0x000fc40003fa5070 */
[----:B------:R-:W-:Y:S02]  /*19100*/  LOP3.LUT R250, R250, 0x7f, RZ, 0xc0, !PT ;  /* 0x0000007ffafa7812 */ /* 0x000fe400078ec0ff */
[----:B------:R-:W-:Y:S02]  /*19110*/  ISETP.GE.AND P6, PT, R137, UR4, PT ;  /* 0x0000000489007c0c */ /* 0x000fe4000bfc6270 */
[----:B------:R-:W-:Y:S02]  /*19120*/  SEL R118, RZ, 0x4, P2 ;  /* 0x00000004ff767807 */ /* 0x000fe40001000000 */
[----:B------:R-:W-:Y:S02]  /*19130*/  ISETP.NE.U32.AND P2, PT, R9, RZ, PT ;  /* 0x000000ff0900720c */ /* 0x000fe40003f45070 */
[----:B------:R-:W-:Y:S02]  /*19140*/  SEL R9, RZ, 0x4, P3 ;  /* 0x00000004ff097807 */ /* 0x000fe40001800000 */
[----:B------:R-:W-:Y:S01]  /*19150*/  ISETP.GE.AND P3, PT, R250, UR4, PT ;  /* 0x00000004fa007c0c */ /* 0x000fe2000bf66270 */
[----:B------:R1:W-:Y:S01]  /*19160*/  LDGSTS.E [R15+0x32008], desc[UR22][R218.64], P5 ;  /* 0x32008000da0f7fae */ /* 0x0003e2000a9a1016 */
[----:B------:R-:W-:-:S02]  /*19170*/  SEL R14, RZ, 0x4, P6 ;  /* 0x00000004ff0e7807 */ /* 0x000fc40003000000 */
[----:B------:R-:W-:Y:S02]  /*19180*/  SEL R118, R118, RZ, P4 ;  /* 0x000000ff76767207 */ /* 0x000fe40002000000 */
[----:B------:R-:W-:Y:S02]  /*19190*/  SEL R119, RZ, 0x4, P3 ;  /* 0x00000004ff777807 */ /* 0x000fe40001800000 */
[----:B------:R-:W-:Y:S01]  /*191a0*/  SEL R14, R14, RZ, P4 ;  /* 0x000000ff0e0e7207 */ /* 0x000fe20002000000 */
[----:B------:R1:W-:Y:S01]  /*191b0*/  LDGSTS.E [R15+0x34000], desc[UR22][R158.64], P2 ;  /* 0x340000009e0f7fae */ /* 0x0003e200091a1016 */
[----:B------:R-:W-:Y:S02]  /*191c0*/  SEL R9, R9, RZ, P4 ;  /* 0x000000ff09097207 */ /* 0x000fe40002000000 */
[----:B------:R-:W-:Y:S02]  /*191d0*/  ISETP.NE.U32.AND P3, PT, R118, RZ, PT ;  /* 0x000000ff7600720c */ /* 0x000fe40003f65070 */
[----:B------:R-:W-:-:S02]  /*191e0*/  SEL R119, R119, RZ, P4 ;  /* 0x000000ff77777207 */ /* 0x000fc40002000000 */
[----:B------:R-:W-:Y:S02]  /*191f0*/  ISETP.NE.U32.AND P5, PT, R14, RZ, PT ;  /* 0x000000ff0e00720c */ /* 0x000fe40003fa5070 */
[----:B------:R-:W-:Y:S02]  /*19200*/  ISETP.NE.U32.AND P4, PT, R9, RZ, PT ;  /* 0x000000ff0900720c */ /* 0x000fe40003f85070 */
[----:B------:R-:W-:Y:S02]  /*19210*/  ISETP.NE.U32.AND P2, PT, R119, RZ, PT ;  /* 0x000000ff7700720c */ /* 0x000fe40003f45070 */
[----:B------:R-:W-:-:S03]  /*19220*/  IADD3 R44, P6, PT, R44, R0, RZ ;  /* 0x000000002c2c7210 */ /* 0x000fc60007fde0ff */
[----:B------:R1:W-:Y:S02]  /*19230*/  LDGSTS.E [R15+0x34008], desc[UR22][R156.64], P3 ;  /* 0x340080009c0f7fae */ /* 0x0003e400099a1016 */
[----:B------:R-:W-:Y:S02]  /*19240*/  IMAD.X R45, R45, 0x1, R5, P6 ;  /* 0x000000012d2d7824 */ /* 0x000fe400030e0605 */
[----:B------:R1:W-:Y:S01]  /*19250*/  LDGSTS.E [R15+0x36000], desc[UR22][R32.64], P5 ;  /* 0x36000000200f7fae */ /* 0x0003e2000a9a1016 */
[----:B------:R-:W-:-:S03]  /*19260*/  IADD3 R24, P6, PT, R24, R0, RZ ;  /* 0x0000000018187210 */ /* 0x000fc60007fde0ff */
[----:B------:R1:W-:Y:S04]  /*19270*/  LDGSTS.E [R15+0x36008], desc[UR22][R30.64], P4 ;  /* 0x360080001e0f7fae */ /* 0x0003e8000a1a1016 */
[----:B------:R-:W0:Y:S04]  /*19280*/  LDGDEPBAR ;  /* 0x00000000000079af */ /* 0x000e280000000000 */
[----:B------:R1:W5:Y:S04]  /*19290*/  LDL.LU R0, [R1+0x448] ;  /* 0x0004480001007983 */ /* 0x0003680000300800 */
[----:B----4-:R1:W-:Y:S04]  /*192a0*/  LDGSTS.E [R251+0x68000], desc[UR22][R244.64], P2 ;  /* 0x68000000f4fb7fae */ /* 0x0103e800091a1016 */
[----:B------:R1:W-:Y:S04]  /*192b0*/  LDGSTS.E [R251+0x68400], desc[UR22][R16.64], P2 ;  /* 0x6840000010fb7fae */ /* 0x0003e800091a1016 */
[----:B------:R1:W-:Y:S04]  /*192c0*/  LDGSTS.E [R251+0x68800], desc[UR22][R246.64], P2 ;  /* 0x68800000f6fb7fae */ /* 0x0003e800091a1016 */
[----:B--2---:R1:W-:Y:S04]  /*192d0*/  LDGSTS.E [R251+0x68c00], desc[UR22][R248.64], P2 ;  /* 0x68c00000f8fb7fae */ /* 0x0043e800091a1016 */
[----:B------:R-:W2:Y:S04]  /*192e0*/  LDL.LU.64 R16, [R1+0x440] ;  /* 0x0004400001107983 */ /* 0x000ea80000300a00 */
[----:B------:R1:W-:Y:S04]  /*192f0*/  LDGSTS.E [R251+0x69000], desc[UR22][R202.64], P2 ;  /* 0x69000000cafb7fae */ /* 0x0003e800091a1016 */
[----:B------:R1:W-:Y:S04]  /*19300*/  LDGSTS.E [R251+0x69400], desc[UR22][R18.64], P2 ;  /* 0x6940000012fb7fae */ /* 0x0003e800091a1016 */
[----:B------:R1:W-:Y:S04]  /*19310*/  LDGSTS.E [R251+0x69800], desc[UR22][R20.64], P2 ;  /* 0x6980000014fb7fae */ /* 0x0003e800091a1016 */
[----:B------:R1:W5:Y:S04]  /*19320*/  LDL.LU.64 R202, [R1+0x438] ;  /* 0x0004380001ca7983 */ /* 0x0003680000300a00 */
[----:B------:R-:W3:Y:S04]  /*19330*/  LDL.LU.64 R18, [R1+0x430] ;  /* 0x0004300001127983 */ /* 0x000ee80000300a00 */
[----:B------:R-:W4:Y:S04]  /*19340*/  LDL.LU.64 R20, [R1+0x428] ;  /* 0x0004280001147983 */ /* 0x000f280000300a00 */
[----:B------:R1:W-:Y:S04]  /*19350*/  LDGSTS.E [R251+0x69c00], desc[UR22][R22.64], P2 ;  /* 0x69c0000016fb7fae */ /* 0x0003e800091a1016 */
[----:B------:R-:W3:Y:S04]  /*19360*/  LDL.LU.64 R22, [R1+0x420] ;  /* 0x0004200001167983 */ /* 0x000ee80000300a00 */
[----:B--2---:R1:W-:Y:S04]  /*19370*/  LDGSTS.E [R16+0x68080], desc[UR22][R6.64], P2 ;  /* 0x6808000006107fae */ /* 0x0043e800091a1016 */
[----:B------:R1:W-:Y:S04]  /*19380*/  LDGSTS.E [R16+0x68480], desc[UR22][R2.64], P2 ;  /* 0x6848000002107fae */ /* 0x0003e800091a1016 */
[----:B------:R1:W-:Y:S04]  /*19390*/  LDGSTS.E [R16+0x68880], desc[UR22][R230.64], P2 ;  /* 0x68880000e6107fae */ /* 0x0003e800091a1016 */
[----:B------:R1:W5:Y:S04]  /*193a0*/  LDL.LU.64 R6, [R1+0x418] ;  /* 0x0004180001067983 */ /* 0x0003680000300a00 */
[----:B------:R1:W5:Y:S04]  /*193b0*/  LDL.LU.64 R2, [R1+0x410] ;  /* 0x0004100001027983 */ /* 0x0003680000300a00 */
[----:B------:R1:W-:Y:S04]  /*193c0*/  LDGSTS.E [R16+0x68c80], desc[UR22][R228.64], P2 ;  /* 0x68c80000e4107fae */ /* 0x0003e800091a1016 */
        /* <DEDUP_REMOVED lines=12> */
[----:B---3--:R1:W-:Y:S04]  /*19490*/  LDGSTS.E [R18+0x68180], desc[UR22][R74.64], P2 ;  /* 0x681800004a127fae */ /* 0x0083e800091a1016 */
        /* <DEDUP_REMOVED lines=15> */
[----:B----4-:R1:W-:Y:S04]  /*19590*/  LDGSTS.E [R20+0x68280], desc[UR22][R102.64], P2 ;  /* 0x6828000066147fae */ /* 0x0103e800091a1016 */
[----:B------:R1:W-:Y:S04]  /*195a0*/  LDGSTS.E [R20+0x68680], desc[UR22][R104.64], P2 ;  /* 0x6868000068147fae */ /* 0x0003e800091a1016 */
[----:B------:R1:W-:Y:S04]  /*195b0*/  LDGSTS.E [R20+0x68a80], desc[UR22][R10.64], P2 ;  /* 0x68a800000a147fae */ /* 0x0003e800091a1016 */
[----:B------:R1:W-:Y:S04]  /*195c0*/  LDGSTS.E [R20+0x68e80], desc[UR22][R96.64], P2 ;  /* 0x68e8000060147fae */ /* 0x0003e800091a1016 */
[----:B------:R1:W-:Y:S04]  /*195d0*/  LDGSTS.E [R20+0x69280], desc[UR22][R80.64], P2 ;  /* 0x6928000050147fae */ /* 0x0003e800091a1016 */
[----:B------:R1:W-:Y:S04]  /*195e0*/  LDGSTS.E [R20+0x69680], desc[UR22][R64.64], P2 ;  /* 0x6968000040147fae */ /* 0x0003e800091a1016 */
[----:B------:R1:W-:Y:S04]  /*195f0*/  LDGSTS.E [R20+0x69a80], desc[UR22][R48.64], P2 ;  /* 0x69a8000030147fae */ /* 0x0003e800091a1016 */
[----:B------:R1:W-:Y:S04]  /*19600*/  LDGSTS.E [R20+0x69e80], desc[UR22][R28.64], P2 ;  /* 0x69e800001c147fae */ /* 0x0003e800091a1016 */
[----:B------:R1:W-:Y:S01]  /*19610*/  LDGSTS.E [R21+0x68300], desc[UR22][R106.64], P2 ;  /* 0x683000006a157fae */ /* 0x0003e200091a1016 */
[----:B------:R-:W-:-:S03]  /*19620*/  ISETP.GE.AND P3, PT, R252, 0x100, PT ;  /* 0x00000100fc00780c */ /* 0x000fc60003f66270 */
[----:B------:R1:W-:Y:S04]  /*19630*/  LDGSTS.E [R21+0x68700], desc[UR22][R112.64], P2 ;  /* 0x6870000070157fae */ /* 0x0003e800091a1016 */
[----:B------:R1:W-:Y:S04]  /*19640*/  LDGSTS.E [R21+0x68b00], desc[UR22][R110.64], P2 ;  /* 0x68b000006e157fae */ /* 0x0003e800091a1016 */
[----:B------:R1:W-:Y:S04]  /*19650*/  LDGSTS.E [R21+0x68f00], desc[UR22][R94.64], P2 ;  /* 0x68f000005e157fae */ /* 0x0003e800091a1016 */
[----:B------:R1:W-:Y:S04]  /*19660*/  LDGSTS.E [R21+0x69300], desc[UR22][R78.64], P2 ;  /* 0x693000004e157fae */ /* 0x0003e800091a1016 */
[----:B------:R1:W-:Y:S04]  /*19670*/  LDGSTS.E [R21+0x69700], desc[UR22][R62.64], P2 ;  /* 0x697000003e157fae */ /* 0x0003e800091a1016 */
[----:B------:R1:W-:Y:S01]  /*19680*/  LDGSTS.E [R21+0x69b00], desc[UR22][R12.64], P2 ;  /* 0x69b000000c157fae */ /* 0x0003e200091a1016 */
[----:B------:R-:W-:-:S03]  /*19690*/  IMAD.X R25, R25, 0x1, R5, P6 ;  /* 0x0000000119197824 */ /* 0x000fc600030e0605 */
[----:B------:R1:W-:Y:S04]  /*196a0*/  LDGSTS.E [R21+0x69f00], desc[UR22][R26.64], P2 ;  /* 0x69f000001a157fae */ /* 0x0003e800091a1016 */
[----:B------:R1:W-:Y:S04]  /*196b0*/  LDGSTS.E [R22+0x68380], desc[UR22][R46.64], P2 ;  /* 0x683800002e167fae */ /* 0x0003e800091a1016 */
[----:B------:R1:W-:Y:S04]  /*196c0*/  LDGSTS.E [R22+0x68780], desc[UR22][R114.64], P2 ;  /* 0x6878000072167fae */ /* 0x0003e800091a1016 */
[----:B------:R1:W-:Y:S04]  /*196d0*/  LDGSTS.E [R22+0x68b80], desc[UR22][R108.64], P2 ;  /* 0x68b800006c167fae */ /* 0x0003e800091a1016 */
[----:B------:R1:W-:Y:S04]  /*196e0*/  LDGSTS.E [R22+0x68f80], desc[UR22][R92.64], P2 ;  /* 0x68f800005c167fae */ /* 0x0003e800091a1016 */
[----:B------:R1:W-:Y:S01]  /*196f0*/  LDGSTS.E [R22+0x69380], desc[UR22][R76.64], P2 ;  /* 0x693800004c167fae */ /* 0x0003e200091a1016 */
[----:B------:R-:W-:-:S03]  /*19700*/  UMOV UR14, URZ ;  /* 0x000000ff000e7c82 */ /* 0x000fc60008000000 */
[----:B------:R1:W-:Y:S04]  /*19710*/  LDGSTS.E [R22+0x69780], desc[UR22][R60.64], P2 ;  /* 0x697800003c167fae */ /* 0x0003e800091a1016 */
[----:B------:R1:W-:Y:S04]  /*19720*/  LDGSTS.E [R22+0x69b80], desc[UR22][R44.64], P2 ;  /* 0x69b800002c167fae */ /* 0x0003e800091a1016 */
[----:B------:R1:W-:Y:S01]  /*19730*/  LDGSTS.E [R22+0x69f80], desc[UR22][R24.64], P2 ;  /* 0x69f8000018167fae */ /* 0x0003e200091a1016 */
[----:B------:R-:W-:-:S03]  /*19740*/  ISETP.GE.AND P2, PT, R252, 0x80, PT ;  /* 0x00000080fc00780c */ /* 0x000fc60003f46270 */
[----:B------:R-:W0:Y:S01]  /*19750*/  LDGDEPBAR ;  /* 0x00000000000079af */ /* 0x000e220000000000 */
[----:B------:R-:W-:Y:S09]  /*19760*/  @!P3 BRA `(.L_x_7) ;  /* 0x000000780064b947 */ /* 0x000ff20003800000 */
[----:B------:R-:W2:Y:S04]  /*19770*/  LDL.LU R240, [R1+0x254] ;  /* 0x0002540001f07983 */ /* 0x000ea80000300800 */
[----:B------:R-:W3:Y:S04]  /*19780*/  LDL.LU R239, [R1+0x258] ;  /* 0x0002580001ef7983 */ /* 0x000ee80000300800 */
[----:B------:R-:W4:Y:S04]  /*19790*/  LDL.LU R241, [R1+0x25c] ;  /* 0x00025c0001f17983 */ /* 0x000f280000300800 */
[----:B------:R-:W4:Y:S04]  /*197a0*/  LDL.LU R243, [R1+0x260] ;  /* 0x0002600001f37983 */ /* 0x000f280000300800 */
[----:B-1----:R-:W4:Y:S04]  /*197b0*/  LDL.LU R251, [R1+0x264] ;  /* 0x0002640001fb7983 */ /* 0x002f280000300800 */
[----:B------:R-:W4:Y:S04]  /*197c0*/  LDL.LU R249, [R1+0x268] ;  /* 0x0002680001f97983 */ /* 0x000f280000300800 */
[----:B------:R-:W4:Y:S04]  /*197d0*/  LDL.LU R247, [R1+0x26c] ;  /* 0x00026c0001f77983 */ /* 0x000f280000300800 */
[----:B------:R-:W4:Y:S04]  /*197e0*/  LDL.LU R245, [R1+0x270] ;  /* 0x0002700001f57983 */ /* 0x000f280000300800 */
[----:B------:R-:W4:Y:S04]  /*197f0*/  LDL.LU R252, [R1+0x274] ;  /* 0x0002740001fc7983 */ /* 0x000f280000300800 */
[----:B------:R-:W4:Y:S01]  /*19800*/  LDL.LU R250, [R1+0x278] ;  /* 0x0002780001fa7983 */ /* 0x000f220000300800 */
[----:B------:R-:W-:-:S03]  /*19810*/  SHF.R.S32.HI R141, RZ, 0x1f, R8 ;  /* 0x0000001fff8d7819 */ /* 0x000fc60000011408 */
[----:B------:R-:W4:Y:S04]  /*19820*/  LDL.LU R248, [R1+0x27c] ;  /* 0x00027c0001f87983 */ /* 0x000f280000300800 */
[----:B------:R-:W4:Y:S04]  /*19830*/  LDL.LU R246, [R1+0x280] ;  /* 0x0002800001f67983 */ /* 0x000f280000300800 */
[----:B------:R-:W4:Y:S04]  /*19840*/  LDL.LU R244, [R1+0x284] ;  /* 0x0002840001f47983 */ /* 0x000f280000300800 */
[----:B------:R-:W4:Y:S04]  /*19850*/  LDL.LU R242, [R1+0x288] ;  /* 0x0002880001f27983 */ /* 0x000f280000300800 */
[----:B------:R-:W-:Y:S04]  /*19860*/  STL [R1+0x418], R5 ;  /* 0x0004180501007387 */ /* 0x000fe80000100800 */
[----:B------:R-:W-:Y:S04]  /*19870*/  STL [R1+0x414], R4 ;  /* 0x0004140401007387 */ /* 0x000fe80000100800 */
[----:B-----5:R-:W-:Y:S04]  /*19880*/  STL [R1+0x410], R3 ;  /* 0x0004100301007387 */ /* 0x020fe80000100800 */
[----:B------:R1:W-:Y:S01]  /*19890*/  STL [R1+0x40c], R0 ;  /* 0x00040c0001007387 */ /* 0x0003e20000100800 */
[----:B--2---:R-:W-:-:S04]  /*198a0*/  IADD3 R104, P5, PT, R8, R240, RZ ;  /* 0x000000f008687210 */ /* 0x004fc80007fbe0ff */
[----:B------:R-:W-:Y:S02]  /*198b0*/  LEA.HI.X.SX32 R106, R240, R141, 0x1, P5 ;  /* 0x0000008df06a7211 */ /* 0x000fe400028f0eff */
[----:B------:R-:W2:Y:S01]  /*198c0*/  LDL.LU R240, [R1+0x28c] ;  /* 0x00028c0001f07983 */ /* 0x000ea20000300800 */
[C---:B---3--:R-:W-:Y:S02]  /*198d0*/  IADD3 R100, P6, PT, R8.reuse, R239, RZ ;  /* 0x000000ef08647210 */ /* 0x048fe40007fde0ff */
[C---:B----4-:R-:W-:Y:S01]  /*198e0*/  IADD3 R96, P3, PT, R8.reuse, R241, RZ ;  /* 0x000000f108607210 */ /* 0x050fe20007f7e0ff */
[----:B------:R-:W3:Y:S01]  /*198f0*/  LDL.LU R237, [R1+0x290] ;  /* 0x0002900001ed7983 */ /* 0x000ee20000300800 */
[----:B------:R-:W-:-:S03]  /*19900*/  IADD3 R92, P4, PT, R8, R243, RZ ;  /* 0x000000f3085c7210 */ /* 0x000fc60007f9e0ff */
[----:B------:R-:W4:Y:S04]  /*19910*/  LDL.LU R235, [R1+0x294] ;  /* 0x0002940001eb7983 */ /* 0x000f280000300800 */
        /* <DEDUP_REMOVED lines=12> */
[----:B------:R-:W4:Y:S01]  /*199e0*/  LDL.LU R145, [R1+0x2c8] ;  /* 0x0002c80001917983 */ /* 0x000f220000300800 */
[----:B------:R-:W-:-:S02]  /*199f0*/  IADD3 R88, P5, PT, R8, R251, RZ ;  /* 0x000000fb08587210 */ /* 0x000fc40007fbe0ff */
[----:B------:R-:W-:Y:S01]  /*19a00*/  LEA.HI.X.SX32 R102, R239, R141, 0x1, P6 ;  /* 0x0000008def667211 */ /* 0x000fe200030f0eff */
[----:B------:R-:W4:Y:S01]  /*19a10*/  LDL.LU R184, [R1+0x2cc] ;  /* 0x0002cc0001b87983 */ /* 0x000f220000300800 */
[C---:B------:R-:W-:Y:S02]  /*19a20*/  IADD3 R84, P6, PT, R8.reuse, R249, RZ ;  /* 0x000000f908547210 */ /* 0x040fe40007fde0ff */
[----:B------:R-:W-:Y:S01]  /*19a30*/  LEA.HI.X.SX32 R98, R241, R141, 0x1, P3 ;  /* 0x0000008df1627211 */ /* 0x000fe200018f0eff */
[----:B------:R-:W4:Y:S01]  /*19a40*/  LDL.LU R185, [R1+0x2d0] ;  /* 0x0002d00001b97983 */ /* 0x000f220000300800 */
[C---:B------:R-:W-:Y:S02]  /*19a50*/  IADD3 R80, P3, PT, R8.reuse, R247, RZ ;  /* 0x000000f708507210 */ /* 0x040fe40007f7e0ff */
[----:B------:R-:W-:Y:S01]  /*19a60*/  LEA.HI.X.SX32 R94, R243, R141, 0x1, P4 ;  /* 0x0000008df35e7211 */ /* 0x000fe200020f0eff */
[----:B------:R-:W4:Y:S01]  /*19a70*/  LDL.LU R144, [R1+0x2d4] ;  /* 0x0002d40001907983 */ /* 0x000f220000300800 */
[----:B------:R-:W-:-:S02]  /*19a80*/  IADD3 R76, P4, PT, R8, R245, RZ ;  /* 0x000000f5084c7210 */ /* 0x000fc40007f9e0ff */
[-C--:B------:R-:W-:Y:S02]  /*19a90*/  LEA.HI.X.SX32 R90, R251, R141.reuse, 0x1, P5 ;  /* 0x0000008dfb5a7211 */ /* 0x080fe400028f0eff */
[C---:B------:R-:W-:Y:S02]  /*19aa0*/  IADD3 R251, P5, PT, R8.reuse, R252, RZ ;  /* 0x000000fc08fb7210 */ /* 0x040fe40007fbe0ff */
[-C--:B------:R-:W-:Y:S02]  /*19ab0*/  LEA.HI.X.SX32 R86, R249, R141.reuse, 0x1, P6 ;  /* 0x0000008df9567211 */ /* 0x080fe400030f0eff */
[C---:B------:R-:W-:Y:S02]  /*19ac0*/  IADD3 R249, P6, PT, R8.reuse, R250, RZ ;  /* 0x000000fa08f97210 */ /* 0x040fe40007fde0ff */
[----:B------:R-:W-:Y:S02]  /*19ad0*/  LEA.HI.X.SX32 R82, R247, R141, 0x1, P3 ;  /* 0x0000008df7527211 */ /* 0x000fe400018f0eff */
[----:B------:R-:W-:-:S02]  /*19ae0*/  IADD3 R247, P3, PT, R8, R248, RZ ;  /* 0x000000f808f77210 */ /* 0x000fc40007f7e0ff */
[-C--:B------:R-:W-:Y:S02]  /*19af0*/  LEA.HI.X.SX32 R78, R245, R141.reuse, 0x1, P4 ;  /* 0x0000008df54e7211 */ /* 0x080fe400020f0eff */
[----:B------:R-:W-:Y:S02]  /*19b00*/  IADD3 R245, P4, PT, R8, R246, RZ ;  /* 0x000000f608f57210 */ /* 0x000fe40007f9e0ff */
[-C--:B------:R-:W-:Y:S02]  /*19b10*/  LEA.HI.X.SX32 R252, R252, R141.reuse, 0x1, P5 ;  /* 0x0000008dfcfc7211 */ /* 0x080fe400028f0eff */
[----:B------:R-:W-:Y:S02]  /*19b20*/  IADD3 R243, P5, PT, R8, R244, RZ ;  /* 0x000000f408f37210 */ /* 0x000fe40007fbe0ff */
[----:B------:R-:W-:Y:S02]  /*19b30*/  LEA.HI.X.SX32 R250, R250, R141, 0x1, P6 ;  /* 0x0000008dfafa7211 */ /* 0x000fe400030f0eff */
[----:B------:R-:W-:-:S02]  /*19b40*/  IADD3 R241, P6, PT, R8, R242, RZ ;  /* 0x000000f208f17210 */ /* 0x000fc40007fde0ff */
[-C--:B------:R-:W-:Y:S02]  /*19b50*/  LEA.HI.X.SX32 R248, R248, R141.reuse, 0x1, P3 ;  /* 0x0000008df8f87211 */ /* 0x080fe400018f0eff */
[-C--:B------:R-:W-:Y:S02]  /*19b60*/  LEA.HI.X.SX32 R246, R246, R141.reuse, 0x1, P4 ;  /* 0x0000008df6f67211 */ /* 0x080fe400020f0eff */
[-C--:B------:R-:W-:Y:S02]  /*19b70*/  LEA.HI.X.SX32 R244, R244, R141.reuse, 0x1, P5 ;  /* 0x0000008df4f47211 */ /* 0x080fe400028f0eff */
[----:B------:R-:W-:Y:S02]  /*19b80*/  LEA.HI.X.SX32 R242, R242, R141, 0x1, P6 ;  /* 0x0000008df2f27211 */ /* 0x000fe400030f0eff */
[C---:B--2---:R-:W-:Y:S02]  /*19b90*/  IADD3 R239, P3, PT, R8.reuse, R240, RZ ;  /* 0x000000f008ef7210 */ /* 0x044fe40007f7e0ff */
[----:B---3--:R-:W-:-:S02]  /*19ba0*/  IADD3 R236, P4, PT, R8, R237, RZ ;  /* 0x000000ed08ec7210 */ /* 0x008fc40007f9e0ff */
[----:B------:R-:W-:Y:S02]  /*19bb0*/  LEA.HI.X.SX32 R240, R240, R141, 0x1, P3 ;  /* 0x0000008df0f07211 */ /* 0x000fe400018f0eff */
[C---:B----4-:R-:W-:Y:S02]  /*19bc0*/  IADD3 R234, P5, PT, R8.reuse, R235, RZ ;  /* 0x000000eb08ea7210 */ /* 0x050fe40007fbe0ff */
[----:B------:R-:W-:Y:S02]  /*19bd0*/  LEA.HI.X.SX32 R237, R237, R141, 0x1, P4 ;  /* 0x0000008deded7211 */ /* 0x000fe400020f0eff */
[C---:B------:R-:W-:Y:S02]  /*19be0*/  IADD3 R232, P6, PT, R8.reuse, R233, RZ ;  /* 0x000000e908e87210 */ /* 0x040fe40007fde0ff */
[----:B------:R-:W-:Y:S02]  /*19bf0*/  LEA.HI.X.SX32 R235, R235, R141, 0x1, P5 ;  /* 0x0000008debeb7211 */ /* 0x000fe400028f0eff */
[----:B------:R-:W-:-:S02]  /*19c00*/  IADD3 R230, P3, PT, R8, R154, RZ ;  /* 0x0000009a08e67210 */ /* 0x000fc40007f7e0ff */
[----:B------:R-:W-:Y:S02]  /*19c10*/  LEA.HI.X.SX32 R233, R233, R141, 0x1, P6 ;  /* 0x0000008de9e97211 */ /* 0x000fe400030f0eff */
[----:B------:R-:W-:Y:S02]  /*19c20*/  IADD3 R228, P4, PT, R8, R155, RZ ;  /* 0x0000009b08e47210 */ /* 0x000fe40007f9e0ff */
[-C--:B------:R-:W-:Y:S02]  /*19c30*/  LEA.HI.X.SX32 R231, R154, R141.reuse, 0x1, P3 ;  /* 0x0000008d9ae77211 */ /* 0x080fe400018f0eff */
[C---:B------:R-:W-:Y:S01]  /*19c40*/  IADD3 R226, P5, PT, R8.reuse, R152, RZ ;  /* 0x0000009808e27210 */ /* 0x040fe20007fbe0ff */
[----:B------:R-:W2:Y:S01]  /*19c50*/  LDL.LU R154, [R1+0x2d8] ;  /* 0x0002d800019a7983 */ /* 0x000ea20000300800 */
[----:B------:R-:W-:Y:S02]  /*19c60*/  LEA.HI.X.SX32 R229, R155, R141, 0x1, P4 ;  /* 0x0000008d9be57211 */ /* 0x000fe400020f0eff */
[----:B------:R-:W-:Y:S01]  /*19c70*/  IADD3 R224, P6, PT, R8, R153, RZ ;  /* 0x0000009908e07210 */ /* 0x000fe20007fde0ff */
[----:B------:R-:W3:Y:S01]  /*19c80*/  LDL.LU R155, [R1+0x2dc] ;  /* 0x0002dc00019b7983 */ /* 0x000ee20000300800 */
[----:B------:R-:W-:-:S02]  /*19c90*/  LEA.HI.X.SX32 R227, R152, R141, 0x1, P5 ;  /* 0x0000008d98e37211 */ /* 0x000fc400028f0eff */
[C---:B------:R-:W-:Y:S01]  /*19ca0*/  IADD3 R222, P3, PT, R8.reuse, R150, RZ ;  /* 0x0000009608de7210 */ /* 0x040fe20007f7e0ff */
[----:B------:R-:W4:Y:S01]  /*19cb0*/  LDL.LU R152, [R1+0x2e0] ;  /* 0x0002e00001987983 */ /* 0x000f220000300800 */
[----:B------:R-:W-:Y:S02]  /*19cc0*/  LEA.HI.X.SX32 R225, R153, R141, 0x1, P6 ;  /* 0x0000008d99e17211 */ /* 0x000fe400030f0eff */
[----:B------:R-:W-:Y:S01]  /*19cd0*/  IADD3 R220, P4, PT, R8, R151, RZ ;  /* 0x0000009708dc7210 */ /* 0x000fe20007f9e0ff */
[----:B------:R-:W4:Y:S01]  /*19ce0*/  LDL.LU R153, [R1+0x2e4] ;  /* 0x0002e40001997983 */ /* 0x000f220000300800 */
[-C--:B------:R-:W-:Y:S02]  /*19cf0*/  LEA.HI.X.SX32 R223, R150, R141.reuse, 0x1, P3 ;  /* 0x0000008d96df7211 */ /* 0x080fe400018f0eff */
[----:B------:R-:W-:Y:S01]  /*19d00*/  IADD3 R218, P5, PT, R8, R148, RZ ;  /* 0x0000009408da7210 */ /* 0x000fe20007fbe0ff */
[----:B------:R-:W4:Y:S01]  /*19d10*/  LDL.LU R150, [R1+0x2e8] ;  /* 0x0002e80001967983 */ /* 0x000f220000300800 */
[----:B------:R-:W-:-:S02]  /*19d20*/  LEA.HI.X.SX32 R221, R151, R141, 0x1, P4 ;  /* 0x0000008d97dd7211 */ /* 0x000fc400020f0eff */
[----:B------:R-:W-:Y:S01]  /*19d30*/  IADD3 R216, P6, PT, R8, R146, RZ ;  /* 0x0000009208d87210 */ /* 0x000fe20007fde0ff */
[----:B------:R-:W4:Y:S01]  /*19d40*/  LDL.LU R151, [R1+0x2ec] ;  /* 0x0002ec0001977983 */ /* 0x000f220000300800 */
[----:B------:R-:W-:Y:S02]  /*19d50*/  LEA.HI.X.SX32 R219, R148, R141, 0x1, P5 ;  /* 0x0000008d94db7211 */ /* 0x000fe400028f0eff */
[----:B------:R-:W-:Y:S01]  /*19d60*/  IADD3 R214, P3, PT, R8, R149, RZ ;  /* 0x0000009508d67210 */ /* 0x000fe20007f7e0ff */
[----:B------:R-:W4:Y:S01]  /*19d70*/  LDL.LU R148, [R1+0x2f0] ;  /* 0x0002f00001947983 */ /* 0x000f220000300800 */
[----:B------:R-:W-:-:S03]  /*19d80*/  LEA.HI.X.SX32 R217, R146, R141, 0x1, P6 ;  /* 0x0000008d92d97211 */ /* 0x000fc600030f0eff */
[----:B------:R-:W4:Y:S01]  /*19d90*/  LDL.LU R146, [R1+0x2f4] ;  /* 0x0002f40001927983 */ /* 0x000f220000300800 */
[----:B------:R-:W-:Y:S02]  /*19da0*/  LEA.HI.X.SX32 R215, R149, R141, 0x1, P3 ;  /* 0x0000008d95d77211 */ /* 0x000fe400018f0eff */
[C---:B------:R-:W-:Y:S01]  /*19db0*/  IADD3 R210, P5, PT, R8.reuse, R147, RZ ;  /* 0x0000009308d27210 */ /* 0x040fe20007fbe0ff */
[----:B------:R-:W4:Y:S01]  /*19dc0*/  LDL.LU R149, [R1+0x2f8] ;  /* 0x0002f80001957983 */ /* 0x000f220000300800 */
[----:B------:R-:W-:Y:S02]  /*19dd0*/  IADD3 R208, P6, PT, R8, R145, RZ ;  /* 0x0000009108d07210 */ /* 0x000fe40007fde0ff */
[-C--:B------:R-:W-:Y:S02]  /*19de0*/  LEA.HI.X.SX32 R211, R147, R141.reuse, 0x1, P5 ;  /* 0x0000008d93d37211 */ /* 0x080fe400028f0eff */
[----:B------:R-:W4:Y:S01]  /*19df0*/  LDL.LU R147, [R1+0x2fc] ;  /* 0x0002fc0001937983 */ /* 0x000f220000300800 */
[----:B------:R-:W-:-:S03]  /*19e00*/  LEA.HI.X.SX32 R209, R145, R141, 0x1, P6 ;  /* 0x0000008d91d17211 */ /* 0x000fc600030f0eff */
[----:B------:R-:W4:Y:S01]  /*19e10*/  LDL.LU R145, [R1+0x300] ;  /* 0x0003000001917983 */ /* 0x000f220000300800 */
[C---:B------:R-:W-:Y:S02]  /*19e20*/  IADD3 R212, P4, PT, R8.reuse, R187, RZ ;  /* 0x000000bb08d47210 */ /* 0x040fe40007f9e0ff */
[C---:B------:R-:W-:Y:S01]  /*19e30*/  IADD3 R206, P3, PT, R8.reuse, R184, RZ ;  /* 0x000000b808ce7210 */ /* 0x040fe20007f7e0ff */
[----:B------:R-:W4:Y:S01]  /*19e40*/  LDL.LU R179, [R1+0x304] ;  /* 0x0003040001b37983 */ /* 0x000f220000300800 */
[----:B------:R-:W-:Y:S02]  /*19e50*/  LEA.HI.X.SX32 R213, R187, R141, 0x1, P4 ;  /* 0x0000008dbbd57211 */ /* 0x000fe400020f0eff */
[C---:B------:R-:W-:Y:S01]  /*19e60*/  IADD3 R204, P4, PT, R8.reuse, R185, RZ ;  /* 0x000000b908cc7210 */ /* 0x040fe20007f9e0ff */
[----:B------:R-:W4:Y:S01]  /*19e70*/  LDL.LU R177, [R1+0x308] ;  /* 0x0003080001b17983 */ /* 0x000f220000300800 */
[----:B------:R-:W-:Y:S02]  /*19e80*/  IADD3 R72, P5, PT, R8, R144, RZ ;  /* 0x0000009008487210 */ /* 0x000fe40007fbe0ff */
[-C--:B------:R-:W-:Y:S01]  /*19e90*/  LEA.HI.X.SX32 R205, R185, R141.reuse, 0x1, P4 ;  /* 0x0000008db9cd7211 */ /* 0x080fe200020f0eff */
[----:B------:R-:W4:Y:S01]  /*19ea0*/  LDL.LU R175, [R1+0x30c] ;  /* 0x00030c0001af7983 */ /* 0x000f220000300800 */
[----:B------:R-:W-:-:S02]  /*19eb0*/  LEA.HI.X.SX32 R207, R184, R141, 0x1, P3 ;  /* 0x0000008db8cf7211 */ /* 0x000fc400018f0eff */
[----:B------:R-:W-:Y:S01]  /*19ec0*/  LEA.HI.X.SX32 R74, R144, R141, 0x1, P5 ;  /* 0x0000008d904a7211 */ /* 0x000fe200028f0eff */
[----:B------:R-:W4:Y:S04]  /*19ed0*/  LDL.LU R173, [R1+0x310] ;  /* 0x0003100001ad7983 */ /* 0x000f280000300800 */
[----:B------:R-:W4:Y:S04]  /*19ee0*/  LDL.LU R171, [R1+0x314] ;  /* 0x0003140001ab7983 */ /* 0x000f280000300800 */
[----:B------:R-:W4:Y:S04]  /*19ef0*/  LDL.LU R142, [R1+0x318] ;  /* 0x00031800018e7983 */ /* 0x000f280000300800 */
[----:B------:R-:W4:Y:S01]  /*19f00*/  LDL.LU R144, [R1+0x31c] ;  /* 0x00031c0001907983 */ /* 0x000f220000300800 */
[----:B--2---:R-:W-:-:S02]  /*19f10*/  IADD3 R200, P6, PT, R8, R154, RZ ;  /* 0x0000009a08c87210 */ /* 0x004fc40007fde0ff */
[C---:B---3--:R-:W-:Y:S02]  /*19f20*/  IADD3 R198, P3, PT, R8.reuse, R155, RZ ;  /* 0x0000009b08c67210 */ /* 0x048fe40007f7e0ff */
[----:B----4-:R-:W-:Y:S02]  /*19f30*/  IADD3 R196, P4, PT, R8, R152, RZ ;  /* 0x0000009808c47210 */ /* 0x010fe40007f9e0ff */
[----:B------:R-:W-:Y:S02]  /*19f40*/  LEA.HI.X.SX32 R201, R154, R141, 0x1, P6 ;  /* 0x0000008d9ac97211 */ /* 0x000fe400030f0eff */
[----:B------:R-:W-:Y:S01]  /*19f50*/  IADD3 R194, P5, PT, R8, R153, RZ ;  /* 0x0000009908c27210 */ /* 0x000fe20007fbe0ff */
[----:B------:R-:W2:Y:S01]  /*19f60*/  LDL.LU R154, [R1+0x320] ;  /* 0x00032000019a7983 */ /* 0x000ea20000300800 */
[----:B------:R-:W-:Y:S02]  /*19f70*/  LEA.HI.X.SX32 R197, R152, R141, 0x1, P4 ;  /* 0x0000008d98c57211 */ /* 0x000fe400020f0eff */
[----:B------:R-:W-:-:S02]  /*19f80*/  IADD3 R192, P6, PT, R8, R150, RZ ;  /* 0x0000009608c07210 */ /* 0x000fc40007fde0ff */
[-C--:B------:R-:W-:Y:S02]  /*19f90*/  LEA.HI.X.SX32 R199, R155, R141.reuse, 0x1, P3 ;  /* 0x0000008d9bc77211 */ /* 0x080fe400018f0eff */
[----:B------:R-:W-:Y:S01]  /*19fa0*/  LEA.HI.X.SX32 R195, R153, R141, 0x1, P5 ;  /* 0x0000008d99c37211 */ /* 0x000fe200028f0eff */
[----:B------:R-:W3:Y:S01]  /*19fb0*/  LDL.LU R155, [R1+0x324] ;  /* 0x00032400019b7983 */ /* 0x000ee20000300800 */
[C---:B------:R-:W-:Y:S02]  /*19fc0*/  IADD3 R190, P3, PT, R8.reuse, R151, RZ ;  /* 0x0000009708be7210 */ /* 0x040fe40007f7e0ff */
        /* <DEDUP_REMOVED lines=8> */
[-C--:B------:R-:W-:Y:S02]  /*1a050*/  LEA.HI.X.SX32 R191, R151, R141.reuse, 0x1, P3 ;  /* 0x0000008d97bf7211 */ /* 0x080fe400018f0eff */
[----:B------:R-:W-:Y:S02]  /*1a060*/  LEA.HI.X.SX32 R187, R146, R141, 0x1, P5 ;  /* 0x0000008d92bb7211 */ /* 0x000fe400028f0eff */
[----:B------:R-:W4:Y:S01]  /*1a070*/  LDL.LU R146, [R1+0x334] ;  /* 0x0003340001927983 */ /* 0x000f220000300800 */
[C---:B------:R-:W-:Y:S02]  /*1a080*/  IADD3 R182, P3, PT, R8.reuse, R147, RZ ;  /* 0x0000009308b67210 */ /* 0x040fe40007f7e0ff */
[----:B------:R-:W-:Y:S01]  /*1a090*/  LEA.HI.X.SX32 R185, R149, R141, 0x1, P6 ;  /* 0x0000008d95b97211 */ /* 0x000fe200030f0eff */
[----:B------:R-:W4:Y:S01]  /*1a0a0*/  LDL.LU R153, [R1+0x338] ;  /* 0x0003380001997983 */ /* 0x000f220000300800 */
[----:B------:R-:W-:-:S03]  /*1a0b0*/  IADD3 R180, P4, PT, R8, R145, RZ ;  /* 0x0000009108b47210 */ /* 0x000fc60007f9e0ff */
[----:B------:R-:W4:Y:S01]  /*1a0c0*/  LDL.LU R151, [R1+0x33c] ;  /* 0x00033c0001977983 */ /* 0x000f220000300800 */
[----:B------:R-:W-:-:S03]  /*1a0d0*/  LEA.HI.X.SX32 R183, R147, R141, 0x1, P3 ;  /* 0x0000008d93b77211 */ /* 0x000fc600018f0eff */
[----:B------:R-:W4:Y:S01]  /*1a0e0*/  LDL.LU R149, [R1+0x340] ;  /* 0x0003400001957983 */ /* 0x000f220000300800 */
[----:B------:R-:W-:-:S03]  /*1a0f0*/  LEA.HI.X.SX32 R181, R145, R141, 0x1, P4 ;  /* 0x0000008d91b57211 */ /* 0x000fc600020f0eff */
[----:B------:R-:W4:Y:S04]  /*1a100*/  LDL.LU R147, [R1+0x344] ;  /* 0x0003440001937983 */ /* 0x000f280000300800 */
[----:B------:R-:W4:Y:S04]  /*1a110*/  LDL.LU R145, [R1+0x348] ;  /* 0x0003480001917983 */ /* 0x000f280000300800 */
[----:B------:R-:W4:Y:S04]  /*1a120*/  LDL.LU R143, [R1+0x34c] ;  /* 0x00034c00018f7983 */ /* 0x000f280000300800 */
[----:B------:R-:W4:Y:S01]  /*1a130*/  LDL.LU R14, [R1+0x350] ;  /* 0x00035000010e7983 */ /* 0x000f220000300800 */
[C---:B------:R-:W-:Y:S01]  /*1a140*/  IADD3 R178, P5, PT, R8.reuse, R179, RZ ;  /* 0x000000b308b27210 */ /* 0x040fe20007fbe0ff */
[----:B------:R-:W1:Y:S01]  /*1a150*/  S2R R118, SR_TID.X ;  /* 0x0000000000767919 */ /* 0x000e620000002100 */
[----:B------:R-:W-:-:S02]  /*1a160*/  IADD3 R176, P6, PT, R8, R177, RZ ;  /* 0x000000b108b07210 */ /* 0x000fc40007fde0ff */
[C---:B------:R-:W-:Y:S02]  /*1a170*/  IADD3 R174, P3, PT, R8.reuse, R175, RZ ;  /* 0x000000af08ae7210 */ /* 0x040fe40007f7e0ff */
[C---:B------:R-:W-:Y:S02]  /*1a180*/  IADD3 R172, P4, PT, R8.reuse, R173, RZ ;  /* 0x000000ad08ac7210 */ /* 0x040fe40007f9e0ff */
[-C--:B------:R-:W-:Y:S02]  /*1a190*/  LEA.HI.X.SX32 R179, R179, R141.reuse, 0x1, P5 ;  /* 0x0000008db3b37211 */ /* 0x080fe400028f0eff */
[-C--:B------:R-:W-:Y:S02]  /*1a1a0*/  LEA.HI.X.SX32 R177, R177, R141.reuse, 0x1, P6 ;  /* 0x0000008db1b17211 */ /* 0x080fe400030f0eff */
[----:B------:R-:W-:Y:S02]  /*1a1b0*/  LEA.HI.X.SX32 R175, R175, R141, 0x1, P3 ;  /* 0x0000008dafaf7211 */ /* 0x000fe400018f0eff */
[----:B------:R-:W-:-:S02]  /*1a1c0*/  IADD3 R170, P5, PT, R8, R171, RZ ;  /* 0x000000ab08aa7210 */ /* 0x000fc40007fbe0ff */
[C---:B------:R-:W-:Y:S02]  /*1a1d0*/  IADD3 R168, P6, PT, R8.reuse, R142, RZ ;  /* 0x0000008e08a87210 */ /* 0x040fe40007fde0ff */
[----:B------:R-:W-:Y:S02]  /*1a1e0*/  IADD3 R166, P3, PT, R8, R144, RZ ;  /* 0x0000009008a67210 */ /* 0x000fe40007f7e0ff */
[-C--:B------:R-:W-:Y:S02]  /*1a1f0*/  LEA.HI.X.SX32 R173, R173, R141.reuse, 0x1, P4 ;  /* 0x0000008dadad7211 */ /* 0x080fe400020f0eff */
[-C--:B------:R-:W-:Y:S02]  /*1a200*/  LEA.HI.X.SX32 R171, R171, R141.reuse, 0x1, P5 ;  /* 0x0000008dabab7211 */ /* 0x080fe400028f0eff */
[-C--:B------:R-:W-:Y:S02]  /*1a210*/  LEA.HI.X.SX32 R169, R142, R141.reuse, 0x1, P6 ;  /* 0x0000008d8ea97211 */ /* 0x080fe400030f0eff */
[----:B------:R-:W-:-:S02]  /*1a220*/  LEA.HI.X.SX32 R167, R144, R141, 0x1, P3 ;  /* 0x0000008d90a77211 */ /* 0x000fc400018f0eff */
[----:B-1----:R-:W-:-:S04]  /*1a230*/  SHF.R.U32.HI R118, RZ, 0x6, R118 ;  /* 0x00000006ff767819 */ /* 0x002fc80000011676 */
[----:B------:R-:W-:-:S04]  /*1a240*/  SGXT.U32 R118, R118, 0x1 ;  /* 0x000000017676781a */ /* 0x000fc80000000000 */
[----:B------:R-:W-:-:S05]  /*1a250*/  LOP3.LUT R118, R118, 0x78, RZ, 0xfc, !PT ;  /* 0x0000007876767812 */ /* 0x000fca00078efcff */
[----:B------:R-:W-:Y:S01]  /*1a260*/  IMAD R133, R118, R202, RZ ;  /* 0x000000ca76857224 */ /* 0x000fe200078e02ff */
[----:B------:R-:W-:-:S04]  /*1a270*/  SHF.R.U32.HI R118, RZ, 0x6, R125 ;  /* 0x00000006ff767819 */ /* 0x000fc8000001167d */
[----:B------:R-:W-:-:S04]  /*1a280*/  SGXT.U32 R118, R118, 0x1 ;  /* 0x000000017676781a */ /* 0x000fc80000000000 */
[----:B------:R-:W-:-:S05]  /*1a290*/  LOP3.LUT R118, R118, 0x70, RZ, 0xfc, !PT ;  /* 0x0000007076767812 */ /* 0x000fca00078efcff */
[-C--:B------:R-:W-:Y:S02]  /*1a2a0*/  IMAD R34, R118, R202.reuse, RZ ;  /* 0x000000ca76227224 */ /* 0x080fe400078e02ff */
[----:B------:R-:W-:Y:S01]  /*1a2b0*/  IMAD R54, R126, R202, RZ ;  /* 0x000000ca7e367224 */ /* 0x000fe200078e02ff */
[----:B--2---:R-:W-:-:S04]  /*1a2c0*/  IADD3 R164, P4, PT, R8, R154, RZ ;  /* 0x0000009a08a47210 */ /* 0x004fc80007f9e0ff */
[----:B------:R-:W-:Y:S02]  /*1a2d0*/  LEA.HI.X.SX32 R165, R154, R141, 0x1, P4 ;  /* 0x0000008d9aa57211 */ /* 0x000fe400020f0eff */
[C---:B---3--:R-:W-:Y:S02]  /*1a2e0*/  IADD3 R162, P5, PT, R8.reuse, R155, RZ ;  /* 0x0000009b08a27210 */ /* 0x048fe40007fbe0ff */
[C---:B----4-:R-:W-:Y:S02]  /*1a2f0*/  IADD3 R160, P6, PT, R8.reuse, R152, RZ ;  /* 0x0000009808a07210 */ /* 0x050fe40007fde0ff */
[C---:B------:R-:W-:Y:S02]  /*1a300*/  IADD3 R158, P3, PT, R8.reuse, R150, RZ ;  /* 0x00000096089e7210 */ /* 0x040fe40007f7e0ff */
[----:B------:R-:W-:Y:S02]  /*1a310*/  IADD3 R156, P4, PT, R8, R148, RZ ;  /* 0x00000094089c7210 */ /* 0x000fe40007f9e0ff */
[----:B------:R-:W-:-:S02]  /*1a320*/  LEA.HI.X.SX32 R163, R155, R141, 0x1, P5 ;  /* 0x0000008d9ba37211 */ /* 0x000fc400028f0eff */
[-C--:B------:R-:W-:Y:S02]  /*1a330*/  LEA.HI.X.SX32 R161, R152, R141.reuse, 0x1, P6 ;  /* 0x0000008d98a17211 */ /* 0x080fe400030f0eff */
[----:B------:R-:W-:Y:S02]  /*1a340*/  LEA.HI.X.SX32 R159, R150, R141, 0x1, P3 ;  /* 0x0000008d969f7211 */ /* 0x000fe400018f0eff */
[C---:B------:R-:W-:Y:S02]  /*1a350*/  IADD3 R154, P5, PT, R8.reuse, R146, RZ ;  /* 0x00000092089a7210 */ /* 0x040fe40007fbe0ff */
[----:B------:R-:W-:Y:S02]  /*1a360*/  IADD3 R152, P6, PT, R8, R153, RZ ;  /* 0x0000009908987210 */ /* 0x000fe40007fde0ff */
[----:B------:R-:W-:Y:S02]  /*1a370*/  LEA.HI.X.SX32 R157, R148, R141, 0x1, P4 ;  /* 0x0000008d949d7211 */ /* 0x000fe400020f0eff */
[----:B------:R-:W-:-:S02]  /*1a380*/  IADD3 R150, P3, PT, R8, R151, RZ ;  /* 0x0000009708967210 */ /* 0x000fc40007f7e0ff */
[----:B------:R-:W-:Y:S02]  /*1a390*/  IADD3 R148, P4, PT, R8, R149, RZ ;  /* 0x0000009508947210 */ /* 0x000fe40007f9e0ff */
[-C--:B------:R-:W-:Y:S02]  /*1a3a0*/  LEA.HI.X.SX32 R155, R146, R141.reuse, 0x1, P5 ;  /* 0x0000008d929b7211 */ /* 0x080fe400028f0eff */
[-C--:B------:R-:W-:Y:S02]  /*1a3b0*/  LEA.HI.X.SX32 R153, R153, R141.reuse, 0x1, P6 ;  /* 0x0000008d99997211 */ /* 0x080fe400030f0eff */
[----:B------:R-:W-:Y:S02]  /*1a3c0*/  LEA.HI.X.SX32 R151, R151, R141, 0x1, P3 ;  /* 0x0000008d97977211 */ /* 0x000fe400018f0eff */
[C---:B------:R-:W-:Y:S02]  /*1a3d0*/  IADD3 R146, P5, PT, R8.reuse, R147, RZ ;  /* 0x0000009308927210 */ /* 0x040fe40007fbe0ff */
[----:B------:R-:W-:-:S02]  /*1a3e0*/  IADD3 R144, P6, PT, R8, R145, RZ ;  /* 0x0000009108907210 */ /* 0x000fc40007fde0ff */
[C---:B------:R-:W-:Y:S02]  /*1a3f0*/  IADD3 R142, P3, PT, R8.reuse, R143, RZ ;  /* 0x0000008f088e7210 */ /* 0x040fe40007f7e0ff */
[-C--:B------:R-:W-:Y:S02]  /*1a400*/  LEA.HI.X.SX32 R149, R149, R141.reuse, 0x1, P4 ;  /* 0x0000008d95957211 */ /* 0x080fe400020f0eff */
[----:B------:R-:W-:Y:S02]  /*1a410*/  IADD3 R140, P4, PT, R8, R14, RZ ;  /* 0x0000000e088c7210 */ /* 0x000fe40007f9e0ff */
[-C--:B------:R-:W-:Y:S02]  /*1a420*/  LEA.HI.X.SX32 R147, R147, R141.reuse, 0x1, P5 ;  /* 0x0000008d93937211 */ /* 0x080fe400028f0eff */
[-C--:B------:R-:W-:Y:S02]  /*1a430*/  LEA.HI.X.SX32 R145, R145, R141.reuse, 0x1, P6 ;  /* 0x0000008d91917211 */ /* 0x080fe400030f0eff */
[----:B------:R-:W-:-:S02]  /*1a440*/  LEA.HI.X.SX32 R143, R143, R141, 0x1, P3 ;  /* 0x0000008d8f8f7211 */ /* 0x000fc400018f0eff */
[----:B------:R-:W-:Y:S02]  /*1a450*/  LEA.HI.X.SX32 R141, R14, R141, 0x1, P4 ;  /* 0x0000008d0e8d7211 */ /* 0x000fe400020f0eff */
[----:B------:R-:W1:Y:S02]  /*1a460*/  S2R R14, SR_TID.X ;  /* 0x00000000000e7919 */ /* 0x000e640000002100 */
[--C-:B-1----:R-:W-:Y:S02]  /*1a470*/  SHF.R.U32.HI R118, RZ, 0x6, R14.reuse ;  /* 0x00000006ff767819 */ /* 0x102fe4000001160e */
[----:B------:R-:W-:Y:S02]  /*1a480*/  SHF.R.U32.HI R9, RZ, 0x6, R14 ;  /* 0x00000006ff097819 */ /* 0x000fe4000001160e */
[----:B------:R-:W-:Y:S02]  /*1a490*/  SGXT.U32 R118, R118, 0x1 ;  /* 0x000000017676781a */ /* 0x000fe40000000000 */
[----:B------:R-:W-:-:S02]  /*1a4a0*/  SGXT.U32 R9, R9, 0x1 ;  /* 0x000000010909781a */ /* 0x000fc40000000000 */
[----:B------:R-:W-:Y:S02]  /*1a4b0*/  LOP3.LUT R118, R118, 0x6a, RZ, 0xfc, !PT ;  /* 0x0000006a76767812 */ /* 0x000fe400078efcff */
[----:B------:R-:W-:Y:S02]  /*1a4c0*/  LOP3.LUT R9, R9, 0x6c, RZ, 0xfc, !PT ;  /* 0x0000006c09097812 */ /* 0x000fe400078efcff */
[--C-:B------:R-:W-:Y:S01]  /*1a4d0*/  SHF.R.U32.HI R119, RZ, 0x6, R14.reuse ;  /* 0x00000006ff777819 */ /* 0x100fe2000001160e */
[-C--:B------:R-:W-:Y:S01]  /*1a4e0*/  IMAD R40, R118, R202.reuse, RZ ;  /* 0x000000ca76287224 */ /* 0x080fe200078e02ff */
[--C-:B------:R-:W-:Y:S01]  /*1a4f0*/  SHF.R.U32.HI R118, RZ, 0x6, R14.reuse ;  /* 0x00000006ff767819 */ /* 0x100fe2000001160e */
[----:B------:R-:W-:Y:S01]  /*1a500*/  IMAD R38, R9, R202, RZ ;  /* 0x000000ca09267224 */ /* 0x000fe200078e02ff */
[----:B------:R-:W-:Y:S02]  /*1a510*/  SHF.R.U32.HI R9, RZ, 0x6, R14 ;  /* 0x00000006ff097819 */ /* 0x000fe4000001160e */
[----:B------:R-:W-:-:S02]  /*1a520*/  SGXT.U32 R119, R119, 0x1 ;  /* 0x000000017777781a */ /* 0x000fc40000000000 */
[----:B------:R-:W-:Y:S02]  /*1a530*/  SGXT.U32 R118, R118, 0x1 ;  /* 0x000000017676781a */ /* 0x000fe40000000000 */
[----:B------:R-:W-:Y:S02]  /*1a540*/  SGXT.U32 R9, R9, 0x1 ;  /* 0x000000010909781a */ /* 0x000fe40000000000 */
[----:B------:R-:W-:Y:S02]  /*1a550*/  LOP3.LUT R119, R119, 0x6e, RZ, 0xfc, !PT ;  /* 0x0000006e77777812 */ /* 0x000fe400078efcff */
[----:B------:R-:W-:Y:S02]  /*1a560*/  LOP3.LUT R9, R9, 0x66, RZ, 0xfc, !PT ;  /* 0x0000006609097812 */ /* 0x000fe400078efcff */
[----:B------:R-:W-:Y:S01]  /*1a570*/  LOP3.LUT R118, R118, 0x64, RZ, 0xfc, !PT ;  /* 0x0000006476767812 */ /* 0x000fe200078efcff */
[-C--:B------:R-:W-:Y:S01]  /*1a580*/  IMAD R36, R119, R202.reuse, RZ ;  /* 0x000000ca77247224 */ /* 0x080fe200078e02ff */
[--C-:B------:R-:W-:Y:S01]  /*1a590*/  SHF.R.U32.HI R119, RZ, 0x6, R14.reuse ;  /* 0x00000006ff777819 */ /* 0x100fe2000001160e */
[-C--:B------:R-:W-:Y:S01]  /*1a5a0*/  IMAD R44, R9, R202.reuse, RZ ;  /* 0x000000ca092c7224 */ /* 0x080fe200078e02ff */
[--C-:B------:R-:W-:Y:S01]  /*1a5b0*/  SHF.R.U32.HI R9, RZ, 0x6, R14.reuse ;  /* 0x00000006ff097819 */ /* 0x100fe2000001160e */
[----:B------:R-:W-:Y:S01]  /*1a5c0*/  IMAD R46, R118, R202, RZ ;  /* 0x000000ca762e7224 */ /* 0x000fe200078e02ff */
[----:B------:R-:W-:-:S02]  /*1a5d0*/  SHF.R.U32.HI R118, RZ, 0x6, R14 ;  /* 0x00000006ff767819 */ /* 0x000fc4000001160e */
[----:B------:R-:W-:-:S04]  /*1a5e0*/  SHF.R.U32.HI R14, RZ, 0x6, R14 ;  /* 0x00000006ff0e7819 */ /* 0x000fc8000001160e */
[----:B------:R-:W-:-:S04]  /*1a5f0*/  SGXT.U32 R14, R14, 0x1 ;  /* 0x000000010e0e781a */ /* 0x000fc80000000000 */
[----:B------:R-:W-:-:S05]  /*1a600*/  LOP3.LUT R14, R14, 0x62, RZ, 0xfc, !PT ;  /* 0x000000620e0e7812 */ /* 0x000fca00078efcff */
[----:B------:R-:W-:Y:S02]  /*1a610*/  IMAD R48, R14, R202, RZ ;  /* 0x000000ca0e307224 */ /* 0x000fe400078e02ff */
[----:B------:R-:W1:Y:S01]  /*1a620*/  S2R R14, SR_TID.X ;  /* 0x00000000000e7919 */ /* 0x000e620000002100 */
[----:B------:R-:W-:-:S04]  /*1a630*/  SGXT.U32 R118, R118, 0x1 ;  /* 0x000000017676781a */ /* 0x000fc80000000000 */
[----:B------:R-:W-:-:S05]  /*1a640*/  LOP3.LUT R118, R118, 0x5e, RZ, 0xfc, !PT ;  /* 0x0000005e76767812 */ /* 0x000fca00078efcff */
[----:B------:R-:W-:Y:S01]  /*1a650*/  IMAD R52, R118, R202, RZ ;  /* 0x000000ca76347224 */ /* 0x000fe200078e02ff */
[----:B------:R-:W-:-:S04]  /*1a660*/  SGXT.U32 R9, R9, 0x1 ;  /* 0x000000010909781a */ /* 0x000fc80000000000 */
[----:B------:R-:W-:Y:S02]  /*1a670*/  LOP3.LUT R9, R9, 0x60, RZ, 0xfc, !PT ;  /* 0x0000006009097812 */ /* 0x000fe400078efcff */
[--C-:B-1----:R-:W-:Y:S02]  /*1a680*/  SHF.R.U32.HI R126, RZ, 0x6, R14.reuse ;  /* 0x00000006ff7e7819 */ /* 0x102fe4000001160e */
[----:B------:R-:W-:Y:S02]  /*1a690*/  SHF.R.U32.HI R118, RZ, 0x6, R14 ;  /* 0x00000006ff767819 */ /* 0x000fe4000001160e */
[----:B------:R-:W-:Y:S02]  /*1a6a0*/  SGXT.U32 R126, R126, 0x1 ;  /* 0x000000017e7e781a */ /* 0x000fe40000000000 */
[----:B------:R-:W-:Y:S02]  /*1a6b0*/  SGXT.U32 R118, R118, 0x1 ;  /* 0x000000017676781a */ /* 0x000fe40000000000 */
[----:B------:R-:W-:-:S02]  /*1a6c0*/  LOP3.LUT R126, R126, 0x56, RZ, 0xfc, !PT ;  /* 0x000000567e7e7812 */ /* 0x000fc400078efcff */
[----:B------:R-:W-:Y:S01]  /*1a6d0*/  LOP3.LUT R118, R118, 0x58, RZ, 0xfc, !PT ;  /* 0x0000005876767812 */ /* 0x000fe200078efcff */
[-C--:B------:R-:W-:Y:S01]  /*1a6e0*/  IMAD R50, R9, R202.reuse, RZ ;  /* 0x000000ca09327224 */ /* 0x080fe200078e02ff */
[--C-:B------:R-:W-:Y:S01]  /*1a6f0*/  SHF.R.U32.HI R9, RZ, 0x6, R14.reuse ;  /* 0x00000006ff097819 */ /* 0x100fe2000001160e */
[-C--:B------:R-:W-:Y:S01]  /*1a700*/  IMAD R60, R126, R202.reuse, RZ ;  /* 0x000000ca7e3c7224 */ /* 0x080fe200078e02ff */
[--C-:B------:R-:W-:Y:S01]  /*1a710*/  SHF.R.U32.HI R126, RZ, 0x6, R14.reuse ;  /* 0x00000006ff7e7819 */ /* 0x100fe2000001160e */
[----:B------:R-:W-:Y:S01]  /*1a720*/  IMAD R58, R118, R202, RZ ;  /* 0x000000ca763a7224 */ /* 0x000fe200078e02ff */
[--C-:B------:R-:W-:Y:S02]  /*1a730*/  SHF.R.U32.HI R118, RZ, 0x6, R14.reuse ;  /* 0x00000006ff767819 */ /* 0x100fe4000001160e */
[----:B------:R-:W-:-:S04]  /*1a740*/  SHF.R.U32.HI R14, RZ, 0x6, R14 ;  /* 0x00000006ff0e7819 */ /* 0x000fc8000001160e */
[----:B------:R-:W-:-:S04]  /*1a750*/  SGXT.U32 R14, R14, 0x1 ;  /* 0x000000010e0e781a */ /* 0x000fc80000000000 */
[----:B------:R-:W-:-:S05]  /*1a760*/  LOP3.LUT R14, R14, 0x54, RZ, 0xfc, !PT ;  /* 0x000000540e0e7812 */ /* 0x000fca00078efcff */
[-C--:B------:R-:W-:Y:S02]  /*1a770*/  IMAD R62, R14, R202.reuse, RZ ;  /* 0x000000ca0e3e7224 */ /* 0x080fe400078e02ff */
[----:B------:R-:W1:Y:S01]  /*1a780*/  S2R R14, SR_TID.X ;  /* 0x00000000000e7919 */ /* 0x000e620000002100 */
[----:B------:R-:W-:Y:S02]  /*1a790*/  SGXT.U32 R126, R126, 0x1 ;  /* 0x000000017e7e781a */ /* 0x000fe40000000000 */
[----:B------:R-:W-:Y:S02]  /*1a7a0*/  SGXT.U32 R118, R118, 0x1 ;  /* 0x000000017676781a */ /* 0x000fe40000000000 */
[----:B------:R-:W-:Y:S02]  /*1a7b0*/  LOP3.LUT R126, R126, 0x50, RZ, 0xfc, !PT ;  /* 0x000000507e7e7812 */ /* 0x000fe400078efcff */
[----:B------:R-:W-:Y:S01]  /*1a7c0*/  LOP3.LUT R118, R118, 0x52, RZ, 0xfc, !PT ;  /* 0x0000005276767812 */ /* 0x000fe200078efcff */
[----:B------:R-:W-:-:S02]  /*1a7d0*/  IMAD R68, R120, R202, RZ ;  /* 0x000000ca78447224 */ /* 0x000fc400078e02ff */
[-C--:B------:R-:W-:Y:S02]  /*1a7e0*/  IMAD R66, R126, R202.reuse, RZ ;  /* 0x000000ca7e427224 */ /* 0x080fe400078e02ff */
[----:B------:R-:W-:Y:S01]  /*1a7f0*/  IMAD R64, R118, R202, RZ ;  /* 0x000000ca76407224 */ /* 0x000fe200078e02ff */
[--C-:B-1----:R-:W-:Y:S02]  /*1a800*/  SHF.R.U32.HI R120, RZ, 0x6, R14.reuse ;  /* 0x00000006ff787819 */ /* 0x102fe4000001160e */
[--C-:B------:R-:W-:Y:S02]  /*1a810*/  SHF.R.U32.HI R126, RZ, 0x6, R14.reuse ;  /* 0x00000006ff7e7819 */ /* 0x100fe4000001160e */
[--C-:B------:R-:W-:Y:S02]  /*1a820*/  SHF.R.U32.HI R118, RZ, 0x6, R14.reuse ;  /* 0x00000006ff767819 */ /* 0x100fe4000001160e */
        /* <DEDUP_REMOVED lines=8> */
[----:B------:R-:W-:Y:S02]  /*1a8b0*/  SHF.R.U32.HI R126, RZ, 0x6, R124 ;  /* 0x00000006ff7e7819 */ /* 0x000fe4000001167c */
[----:B------:R-:W-:Y:S02]  /*1a8c0*/  SGXT.U32 R118, R118, 0x1 ;  /* 0x000000017676781a */ /* 0x000fe40000000000 */
[----:B------:R-:W-:Y:S02]  /*1a8d0*/  SGXT.U32 R126, R126, 0x1 ;  /* 0x000000017e7e781a */ /* 0x000fe40000000000 */
[----:B------:R-:W-:Y:S02]  /*1a8e0*/  LOP3.LUT R118, R118, 0x4a, RZ, 0xfc, !PT ;  /* 0x0000004a76767812 */ /* 0x000fe400078efcff */
[----:B------:R-:W-:-:S03]  /*1a8f0*/  LOP3.LUT R126, R126, 0x42, RZ, 0xfc, !PT ;  /* 0x000000427e7e7812 */ /* 0x000fc600078efcff */
[-C--:B------:R-:W-:Y:S02]  /*1a900*/  IMAD R110, R118, R202.reuse, RZ ;  /* 0x000000ca766e7224 */ /* 0x080fe400078e02ff */
[----:B------:R-:W-:Y:S01]  /*1a910*/  IMAD R118, R126, R202, RZ ;  /* 0x000000ca7e767224 */ /* 0x000fe200078e02ff */
[----:B-1----:R-:W-:-:S04]  /*1a920*/  SHF.R.U32.HI R126, RZ, 0x6, R14 ;  /* 0x00000006ff7e7819 */ /* 0x002fc8000001160e */
[----:B------:R-:W-:-:S04]  /*1a930*/  SGXT.U32 R126, R126, 0x1 ;  /* 0x000000017e7e781a */ /* 0x000fc80000000000 */
[----:B------:R-:W-:-:S05]  /*1a940*/  LOP3.LUT R126, R126, 0x36, RZ, 0xfc, !PT ;  /* 0x000000367e7e7812 */ /* 0x000fca00078efcff */
[----:B------:R-:W-:Y:S02]  /*1a950*/  IMAD R99, R126, R202, RZ ;  /* 0x000000ca7e637224 */ /* 0x000fe400078e02ff */
[----:B------:R-:W1:Y:S01]  /*1a960*/  S2R R126, SR_TID.X ;  /* 0x00000000007e7919 */ /* 0x000e620000002100 */
[----:B------:R-:W-:-:S04]  /*1a970*/  SGXT.U32 R120, R120, 0x1 ;  /* 0x000000017878781a */ /* 0x000fc80000000000 */
[----:B------:R-:W-:Y:S01]  /*1a980*/  LOP3.LUT R120, R120, 0x46, RZ, 0xfc, !PT ;  /* 0x0000004678787812 */ /* 0x000fe200078efcff */
[-C--:B------:R-:W-:Y:S02]  /*1a990*/  IMAD R97, R128, R202.reuse, RZ ;  /* 0x000000ca80617224 */ /* 0x080fe400078e02ff */
[-C--:B------:R-:W-:Y:S02]  /*1a9a0*/  IMAD R107, R138, R202.reuse, RZ ;  /* 0x000000ca8a6b7224 */ /* 0x080fe400078e02ff */
[-C--:B------:R-:W-:Y:S01]  /*1a9b0*/  IMAD R114, R120, R202.reuse, RZ ;  /* 0x000000ca78727224 */ /* 0x080fe200078e02ff */
[--C-:B------:R-:W-:Y:S01]  /*1a9c0*/  SHF.R.U32.HI R120, RZ, 0x6, R124.reuse ;  /* 0x00000006ff787819 */ /* 0x100fe2000001167c */
[----:B------:R-:W-:Y:S01]  /*1a9d0*/  IMAD R103, R136, R202, RZ ;  /* 0x000000ca88677224 */ /* 0x000fe200078e02ff */
[----:B------:R-:W-:-:S04]  /*1a9e0*/  SHF.R.U32.HI R124, RZ, 0x6, R124 ;  /* 0x00000006ff7c7819 */ /* 0x000fc8000001167c */
[----:B------:R-:W-:-:S04]  /*1a9f0*/  SGXT.U32 R124, R124, 0x1 ;  /* 0x000000017c7c781a */ /* 0x000fc80000000000 */
[----:B------:R-:W-:Y:S02]  /*1aa00*/  LOP3.LUT R124, R124, 0x44, RZ, 0xfc, !PT ;  /* 0x000000447c7c7812 */ /* 0x000fe400078efcff */
[--C-:B-1----:R-:W-:Y:S02]  /*1aa10*/  SHF.R.U32.HI R136, RZ, 0x6, R126.reuse ;  /* 0x00000006ff887819 */ /* 0x102fe4000001167e */
[--C-:B------:R-:W-:Y:S02]  /*1aa20*/  SHF.R.U32.HI R138, RZ, 0x6, R126.reuse ;  /* 0x00000006ff8a7819 */ /* 0x100fe4000001167e */
[----:B------:R-:W-:Y:S02]  /*1aa30*/  SHF.R.U32.HI R128, RZ, 0x6, R126 ;  /* 0x00000006ff807819 */ /* 0x000fe4000001167e */
[----:B------:R-:W-:Y:S02]  /*1aa40*/  SGXT.U32 R136, R136, 0x1 ;  /* 0x000000018888781a */ /* 0x000fe40000000000 */
[----:B------:R-:W-:-:S02]  /*1aa50*/  SGXT.U32 R138, R138, 0x1 ;  /* 0x000000018a8a781a */ /* 0x000fc40000000000 */
[----:B------:R-:W-:Y:S02]  /*1aa60*/  SGXT.U32 R128, R128, 0x1 ;  /* 0x000000018080781a */ /* 0x000fe40000000000 */
[----:B------:R-:W-:Y:S02]  /*1aa70*/  LOP3.LUT R138, R138, 0x2a, RZ, 0xfc, !PT ;  /* 0x0000002a8a8a7812 */ /* 0x000fe400078efcff */
[----:B------:R-:W-:Y:S02]  /*1aa80*/  LOP3.LUT R128, R128, 0x2c, RZ, 0xfc, !PT ;  /* 0x0000002c80807812 */ /* 0x000fe400078efcff */
[----:B------:R-:W-:Y:S01]  /*1aa90*/  LOP3.LUT R136, R136, 0x28, RZ, 0xfc, !PT ;  /* 0x0000002888887812 */ /* 0x000fe200078efcff */
[-C--:B------:R-:W-:Y:S01]  /*1aaa0*/  IMAD R116, R124, R202.reuse, RZ ;  /* 0x000000ca7c747224 */ /* 0x080fe200078e02ff */
[----:B------:R-:W-:Y:S01]  /*1aab0*/  SGXT.U32 R9, R9, 0x1 ;  /* 0x000000010909781a */ /* 0x000fe20000000000 */
[-C--:B------:R-:W-:Y:S01]  /*1aac0*/  IMAD R109, R128, R202.reuse, RZ ;  /* 0x000000ca806d7224 */ /* 0x080fe200078e02ff */
[----:B------:R-:W-:Y:S01]  /*1aad0*/  SHF.R.U32.HI R124, RZ, 0x6, R14 ;  /* 0x00000006ff7c7819 */ /* 0x000fe2000001160e */
[-C--:B------:R-:W-:Y:S01]  /*1aae0*/  IMAD R111, R138, R202.reuse, RZ ;  /* 0x000000ca8a6f7224 */ /* 0x080fe200078e02ff */
[----:B------:R-:W-:Y:S01]  /*1aaf0*/  SHF.R.U32.HI R126, RZ, 0x6, R126 ;  /* 0x00000006ff7e7819 */ /* 0x000fe2000001167e */
[----:B------:R-:W-:Y:S01]  /*1ab00*/  IMAD R113, R136, R202, RZ ;  /* 0x000000ca88717224 */ /* 0x000fe200078e02ff */
[----:B------:R-:W-:-:S02]  /*1ab10*/  SHF.R.U32.HI R136, RZ, 0x6, R127 ;  /* 0x00000006ff887819 */ /* 0x000fc4000001167f */
[--C-:B------:R-:W-:Y:S02]  /*1ab20*/  SHF.R.U32.HI R138, RZ, 0x6, R127.reuse ;  /* 0x00000006ff8a7819 */ /* 0x100fe4000001167f */
[--C-:B------:R-:W-:Y:S02]  /*1ab30*/  SHF.R.U32.HI R128, RZ, 0x6, R127.reuse ;  /* 0x00000006ff807819 */ /* 0x100fe4000001167f */
[----:B------:R-:W-:Y:S02]  /*1ab40*/  LOP3.LUT R9, R9, 0x5a, RZ, 0xfc, !PT ;  /* 0x0000005a09097812 */ /* 0x000fe400078efcff */
[----:B------:R-:W-:Y:S02]  /*1ab50*/  SHF.R.U32.HI R127, RZ, 0x6, R127 ;  /* 0x00000006ff7f7819 */ /* 0x000fe4000001167f */
[----:B------:R-:W-:Y:S02]  /*1ab60*/  SGXT.U32 R124, R124, 0x1 ;  /* 0x000000017c7c781a */ /* 0x000fe40000000000 */
[----:B------:R-:W-:Y:S01]  /*1ab70*/  SGXT.U32 R126, R126, 0x1 ;  /* 0x000000017e7e781a */ /* 0x000fe20000000000 */
[----:B------:R-:W-:Y:S01]  /*1ab80*/  IMAD R56, R9, R202, RZ ;  /* 0x000000ca09387224 */ /* 0x000fe200078e02ff */
[----:B------:R-:W-:Y:S01]  /*1ab90*/  SGXT.U32 R127, R127, 0x1 ;  /* 0x000000017f7f781a */ /* 0x000fe20000000000 */
[----:B------:R-:W2:Y:S01]  /*1aba0*/  LDL.LU R9, [R1+0x238] ;  /* 0x0002380001097983 */ /* 0x000ea20000300800 */
[----:B------:R-:W-:-:S02]  /*1abb0*/  LOP3.LUT R124, R124, 0x38, RZ, 0xfc, !PT ;  /* 0x000000387c7c7812 */ /* 0x000fc400078efcff */
[----:B------:R-:W-:Y:S01]  /*1abc0*/  LOP3.LUT R126, R126, 0x2e, RZ, 0xfc, !PT ;  /* 0x0000002e7e7e7812 */ /* 0x000fe200078efcff */
[----:B------:R-:W3:Y:S01]  /*1abd0*/  LDL.LU R70, [R1+0x23c] ;  /* 0x00023c0001467983 */ /* 0x000ee20000300800 */
[----:B------:R-:W-:-:S03]  /*1abe0*/  LOP3.LUT R127, R127, 0x26, RZ, 0xfc, !PT ;  /* 0x000000267f7f7812 */ /* 0x000fc600078efcff */
[----:B------:R-:W4:Y:S01]  /*1abf0*/  LDL.LU R71, [R1+0x240] ;  /* 0x0002400001477983 */ /* 0x000f220000300800 */
[----:B------:R-:W-:-:S03]  /*1ac00*/  IMAD R101, R124, R202, RZ ;  /* 0x000000ca7c657224 */ /* 0x000fc600078e02ff */
[----:B------:R-:W2:Y:S01]  /*1ac10*/  LDL.LU R15, [R1+0x244] ;  /* 0x00024400010f7983 */ /* 0x000ea20000300800 */
[----:B------:R-:W-:-:S03]  /*1ac20*/  IMAD R105, R126, R202, RZ ;  /* 0x000000ca7e697224 */ /* 0x000fc600078e02ff */
[----:B------:R-:W3:Y:S01]  /*1ac30*/  LDL.LU R73, [R1+0x248] ;  /* 0x0002480001497983 */ /* 0x000ee20000300800 */
[----:B------:R-:W-:-:S03]  /*1ac40*/  IMAD R115, R127, R202, RZ ;  /* 0x000000ca7f737224 */ /* 0x000fc600078e02ff */
[----:B------:R-:W3:Y:S04]  /*1ac50*/  LDL.LU R124, [R1+0x24c] ;  /* 0x00024c00017c7983 */ /* 0x000ee80000300800 */
[----:B------:R-:W3:Y:S04]  /*1ac60*/  LDL.LU R126, [R1+0x250] ;  /* 0x00025000017e7983 */ /* 0x000ee80000300800 */
[----:B------:R-:W3:Y:S01]  /*1ac70*/  LDL.LU R127, [R1+0x404] ;  /* 0x00040400017f7983 */ /* 0x000ee20000300800 */
[----:B------:R-:W-:Y:S02]  /*1ac80*/  SHF.R.U32.HI R125, RZ, 0x6, R125 ;  /* 0x00000006ff7d7819 */ /* 0x000fe4000001167d */
[----:B------:R-:W-:-:S02]  /*1ac90*/  SHF.R.U32.HI R14, RZ, 0x6, R14 ;  /* 0x00000006ff0e7819 */ /* 0x000fc4000001160e */
[----:B------:R-:W-:Y:S02]  /*1aca0*/  SGXT.U32 R136, R136, 0x1 ;  /* 0x000000018888781a */ /* 0x000fe40000000000 */
[----:B------:R-:W-:Y:S01]  /*1acb0*/  SGXT.U32 R119, R119, 0x1 ;  /* 0x000000017777781a */ /* 0x000fe20000000000 */
[----:B------:R-:W-:Y:S01]  /*1acc0*/  IMAD R137, R137, R202, RZ ;  /* 0x000000ca89897224 */ /* 0x000fe200078e02ff */
[----:B------:R-:W-:Y:S02]  /*1acd0*/  SGXT.U32 R125, R125, 0x1 ;  /* 0x000000017d7d781a */ /* 0x000fe40000000000 */
[----:B------:R-:W-:Y:S02]  /*1ace0*/  SGXT.U32 R120, R120, 0x1 ;  /* 0x000000017878781a */ /* 0x000fe40000000000 */
[----:B------:R-:W-:Y:S02]  /*1acf0*/  SGXT.U32 R14, R14, 0x1 ;  /* 0x000000010e0e781a */ /* 0x000fe40000000000 */
[----:B------:R-:W-:-:S02]  /*1ad00*/  SGXT.U32 R138, R138, 0x1 ;  /* 0x000000018a8a781a */ /* 0x000fc40000000000 */
[----:B------:R-:W-:Y:S02]  /*1ad10*/  SGXT.U32 R128, R128, 0x1 ;  /* 0x000000018080781a */ /* 0x000fe40000000000 */
[----:B------:R-:W-:Y:S01]  /*1ad20*/  LOP3.LUT R136, R136, 0x20, RZ, 0xfc, !PT ;  /* 0x0000002088887812 */ /* 0x000fe200078efcff */
[-C--:B------:R-:W-:Y:S01]  /*1ad30*/  IMAD R135, R135, R202.reuse, RZ ;  /* 0x000000ca87877224 */ /* 0x080fe200078e02ff */
[----:B------:R-:W-:Y:S02]  /*1ad40*/  LOP3.LUT R119, R119, 0x68, RZ, 0xfc, !PT ;  /* 0x0000006877777812 */ /* 0x000fe400078efcff */
[----:B------:R-:W-:Y:S01]  /*1ad50*/  LOP3.LUT R125, R125, 0x72, RZ, 0xfc, !PT ;  /* 0x000000727d7d7812 */ /* 0x000fe200078efcff */
[----:B------:R-:W-:Y:S01]  /*1ad60*/  IMAD R29, R136, R202, RZ ;  /* 0x000000ca881d7224 */ /* 0x000fe200078e02ff */
[----:B------:R-:W-:Y:S02]  /*1ad70*/  LOP3.LUT R120, R120, 0x40, RZ, 0xfc, !PT ;  /* 0x0000004078787812 */ /* 0x000fe400078efcff */
[----:B------:R-:W-:-:S02]  /*1ad80*/  LOP3.LUT R14, R14, 0x3a, RZ, 0xfc, !PT ;  /* 0x0000003a0e0e7812 */ /* 0x000fc400078efcff */
[----:B------:R-:W-:Y:S02]  /*1ad90*/  LOP3.LUT R128, R128, 0x24, RZ, 0xfc, !PT ;  /* 0x0000002480807812 */ /* 0x000fe400078efcff */
[----:B------:R-:W-:Y:S01]  /*1ada0*/  LOP3.LUT R138, R138, 0x22, RZ, 0xfc, !PT ;  /* 0x000000228a8a7812 */ /* 0x000fe200078efcff */
[-C--:B------:R-:W-:Y:S01]  /*1adb0*/  IMAD R139, R139, R202.reuse, RZ ;  /* 0x000000ca8b8b7224 */ /* 0x080fe200078e02ff */
[----:B------:R-:W-:Y:S01]  /*1adc0*/  SHF.R.S32.HI R31, RZ, 0x1f, R7 ;  /* 0x0000001fff1f7819 */ /* 0x000fe20000011407 */
[-C--:B------:R-:W-:Y:S01]  /*1add0*/  IMAD R131, R131, R202.reuse, RZ ;  /* 0x000000ca83837224 */ /* 0x080fe200078e02ff */
[C---:B------:R-:W-:Y:S01]  /*1ade0*/  IADD3 R136, P6, PT, R7.reuse, R137, RZ ;  /* 0x0000008907887210 */ /* 0x040fe20007fde0ff */
[-C--:B------:R-:W-:Y:S01]  /*1adf0*/  IMAD R30, R134, R202.reuse, RZ ;  /* 0x000000ca861e7224 */ /* 0x080fe200078e02ff */
[----:B------:R-:W-:Y:S01]  /*1ae00*/  IADD3 R134, P4, PT, R7, R135, RZ ;  /* 0x0000008707867210 */ /* 0x000fe20007f9e0ff */
[-C--:B------:R-:W-:Y:S02]  /*1ae10*/  IMAD R32, R123, R202.reuse, RZ ;  /* 0x000000ca7b207224 */ /* 0x080fe400078e02ff */
[-C--:B------:R-:W-:Y:S01]  /*1ae20*/  IMAD R129, R129, R202.reuse, RZ ;  /* 0x000000ca81817224 */ /* 0x080fe200078e02ff */
[----:B------:R-:W3:Y:S01]  /*1ae30*/  LDL.LU R123, [R1+0x358] ;  /* 0x00035800017b7983 */ /* 0x000ee20000300800 */
[-C--:B------:R-:W-:Y:S01]  /*1ae40*/  IMAD R42, R119, R202.reuse, RZ ;  /* 0x000000ca772a7224 */ /* 0x080fe200078e02ff */
[----:B------:R-:W-:Y:S01]  /*1ae50*/  LEA.HI.X.SX32 R137, R137, R31, 0x1, P6 ;  /* 0x0000001f89897211 */ /* 0x000fe200030f0eff */
[----:B------:R-:W-:-:S02]  /*1ae60*/  IMAD R125, R125, R202, RZ ;  /* 0x000000ca7d7d7224 */ /* 0x000fc400078e02ff */
[-C--:B------:R-:W-:Y:S02]  /*1ae70*/  IMAD R120, R120, R202.reuse, RZ ;  /* 0x000000ca78787224 */ /* 0x080fe400078e02ff */
[-C--:B------:R-:W-:Y:S02]  /*1ae80*/  IMAD R122, R122, R202.reuse, RZ ;  /* 0x000000ca7a7a7224 */ /* 0x080fe400078e02ff */
[-C--:B------:R-:W-:Y:S02]  /*1ae90*/  IMAD R238, R238, R202.reuse, RZ ;  /* 0x000000caeeee7224 */ /* 0x080fe400078e02ff */
[-C--:B------:R-:W-:Y:S02]  /*1aea0*/  IMAD R91, R14, R202.reuse, RZ ;  /* 0x000000ca0e5b7224 */ /* 0x080fe400078e02ff */
[-C--:B------:R-:W-:Y:S02]  /*1aeb0*/  IMAD R117, R128, R202.reuse, RZ ;  /* 0x000000ca80757224 */ /* 0x080fe400078e02ff */
[----:B------:R-:W-:-:S02]  /*1aec0*/  IMAD R119, R138, R202, RZ ;  /* 0x000000ca8a777224 */ /* 0x000fc400078e02ff */
[-C--:B------:R-:W-:Y:S01]  /*1aed0*/  IMAD R8, R121, R202.reuse, RZ ;  /* 0x000000ca79087224 */ /* 0x080fe200078e02ff */
[C---:B------:R-:W-:Y:S01]  /*1aee0*/  IADD3 R138, P5, PT, R7.reuse, R139, RZ ;  /* 0x0000008b078a7210 */ /* 0x040fe20007fbe0ff */
[----:B------:R-:W-:Y:S01]  /*1aef0*/  IMAD R202, R130, R202, RZ ;  /* 0x000000ca82ca7224 */ /* 0x000fe200078e02ff */
[----:B------:R-:W-:Y:S01]  /*1af00*/  IADD3 R130, P6, PT, R7, R131, RZ ;  /* 0x0000008307827210 */ /* 0x000fe20007fde0ff */
[----:B------:R-:W3:Y:S01]  /*1af10*/  LDL.LU R121, [R1+0x35c] ;  /* 0x00035c0001797983 */ /* 0x000ee20000300800 */
[----:B------:R-:W-:Y:S02]  /*1af20*/  LEA.HI.X.SX32 R135, R135, R31, 0x1, P4 ;  /* 0x0000001f87877211 */ /* 0x000fe400020f0eff */
[----:B------:R-:W-:Y:S02]  /*1af30*/  IADD3 R128, P4, PT, R7, R129, RZ ;  /* 0x0000008107807210 */ /* 0x000fe40007f9e0ff */
[-C--:B------:R-:W-:Y:S02]  /*1af40*/  LEA.HI.X.SX32 R139, R139, R31.reuse, 0x1, P5 ;  /* 0x0000001f8b8b7211 */ /* 0x080fe400028f0eff */
[----:B------:R-:W-:-:S02]  /*1af50*/  LEA.HI.X.SX32 R131, R131, R31, 0x1, P6 ;  /* 0x0000001f83837211 */ /* 0x000fc400030f0eff */
[C---:B------:R-:W-:Y:S02]  /*1af60*/  IADD3 R132, P5, PT, R7.reuse, R133, RZ ;  /* 0x0000008507847210 */ /* 0x040fe40007fbe0ff */
[----:B------:R-:W-:Y:S02]  /*1af70*/  IADD3 R35, P6, PT, R7, R34, RZ ;  /* 0x0000002207237210 */ /* 0x000fe40007fde0ff */
[-C--:B------:R-:W-:Y:S02]  /*1af80*/  LEA.HI.X.SX32 R129, R129, R31.reuse, 0x1, P4 ;  /* 0x0000001f81817211 */ /* 0x080fe400020f0eff */
[----:B------:R-:W-:Y:S02]  /*1af90*/  IADD3 R37, P4, PT, R7, R36, RZ ;  /* 0x0000002407257210 */ /* 0x000fe40007f9e0ff */
[-C--:B------:R-:W-:Y:S02]  /*1afa0*/  LEA.HI.X.SX32 R133, R133, R31.reuse, 0x1, P5 ;  /* 0x0000001f85857211 */ /* 0x080fe400028f0eff */
[----:B------:R-:W-:-:S02]  /*1afb0*/  LEA.HI.X.SX32 R34, R34, R31, 0x1, P6 ;  /* 0x0000001f22227211 */ /* 0x000fc400030f0eff */
[C---:B------:R-:W-:Y:S02]  /*1afc0*/  IADD3 R33, P5, PT, R7.reuse, R125, RZ ;  /* 0x0000007d07217210 */ /* 0x040fe40007fbe0ff */
[C---:B------:R-:W-:Y:S02]  /*1afd0*/  IADD3 R41, P6, PT, R7.reuse, R40, RZ ;  /* 0x0000002807297210 */ /* 0x040fe40007fde0ff */
        /* <DEDUP_REMOVED lines=29> */
[-C--:B------:R-:W-:Y:S02]  /*1b1b0*/  LEA.HI.X.SX32 R66, R66, R31.reuse, 0x1, P4 ;  /* 0x0000001f42427211 */ /* 0x080fe400020f0eff */
[----:B------:R-:W-:Y:S02]  /*1b1c0*/  LEA.HI.X.SX32 R62, R62, R31, 0x1, P5 ;  /* 0x0000001f3e3e7211 */ /* 0x000fe400028f0eff */
[C---:B----4-:R-:W-:Y:S02]  /*1b1d0*/  IADD3 R14, P6, PT, R7.reuse, R71, RZ ;  /* 0x00000047070e7210 */ /* 0x050fe40007fde0ff */
[----:B--2---:R-:W-:Y:S02]  /*1b1e0*/  IADD3 R16, P4, PT, R7, R15, RZ ;  /* 0x0000000f07107210 */ /* 0x004fe40007f9e0ff */
[----:B------:R-:W-:-:S02]  /*1b1f0*/  LEA.HI.X.SX32 R13, R71, R31, 0x1, P6 ;  /* 0x0000001f470d7211 */ /* 0x000fc400030f0eff */
[----:B---3--:R-:W-:Y:S02]  /*1b200*/  IADD3 R12, P5, PT, R7, R70, RZ ;  /* 0x00000046070c7210 */ /* 0x008fe40007fbe0ff */
[-C--:B------:R-:W-:Y:S02]  /*1b210*/  LEA.HI.X.SX32 R15, R15, R31.reuse, 0x1, P4 ;  /* 0x0000001f0f0f7211 */ /* 0x080fe400020f0eff */
[----:B------:R-:W-:Y:S02]  /*1b220*/  LEA.HI.X.SX32 R11, R70, R31, 0x1, P5 ;  /* 0x0000001f460b7211 */ /* 0x000fe400028f0eff */
[C---:B------:R-:W-:Y:S02]  /*1b230*/  IADD3 R22, P6, PT, R7.reuse, R126, RZ ;  /* 0x0000007e07167210 */ /* 0x040fe40007fde0ff */
[----:B------:R-:W-:Y:S02]  /*1b240*/  IADD3 R24, P4, PT, R7, R127, RZ ;  /* 0x0000007f07187210 */ /* 0x000fe40007f9e0ff */
[----:B------:R-:W-:-:S02]  /*1b250*/  LEA.HI.X.SX32 R21, R126, R31, 0x1, P6 ;  /* 0x0000001f7e157211 */ /* 0x000fc400030f0eff */
[----:B------:R-:W-:Y:S01]  /*1b260*/  LEA.HI.X.SX32 R70, R127, R31, 0x1, P4 ;  /* 0x0000001f7f467211 */ /* 0x000fe200020f0eff */
[----:B------:R-:W2:Y:S04]  /*1b270*/  LDL.LU R126, [R1+0x384] ;  /* 0x00038400017e7983 */ /* 0x000ea80000300800 */
[----:B------:R-:W3:Y:S01]  /*1b280*/  LDL.LU R127, [R1+0x408] ;  /* 0x00040800017f7983 */ /* 0x000ee20000300800 */
[----:B------:R-:W-:-:S04]  /*1b290*/  IADD3 R10, P3, PT, R7, R9, RZ ;  /* 0x00000009070a7210 */ /* 0x000fc80007f7e0ff */
[----:B------:R-:W-:Y:S02]  /*1b2a0*/  LEA.HI.X.SX32 R9, R9, R31, 0x1, P3 ;  /* 0x0000001f09097211 */ /* 0x000fe400018f0eff */
[C---:B------:R-:W-:Y:S02]  /*1b2b0*/  IADD3 R18, P3, PT, R7.reuse, R73, RZ ;  /* 0x0000004907127210 */ /* 0x040fe40007f7e0ff */
[----:B------:R-:W-:Y:S02]  /*1b2c0*/  IADD3 R20, P5, PT, R7, R124, RZ ;  /* 0x0000007c07147210 */ /* 0x000fe40007fbe0ff */
[-C--:B------:R-:W-:Y:S02]  /*1b2d0*/  LEA.HI.X.SX32 R17, R73, R31.reuse, 0x1, P3 ;  /* 0x0000001f49117211 */ /* 0x080fe400018f0eff */
[----:B------:R-:W-:Y:S02]  /*1b2e0*/  IADD3 R71, P4, PT, R7, R108, RZ ;  /* 0x0000006c07477210 */ /* 0x000fe40007f9e0ff */
[----:B------:R-:W-:-:S02]  /*1b2f0*/  LEA.HI.X.SX32 R19, R124, R31, 0x1, P5 ;  /* 0x0000001f7c137211 */ /* 0x000fc400028f0eff */
[----:B------:R-:W-:Y:S02]  /*1b300*/  LEA.HI.X.SX32 R108, R108, R31, 0x1, P4 ;  /* 0x0000001f6c6c7211 */ /* 0x000fe400020f0eff */
[----:B------:R-:W-:-:S04]  /*1b310*/  IADD3 R75, P4, PT, R7, R112, RZ ;  /* 0x00000070074b7210 */ /* 0x000fc80007f9e0ff */
[----:B------:R-:W-:Y:S02]  /*1b320*/  LEA.HI.X.SX32 R112, R112, R31, 0x1, P4 ;  /* 0x0000001f70707211 */ /* 0x000fe400020f0eff */
[----:B------:R-:W-:-:S04]  /*1b330*/  IADD3 R26, P3, PT, R7, R123, RZ ;  /* 0x0000007b071a7210 */ /* 0x000fc80007f7e0ff */
[-C--:B------:R-:W-:Y:S02]  /*1b340*/  LEA.HI.X.SX32 R25, R123, R31.reuse, 0x1, P3 ;  /* 0x0000001f7b197211 */ /* 0x080fe400018f0eff */
[C---:B------:R-:W-:Y:S02]  /*1b350*/  IADD3 R73, P3, PT, R7.reuse, R110, RZ ;  /* 0x0000006e07497210 */ /* 0x040fe40007f7e0ff */
[C---:B------:R-:W-:Y:S02]  /*1b360*/  IADD3 R81, P4, PT, R7.reuse, R118, RZ ;  /* 0x0000007607517210 */ /* 0x040fe40007f9e0ff */
[----:B------:R-:W-:Y:S02]  /*1b370*/  LEA.HI.X.SX32 R110, R110, R31, 0x1, P3 ;  /* 0x0000001f6e6e7211 */ /* 0x000fe400018f0eff */
[C---:B------:R-:W-:Y:S02]  /*1b380*/  IADD3 R79, P3, PT, R7.reuse, R116, RZ ;  /* 0x00000074074f7210 */ /* 0x040fe40007f7e0ff */
[----:B------:R-:W-:-:S04]  /*1b390*/  IADD3 R28, P5, PT, R7, R121, RZ ;  /* 0x00000079071c7210 */ /* 0x000fc80007fbe0ff */
[-C--:B------:R-:W-:Y:S02]  /*1b3a0*/  LEA.HI.X.SX32 R27, R121, R31.reuse, 0x1, P5 ;  /* 0x0000001f791b7211 */ /* 0x080fe400028f0eff */
        /* <DEDUP_REMOVED lines=18> */
[----:B------:R-:W-:Y:S01]  /*1b4d0*/  IADD3 R101, P5, PT, R7, R105, RZ ;  /* 0x0000006907657210 */ /* 0x000fe20007fbe0ff */
[----:B------:R1:W-:Y:S01]  /*1b4e0*/  STL [R1+0x48], R3 ;  /* 0x0000480301007387 */ /* 0x0003e20000100800 */
[----:B------:R-:W-:-:S03]  /*1b4f0*/  LEA.HI.X.SX32 R4, R107, R31, 0x1, P3 ;  /* 0x0000001f6b047211 */ /* 0x000fc600018f0eff */
[----:B------:R4:W-:Y:S01]  /*1b500*/  STL [R1+0x4c], R2 ;  /* 0x00004c0201007387 */ /* 0x0009e20000100800 */
[----:B-1----:R-:W-:Y:S02]  /*1b510*/  LEA.HI.X.SX32 R3, R103, R31, 0x1, P4 ;  /* 0x0000001f67037211 */ /* 0x002fe400020f0eff */
[----:B------:R-:W-:Y:S02]  /*1b520*/  IADD3 R103, P3, PT, R7, R109, RZ ;  /* 0x0000006d07677210 */ /* 0x000fe40007f7e0ff */
[----:B----4-:R-:W-:Y:S02]  /*1b530*/  LEA.HI.X.SX32 R2, R105, R31, 0x1, P5 ;  /* 0x0000001f69027211 */ /* 0x010fe400028f0eff */
[C---:B------:R-:W-:Y:S01]  /*1b540*/  IADD3 R105, P4, PT, R7.reuse, R111, RZ ;  /* 0x0000006f07697210 */ /* 0x040fe20007f9e0ff */
[----:B------:R1:W-:Y:S01]  /*1b550*/  STL [R1+0x50], R4 ;  /* 0x0000500401007387 */ /* 0x0003e20000100800 */
[----:B------:R-:W-:-:S03]  /*1b560*/  IADD3 R107, P5, PT, R7, R113, RZ ;  /* 0x00000071076b7210 */ /* 0x000fc60007fbe0ff */
[----:B------:R4:W-:Y:S04]  /*1b570*/  STL [R1+0x54], R3 ;  /* 0x0000540301007387 */ /* 0x0009e80000100800 */
[----:B------:R4:W-:Y:S01]  /*1b580*/  STL [R1+0x58], R2 ;  /* 0x0000580201007387 */ /* 0x0009e20000100800 */
[----:B-1----:R-:W-:Y:S02]  /*1b590*/  LEA.HI.X.SX32 R4, R109, R31, 0x1, P3 ;  /* 0x0000001f6d047211 */ /* 0x002fe400018f0eff */
[----:B------:R-:W-:Y:S02]  /*1b5a0*/  IADD3 R109, P3, PT, R7, R115, RZ ;  /* 0x00000073076d7210 */ /* 0x000fe40007f7e0ff */
[----:B----4-:R-:W-:Y:S02]  /*1b5b0*/  LEA.HI.X.SX32 R3, R111, R31, 0x1, P4 ;  /* 0x0000001f6f037211 */ /* 0x010fe400020f0eff */
[----:B------:R-:W-:-:S02]  /*1b5c0*/  IADD3 R111, P4, PT, R7, R117, RZ ;  /* 0x00000075076f7210 */ /* 0x000fc40007f9e0ff */
[----:B------:R-:W-:Y:S01]  /*1b5d0*/  LEA.HI.X.SX32 R2, R113, R31, 0x1, P5 ;  /* 0x0000001f71027211 */ /* 0x000fe200028f0eff */
[----:B------:R1:W-:Y:S01]  /*1b5e0*/  STL [R1+0x5c], R4 ;  /* 0x00005c0401007387 */ /* 0x0003e20000100800 */
[C---:B------:R-:W-:Y:S02]  /*1b5f0*/  IADD3 R113, P5, PT, R7.reuse, R119, RZ ;  /* 0x0000007707717210 */ /* 0x040fe40007fbe0ff */
[----:B------:R-:W-:Y:S01]  /*1b600*/  IADD3 R69, P6, PT, R7, R68, RZ ;  /* 0x0000004407457210 */ /* 0x000fe20007fde0ff */
[----:B------:R4:W-:Y:S04]  /*1b610*/  STL [R1+0x60], R3 ;  /* 0x0000600301007387 */ /* 0x0009e80000100800 */
[----:B------:R4:W-:Y:S01]  /*1b620*/  STL [R1+0x64], R2 ;  /* 0x0000640201007387 */ /* 0x0009e20000100800 */
[----:B-1----:R-:W-:-:S02]  /*1b630*/  LEA.HI.X.SX32 R4, R115, R31, 0x1, P3 ;  /* 0x0000001f73047211 */ /* 0x002fc400018f0eff */
[-C--:B------:R-:W-:Y:S02]  /*1b640*/  LEA.HI.X.SX32 R68, R68, R31.reuse, 0x1, P6 ;  /* 0x0000001f44447211 */ /* 0x080fe400030f0eff */
[----:B----4-:R-:W-:Y:S02]  /*1b650*/  LEA.HI.X.SX32 R3, R117, R31, 0x1, P4 ;  /* 0x0000001f75037211 */ /* 0x010fe400020f0eff */
[----:B------:R-:W-:Y:S02]  /*1b660*/  IADD3 R115, P3, PT, R7, R29, RZ ;  /* 0x0000001d07737210 */ /* 0x000fe40007f7e0ff */
[----:B------:R-:W-:Y:S02]  /*1b670*/  LEA.HI.X.SX32 R2, R119, R31, 0x1, P5 ;  /* 0x0000001f77027211 */ /* 0x000fe400028f0eff */
[C---:B------:R-:W-:Y:S02]  /*1b680*/  IADD3 R117, P4, PT, R7.reuse, R30, RZ ;  /* 0x0000001e07757210 */ /* 0x040fe40007f9e0ff */
[C---:B------:R-:W-:Y:S01]  /*1b690*/  IADD3 R119, P5, PT, R7.reuse, R32, RZ ;  /* 0x0000002007777210 */ /* 0x040fe20007fbe0ff */
[----:B------:R1:W-:Y:S01]  /*1b6a0*/  STL [R1+0x68], R4 ;  /* 0x0000680401007387 */ /* 0x0003e20000100800 */
[----:B------:R-:W-:-:S02]  /*1b6b0*/  IADD3 R77, P6, PT, R7, R114, RZ ;  /* 0x00000072074d7210 */ /* 0x000fc40007fde0ff */
[-C--:B------:R-:W-:Y:S01]  /*1b6c0*/  LEA.HI.X.SX32 R5, R29, R31.reuse, 0x1, P3 ;  /* 0x0000001f1d057211 */ /* 0x080fe200018f0eff */
[----:B------:R4:W-:Y:S01]  /*1b6d0*/  STL [R1+0x6c], R3 ;  /* 0x00006c0301007387 */ /* 0x0009e20000100800 */
[-C--:B------:R-:W-:Y:S02]  /*1b6e0*/  LEA.HI.X.SX32 R114, R114, R31.reuse, 0x1, P6 ;  /* 0x0000001f72727211 */ /* 0x080fe400030f0eff */
[C---:B------:R-:W-:Y:S02]  /*1b6f0*/  IADD3 R123, P3, PT, R7.reuse, R202, RZ ;  /* 0x000000ca077b7210 */ /* 0x040fe40007f7e0ff */
[-C--:B-1----:R-:W-:Y:S02]  /*1b700*/  LEA.HI.X.SX32 R4, R30, R31.reuse, 0x1, P4 ;  /* 0x0000001f1e047211 */ /* 0x082fe400020f0eff */
[----:B------:R-:W-:Y:S02]  /*1b710*/  IADD3 R121, P4, PT, R7, R8, RZ ;  /* 0x0000000807797210 */ /* 0x000fe40007f9e0ff */
[-C--:B----4-:R-:W-:Y:S01]  /*1b720*/  LEA.HI.X.SX32 R3, R32, R31.reuse, 0x1, P5 ;  /* 0x0000001f20037211 */ /* 0x090fe200028f0eff */
[----:B------:R1:W-:Y:S02]  /*1b730*/  STL [R1+0x7c], R2 ;  /* 0x00007c0201007387 */ /* 0x0003e40000100800 */
[----:B-1----:R-:W-:-:S02]  /*1b740*/  LEA.HI.X.SX32 R2, R202, R31, 0x1, P3 ;  /* 0x0000001fca027211 */ /* 0x002fc400018f0eff */
[----:B------:R-:W-:Y:S02]  /*1b750*/  SHF.R.S32.HI R202, RZ, 0x1f, R203 ;  /* 0x0000001fffca7819 */ /* 0x000fe400000114cb */
[----:B------:R-:W-:Y:S02]  /*1b760*/  SHF.L.U64.HI R102, R100, 0x2, R102 ;  /* 0x0000000264667819 */ /* 0x000fe40000010266 */
[C---:B------:R-:W-:Y:S01]  /*1b770*/  SHF.L.U64.HI R98, R96.reuse, 0x2, R98 ;  /* 0x0000000260627819 */ /* 0x040fe20000010262 */
[----:B------:R-:W-:Y:S01]  /*1b780*/  IMAD.SHL.U32 R96, R96, 0x4, RZ ;  /* 0x0000000460607824 */ /* 0x000fe200078e00ff */
[C---:B--2---:R-:W-:Y:S02]  /*1b790*/  IADD3 R30, P5, PT, R7.reuse, R126, RZ ;  /* 0x0000007e071e7210 */ /* 0x044fe40007fbe0ff */
[----:B---3--:R-:W-:Y:S01]  /*1b7a0*/  IADD3 R32, P6, PT, R7, R127, RZ ;  /* 0x0000007f07207210 */ /* 0x008fe20007fde0ff */
[----:B------:R-:W-:Y:S01]  /*1b7b0*/  IMAD.MOV.U32 R7, RZ, RZ, R0 ;  /* 0x000000ffff077224 */ /* 0x000fe200078e0000 */
[----:B------:R-:W-:-:S02]  /*1b7c0*/  LEA.HI.X.SX32 R29, R126, R31, 0x1, P5 ;  /* 0x0000001f7e1d7211 */ /* 0x000fc400028f0eff */
[-C--:B------:R-:W-:Y:S02]  /*1b7d0*/  LEA.HI.X.SX32 R0, R8, R31.reuse, 0x1, P4 ;  /* 0x0000001f08007211 */ /* 0x080fe400020f0eff */
[----:B------:R-:W-:Y:S02]  /*1b7e0*/  LEA.HI.X.SX32 R31, R127, R31, 0x1, P6 ;  /* 0x0000001f7f1f7211 */ /* 0x000fe400030f0eff */
[----:B------:R-:W1:Y:S01]  /*1b7f0*/  LDC.64 R126, c[0x0][0x388] ;  /* 0x0000e200ff7e7b82 */ /* 0x000e620000000a00 */
[----:B------:R-:W-:Y:S02]  /*1b800*/  IMAD R8, R202, 0x1c, RZ ;  /* 0x0000001cca087824 */ /* 0x000fe400078e02ff */
[----:B-1----:R-:W-:-:S04]  /*1b810*/  IMAD.WIDE.U32 R126, R203, 0x1c, R126 ;  /* 0x0000001ccb7e7825 */ /* 0x002fc800078e007e */
[----:B------:R-:W-:Y:S02]  /*1b820*/  IMAD.MOV.U32 R203, RZ, RZ, R124 ;  /* 0x000000ffffcb7224 */ /* 0x000fe400078e007c */
[----:B------:R-:W-:Y:S02]  /*1b830*/  IMAD.IADD R8, R127, 0x1, R8 ;  /* 0x000000017f087824 */ /* 0x000fe400078e0208 */
[----:B------:R-:W-:Y:S02]  /*1b840*/  IMAD.MOV.U32 R124, RZ, RZ, R126 ;  /* 0x000000ffff7c7224 */ /* 0x000fe400078e007e */
[----:B------:R-:W1:Y:S02]  /*1b850*/  LDC.64 R126, c[0x0][0x380] ;  /* 0x0000e000ff7e7b82 */ /* 0x000e640000000a00 */
[----:B-1----:R-:W-:-:S04]  /*1b860*/  IMAD.WIDE.U32 R126, R6, 0x1c, R126 ;  /* 0x0000001c067e7825 */ /* 0x002fc800078e007e */
[----:B------:R-:W-:Y:S02]  /*1b870*/  IMAD R6, R23, 0x1c, RZ ;  /* 0x0000001c17067824 */ /* 0x000fe400078e02ff */
[----:B------:R-:W1:Y:S01]  /*1b880*/  LDC R23, c[0x0][0x3a0] ;  /* 0x0000e800ff177b82 */ /* 0x000e620000000800 */
[----:B------:R-:W-:Y:S02]  /*1b890*/  IMAD.MOV.U32 R202, RZ, RZ, R7 ;  /* 0x000000ffffca7224 */ /* 0x000fe400078e0007 */
[----:B------:R-:W-:Y:S02]  /*1b8a0*/  IMAD.MOV.U32 R7, RZ, RZ, R126 ;  /* 0x000000ffff077224 */ /* 0x000fe400078e007e */
[----:B-1----:R-:W-:-:S05]  /*1b8b0*/  VIADD R23, R23, 0x7f ;  /* 0x0000007f17177836 */ /* 0x002fca0000000000 */
[----:B------:R-:W-:-:S04]  /*1b8c0*/  SHF.R.S32.HI R126, RZ, 0x1f, R23 ;  /* 0x0000001fff7e7819 */ /* 0x000fc80000011417 */
[----:B------:R-:W-:Y:S02]  /*1b8d0*/  LEA.HI R126, R126, R23, RZ, 0x7 ;  /* 0x000000177e7e7211 */ /* 0x000fe400078f38ff */
[C---:B------:R-:W-:Y:S01]  /*1b8e0*/  SHF.L.U64.HI R23, R104.reuse, 0x2, R106 ;  /* 0x0000000268177819 */ /* 0x040fe2000001026a */
[----:B------:R-:W-:-:S04]  /*1b8f0*/  IMAD.SHL.U32 R104, R104, 0x4, RZ ;  /* 0x0000000468687824 */ /* 0x000fc800078e00ff */
[----:B------:R1:W-:Y:S04]  /*1b900*/  STL [R1+0x3c], R23 ;  /* 0x00003c1701007387 */ /* 0x0003e80000100800 */
[----:B------:R-:W-:Y:S01]  /*1b910*/  STL [R1+0x38], R104 ;  /* 0x0000386801007387 */ /* 0x000fe20000100800 */
[----:B-1----:R-:W-:-:S03]  /*1b920*/  IMAD.SHL.U32 R23, R100, 0x4, RZ ;  /* 0x0000000464177824 */ /* 0x002fc600078e00ff */
[----:B------:R-:W-:Y:S04]  /*1b930*/  STL [R1+0x34], R102 ;  /* 0x0000346601007387 */ /* 0x000fe80000100800 */
[----:B------:R1:W-:Y:S01]  /*1b940*/  STL [R1+0x30], R23 ;  /* 0x0000301701007387 */ /* 0x0003e20000100800 */
[----:B------:R-:W-:-:S03]  /*1b950*/  SHF.L.U64.HI R90, R88, 0x2, R90 ;  /* 0x00000002585a7819 */ /* 0x000fc6000001025a */
[----:B------:R-:W-:Y:S01]  /*1b960*/  STL [R1+0x2c], R98 ;  /* 0x00002c6201007387 */ /* 0x000fe20000100800 */
[C---:B-1----:R-:W-:Y:S01]  /*1b970*/  SHF.L.U64.HI R23, R92.reuse, 0x2, R94 ;  /* 0x000000025c177819 */ /* 0x042fe2000001025e */
[----:B------:R-:W-:Y:S02]  /*1b980*/  IMAD.SHL.U32 R92, R92, 0x4, RZ ;  /* 0x000000045c5c7824 */ /* 0x000fe400078e00ff */
[----:B------:R-:W-:Y:S04]  /*1b990*/  STL [R1+0x28], R96 ;  /* 0x0000286001007387 */ /* 0x000fe80000100800 */
[----:B------:R1:W-:Y:S01]  /*1b9a0*/  STL [R1+0x24], R23 ;  /* 0x0000241701007387 */ /* 0x0003e20000100800 */
[C---:B------:R-:W-:Y:S01]  /*1b9b0*/  SHF.L.U64.HI R86, R84.reuse, 0x2, R86 ;  /* 0x0000000254567819 */ /* 0x040fe20000010256 */
[----:B------:R-:W-:-:S02]  /*1b9c0*/  IMAD.SHL.U32 R84, R84, 0x4, RZ ;  /* 0x0000000454547824 */ /* 0x000fc400078e00ff */
        /* <DEDUP_REMOVED lines=9> */
[----:B------:R1:W-:Y:S04]  /*1ba60*/  STL [R1+0xc], R23 ;  /* 0x00000c1701007387 */ /* 0x0003e80000100800 */
[----:B------:R-:W-:Y:S01]  /*1ba70*/  STL [R1+0x8], R80 ;  /* 0x0000085001007387 */ /* 0x000fe20000100800 */
[----:B-1----:R-:W-:-:S03]  /*1ba80*/  IMAD.SHL.U32 R23, R76, 0x4, RZ ;  /* 0x000000044c177824 */ /* 0x002fc600078e00ff */
[----:B------:R-:W-:Y:S04]  /*1ba90*/  STL [R1+0x4], R78 ;  /* 0x0000044e01007387 */ /* 0x000fe80000100800 */
[----:B------:R1:W-:Y:S04]  /*1baa0*/  STL [R1], R23 ;  /* 0x0000001701007387 */ /* 0x0003e80000100800 */
[----:B------:R-:W2:Y:S04]  /*1bab0*/  LDL.LU R92, [R1+0x48] ;  /* 0x00004800015c7983 */ /* 0x000ea80000300800 */
[----:B------:R-:W3:Y:S04]  /*1bac0*/  LDL.LU R94, [R1+0x4c] ;  /* 0x00004c00015e7983 */ /* 0x000ee80000300800 */
[----:B------:R-:W4:Y:S04]  /*1bad0*/  LDL.LU R96, [R1+0x50] ;  /* 0x0000500001607983 */ /* 0x000f280000300800 */
[----:B------:R-:W3:Y:S01]  /*1bae0*/  LDL.LU R98, [R1+0x54] ;  /* 0x0000540001627983 */ /* 0x000ee20000300800 */
[----:B------:R-:W-:-:S03]  /*1baf0*/  IMAD.IADD R6, R127, 0x1, R6 ;  /* 0x000000017f067824 */ /* 0x000fc600078e0206 */
[----:B------:R-:W3:Y:S04]  /*1bb00*/  LDL.LU R100, [R1+0x58] ;  /* 0x0000580001647983 */ /* 0x000ee80000300800 */
[----:B------:R-:W3:Y:S04]  /*1bb10*/  LDL.LU R102, [R1+0x5c] ;  /* 0x00005c0001667983 */ /* 0x000ee80000300800 */
[----:B------:R-:W3:Y:S04]  /*1bb20*/  LDL.LU R104, [R1+0x60] ;  /* 0x0000600001687983 */ /* 0x000ee80000300800 */
[----:B------:R-:W3:Y:S04]  /*1bb30*/  LDL.LU R106, [R1+0x64] ;  /* 0x00006400016a7983 */ /* 0x000ee80000300800 */
[----:B------:R-:W3:Y:S01]  /*1bb40*/  LDL.LU R127, [R1+0x7c] ;  /* 0x00007c00017f7983 */ /* 0x000ee20000300800 */
[----:B------:R-:W-:Y:S01]  /*1bb50*/  IMAD.MOV.U32 R90, RZ, RZ, R203 ;  /* 0x000000ffff5a7224 */ /* 0x000fe200078e00cb */
[----:B-1----:R-:W-:Y:S01]  /*1bb60*/  SHF.L.U64.HI R23, R24, 0x2, R70 ;  /* 0x0000000218177819 */ /* 0x002fe20000010246 */
[----:B------:R-:W-:Y:S01]  /*1bb70*/  IMAD.MOV.U32 R88, RZ, RZ, R202 ;  /* 0x000000ffff587224 */ /* 0x000fe200078e00ca */
[C---:B------:R-:W-:Y:S01]  /*1bb80*/  SHF.L.U64.HI R203, R72.reuse, 0x2, R74 ;  /* 0x0000000248cb7819 */ /* 0x040fe2000001024a */
[----:B------:R-:W-:Y:S01]  /*1bb90*/  IMAD.SHL.U32 R202, R72, 0x4, RZ ;  /* 0x0000000448ca7824 */ /* 0x000fe200078e00ff */
[----:B------:R-:W-:-:S02]  /*1bba0*/  SHF.L.U64.HI R70, R71, 0x2, R108 ;  /* 0x0000000247467819 */ /* 0x000fc4000001026c */
[----:B------:R-:W4:Y:S01]  /*1bbb0*/  LDL.LU R108, [R1+0x68] ;  /* 0x00006800016c7983 */ /* 0x000f220000300800 */
[----:B------:R-:W-:-:S03]  /*1bbc0*/  SHF.L.U64.HI R72, R73, 0x2, R110 ;  /* 0x0000000249487819 */ /* 0x000fc6000001026e */
[----:B------:R-:W4:Y:S01]  /*1bbd0*/  LDL.LU R110, [R1+0x6c] ;  /* 0x00006c00016e7983 */ /* 0x000f220000300800 */
[----:B------:R-:W-:Y:S02]  /*1bbe0*/  SHF.L.U64.HI R84, R85, 0x2, R122 ;  /* 0x0000000255547819 */ /* 0x000fe4000001027a */
[----:B------:R-:W-:Y:S02]  /*1bbf0*/  SHF.L.U64.HI R122, R123, 0x2, R2 ;  /* 0x000000027b7a7819 */ /* 0x000fe40000010202 */
[----:B------:R-:W1:Y:S01]  /*1bc00*/  S2R R2, SR_TID.X ;  /* 0x0000000000027919 */ /* 0x000e620000002100 */
[----:B------:R-:W-:Y:S02]  /*1bc10*/  SHF.R.S32.HI R126, RZ, 0x7, R126 ;  /* 0x00000007ff7e7819 */ /* 0x000fe4000001147e */
[----:B------:R-:W-:Y:S02]  /*1bc20*/  SHF.L.U64.HI R74, R75, 0x2, R112 ;  /* 0x000000024b4a7819 */ /* 0x000fe40000010270 */
[----:B------:R-:W-:-:S02]  /*1bc30*/  SHF.L.U64.HI R76, R77, 0x2, R114 ;  /* 0x000000024d4c7819 */ /* 0x000fc40000010272 */
[----:B------:R-:W-:Y:S02]  /*1bc40*/  SHF.L.U64.HI R78, R79, 0x2, R116 ;  /* 0x000000024f4e7819 */ /* 0x000fe40000010274 */
[----:B------:R-:W-:Y:S02]  /*1bc50*/  SHF.L.U64.HI R114, R115, 0x2, R5 ;  /* 0x0000000273727819 */ /* 0x000fe40000010205 */
[----:B------:R-:W-:Y:S01]  /*1bc60*/  SHF.L.U64.HI R80, R81, 0x2, R118 ;  /* 0x0000000251507819 */ /* 0x000fe20000010276 */
[----:B------:R1:W5:Y:S01]  /*1bc70*/  LDL.LU R5, [R1+0x418] ;  /* 0x0004180001057983 */ /* 0x0003620000300800 */
[----:B------:R-:W-:Y:S02]  /*1bc80*/  SHF.L.U64.HI R116, R117, 0x2, R4 ;  /* 0x0000000275747819 */ /* 0x000fe40000010204 */
[----:B------:R-:W-:Y:S01]  /*1bc90*/  SHF.L.U64.HI R82, R83, 0x2, R120 ;  /* 0x0000000253527819 */ /* 0x000fe20000010278 */
[----:B------:R1:W5:Y:S01]  /*1bca0*/  LDL.LU R4, [R1+0x414] ;  /* 0x0004140001047983 */ /* 0x0003620000300800 */
[----:B------:R-:W-:-:S02]  /*1bcb0*/  SHF.L.U64.HI R118, R119, 0x2, R3 ;  /* 0x0000000277767819 */ /* 0x000fc40000010203 */
[----:B------:R-:W-:Y:S01]  /*1bcc0*/  SHF.L.U64.HI R120, R121, 0x2, R0 ;  /* 0x0000000279787819 */ /* 0x000fe20000010200 */
[----:B------:R1:W5:Y:S04]  /*1bcd0*/  LDL.LU R3, [R1+0x410] ;  /* 0x0004100001037983 */ /* 0x0003680000300800 */
[----:B------:R1:W5:Y:S01]  /*1bce0*/  LDL.LU R0, [R1+0x40c] ;  /* 0x00040c0001007983 */ /* 0x0003620000300800 */
[----:B------:R-:W-:Y:S01]  /*1bcf0*/  SHF.L.U64.HI R86, R87, 0x2, R238 ;  /* 0x0000000257567819 */ /* 0x000fe200000102ee */
[----:B------:R-:W-:Y:S01]  /*1bd00*/  VIADD R238, R126, 0xfffffff9 ;  /* 0xfffffff97eee7836 */ /* 0x000fe20000000000 */
[C---:B------:R-:W-:Y:S01]  /*1bd10*/  SHF.L.U64.HI R252, R251.reuse, 0x2, R252 ;  /* 0x00000002fbfc7819 */ /* 0x040fe200000102fc */
[----:B------:R-:W-:Y:S01]  /*1bd20*/  IMAD.SHL.U32 R251, R251, 0x4, RZ ;  /* 0x00000004fbfb7824 */ /* 0x000fe200078e00ff */
[----:B------:R-:W-:-:S02]  /*1bd30*/  SHF.L.U64.HI R250, R249, 0x2, R250 ;  /* 0x00000002f9fa7819 */ /* 0x000fc400000102fa */
[----:B-1----:R-:W-:Y:S01]  /*1bd40*/  SHF.R.U32.HI R2, RZ, 0x6, R2 ;  /* 0x00000006ff027819 */ /* 0x002fe20000011602 */
[----:B------:R-:W-:Y:S01]  /*1bd50*/  IMAD.SHL.U32 R249, R249, 0x4, RZ ;  /* 0x00000004f9f97824 */ /* 0x000fe200078e00ff */
[C---:B------:R-:W-:Y:S01]  /*1bd60*/  SHF.L.U64.HI R248, R247.reuse, 0x2, R248 ;  /* 0x00000002f7f87819 */ /* 0x040fe200000102f8 */
        /* <DEDUP_REMOVED lines=119> */
[----:B------:R-:W-:Y:S01]  /*1c4e0*/  SHF.L.U64.HI R25, R26, 0x2, R25 ;  /* 0x000000021a197819 */ /* 0x000fe20000010219 */
        /* <DEDUP_REMOVED lines=61> */
[----:B------:R-:W-:Y:S01]  /*1c8c0*/  SGXT.U32 R2, R2, 0x1 ;  /* 0x000000010202781a */ /* 0x000fe20000000000 */
[----:B------:R-:W-:-:S02]  /*1c8d0*/  IMAD.SHL.U32 R73, R73, 0x4, RZ ;  /* 0x0000000449497824 */ /* 0x000fc400078e00ff */
[----:B------:R-:W-:Y:S02]  /*1c8e0*/  IMAD.SHL.U32 R75, R75, 0x4, RZ ;  /* 0x000000044b4b7824 */ /* 0x000fe400078e00ff */
[----:B------:R-:W-:Y:S02]  /*1c8f0*/  IMAD.SHL.U32 R77, R77, 0x4, RZ ;  /* 0x000000044d4d7824 */ /* 0x000fe400078e00ff */
[----:B------:R-:W-:Y:S02]  /*1c900*/  IMAD.SHL.U32 R79, R79, 0x4, RZ ;  /* 0x000000044f4f7824 */ /* 0x000fe400078e00ff */
[----:B------:R-:W-:Y:S02]  /*1c910*/  IMAD.SHL.U32 R81, R81, 0x4, RZ ;  /* 0x0000000451517824 */ /* 0x000fe400078e00ff */
[----:B------:R-:W-:Y:S02]  /*1c920*/  IMAD.SHL.U32 R83, R83, 0x4, RZ ;  /* 0x0000000453537824 */ /* 0x000fe400078e00ff */
        /* <DEDUP_REMOVED lines=8> */
[----:B------:R-:W-:Y:S01]  /*1c9b0*/  IMAD.SHL.U32 R123, R123, 0x4, RZ ;  /* 0x000000047b7b7824 */ /* 0x000fe200078e00ff */
[----:B------:R-:W-:Y:S01]  /*1c9c0*/  UIADD3 UR10, UPT, UPT, UR10, -0x380, URZ ;  /* 0xfffffc800a0a7890 */ /* 0x000fe2000fffe0ff */
[C---:B--2---:R-:W-:Y:S01]  /*1c9d0*/  SHF.L.U64.HI R92, R93.reuse, 0x2, R92 ;  /* 0x000000025d5c7819 */ /* 0x044fe2000001025c */
[----:B------:R-:W-:Y:S01]  /*1c9e0*/  IMAD.SHL.U32 R93, R93, 0x4, RZ ;  /* 0x000000045d5d7824 */ /* 0x000fe200078e00ff */
[----:B---3--:R-:W-:Y:S02]  /*1c9f0*/  SHF.L.U64.HI R112, R113, 0x2, R127 ;  /* 0x0000000271707819 */ /* 0x008fe4000001027f */
[----:B------:R-:W-:-:S05]  /*1ca00*/  VIMNMX R127, PT, PT, R126, 0x2, !PT ;  /* 0x000000027e7f7848 */ /* 0x000fca0007fe0100 */
[----:B------:R-:W-:-:S05]  /*1ca10*/  VIADD R127, R127, 0xffffffff ;  /* 0xffffffff7f7f7836 */ /* 0x000fca0000000000 */
[----:B------:R1:W-:Y:S01]  /*1ca20*/  STL [R1+0x40], R127 ;  /* 0x0000407f01007387 */ /* 0x0003e20000100800 */
[C---:B------:R-:W-:Y:S01]  /*1ca30*/  SHF.L.U64.HI R94, R95.reuse, 0x2, R94 ;  /* 0x000000025f5e7819 */ /* 0x040fe2000001025e */
[----:B------:R-:W-:Y:S01]  /*1ca40*/  IMAD.SHL.U32 R95, R95, 0x4, RZ ;  /* 0x000000045f5f7824 */ /* 0x000fe200078e00ff */
[C---:B----4-:R-:W-:Y:S01]  /*1ca50*/  SHF.L.U64.HI R96, R97.reuse, 0x2, R96 ;  /* 0x0000000261607819 */ /* 0x050fe20000010260 */
        /* <DEDUP_REMOVED lines=14> */
[----:B------:R-:W-:-:S02]  /*1cb40*/  IMAD.SHL.U32 R111, R111, 0x4, RZ ;  /* 0x000000046f6f7824 */ /* 0x000fc400078e00ff */
[----:B------:R-:W-:Y:S02]  /*1cb50*/  IMAD.SHL.U32 R113, R113, 0x4, RZ ;  /* 0x0000000471717824 */ /* 0x000fe400078e00ff */
[----:B------:R-:W-:Y:S01]  /*1cb60*/  IMAD.MOV.U32 R126, RZ, RZ, RZ ;  /* 0x000000ffff7e7224 */ /* 0x000fe200078e00ff */
[----:B------:R-:W-:Y:S01]  /*1cb70*/  UMOV UR12, 0x1 ;  /* 0x00000001000c7882 */ /* 0x000fe20000000000 */
[----:B------:R-:W-:Y:S01]  /*1cb80*/  UMOV UR13, 0x6 ;  /* 0x00000006000d7882 */ /* 0x000fe20000000000 */
[----:B------:R-:W-:Y:S01]  /*1cb90*/  UMOV UR4, URZ ;  /* 0x000000ff00047c82 */ /* 0x000fe20008000000 */
[----:B------:R-:W-:Y:S01]  /*1cba0*/  UMOV UR5, URZ ;  /* 0x000000ff00057c82 */ /* 0x000fe20008000000 */
[----:B-1----:R-:W-:-:S05]  /*1cbb0*/  UMOV UR6, URZ ;  /* 0x000000ff00067c82 */ /* 0x002fca0008000000 */
.L_x_10:
[----:B------:R-:W-:Y:S01]  /*1cbc0*/  UIADD3 UR4, UPT, UPT, UR4, 0x1, URZ ;  /* 0x0000000104047890 */ /* 0x000fe2000fffe0ff */
[----:B------:R-:W-:-:S04]  /*1cbd0*/  DEPBAR.LE SB0, 0xa ;  /* 0x000082800000791a */ /* 0x000fc80000000000 */
[----:B------:R-:W-:Y:S01]  /*1cbe0*/  ULEA UR9, UR12, UR7, 0x3 ;  /* 0x000000070c097291 */ /* 0x000fe2000f8e18ff */
[----:B------:R-:W-:Y:S01]  /*1cbf0*/  IMAD.U32 R126, R126, -0x80000000, RZ ;  /* 0x800000007e7e7824 */ /* 0x000fe200078e00ff */
[----:B------:R-:W-:Y:S02]  /*1cc00*/  UISETP.GT.AND UP1, UPT, UR4, 0x6, UPT ;  /* 0x000000060400788c */ /* 0x000fe4000bf24270 */
[----:B------:R-:W-:Y:S02]  /*1cc10*/  UIADD3 UR9, UPT, UPT, UR9, 0x70000, URZ ;  /* 0x0007000009097890 */ /* 0x000fe4000fffe0ff */
[----:B------:R-:W-:Y:S01]  /*1cc20*/  USEL UR4, UR4, URZ, !UP1 ;  /* 0x000000ff04047287 */ /* 0x000fe2000c800000 */
[----:B------:R-:W-:Y:S06]  /*1cc30*/  BAR.SYNC.DEFER_BLOCKING 0x0 ;  /* 0x0000000000007b1d */ /* 0x000fec0000010000 */
[----:B------:R-:W-:Y:S05]  /*1cc40*/  @P1 BRA `(.L_x_8) ;  /* 0x0000000400c41947 */ /* 0x000fea0003800000 */
[----:B------:R-:W-:Y:S01]  /*1cc50*/  ULEA UR16, UR4, UR7, 0xf ;  /* 0x0000000704107291 */ /* 0x000fe2000f8e78ff */
[----:B------:R-:W-:Y:S01]  /*1cc60*/  UMOV UR14, URZ ;  /* 0x000000ff000e7c82 */ /* 0x000fe20008000000 */
[----:B------:R-:W-:Y:S02]  /*1cc70*/  UMOV UR15, URZ ;  /* 0x000000ff000f7c82 */ /* 0x000fe40008000000 */
[----:B------:R-:W-:Y:S02]  /*1cc80*/  USHF.R.U32.HI UR72, URZ, 0x4, UR16 ;  /* 0x00000004ff487899 */ /* 0x000fe40008011610 */
[----:B------:R-:W-:Y:S02]  /*1cc90*/  UIADD3 UR16, UPT, UPT, UR16, 0x38000, URZ ;  /* 0x0003800010107890 */ /* 0x000fe4000fffe0ff */
[----:B------:R-:W-:Y:S02]  /*1cca0*/  USGXT.U32 UR72, UR72, 0xe ;  /* 0x0000000e4848789a */ /* 0x000fe40008000000 */
[----:B------:R-:W-:-:S02]  /*1ccb0*/  USHF.R.U32.HI UR16, URZ, 0x4, UR16 ;  /* 0x00000004ff107899 */ /* 0x000fc40008011610 */
[----:B------:R-:W-:Y:S02]  /*1ccc0*/  UIADD3 UR32, UP1, UPT, UR72, 0x2, URZ ;  /* 0x0000000248207890 */ /* 0x000fe4000ff3e0ff */
[----:B------:R-:W-:Y:S02]  /*1ccd0*/  USGXT.U32 UR76, UR16, 0xe ;  /* 0x0000000e104c789a */ /* 0x000fe40008000000 */
[----:B------:R-:W-:Y:S02]  /*1cce0*/  UIADD3.X UR33, UPT, UPT, UR14, 0x40004040, URZ, UP1, !UPT ;  /* 0x400040400e217890 */ /* 0x000fe40008ffe4ff */
[----:B------:R-:W-:Y:S02]  /*1ccf0*/  UIADD3 UR26, UP1, UPT, UR76, 0x2, URZ ;  /* 0x000000024c1a7890 */ /* 0x000fe4000ff3e0ff */
[----:B------:R-:W-:Y:S02]  /*1cd00*/  UIADD3 UR52, UP5, UPT, UR32, 0x202, URZ ;  /* 0x0000020220347890 */ /* 0x000fe4000ffbe0ff */
[----:B------:R-:W-:-:S02]  /*1cd10*/  UIADD3.X UR27, UPT, UPT, UR15, 0x40004040, URZ, UP1, !UPT ;  /* 0x400040400f1b7890 */ /* 0x000fc40008ffe4ff */
[----:B------:R-:W-:Y:S02]  /*1cd20*/  UIADD3 UR62, UP2, UPT, UR26, 0x2, URZ ;  /* 0x000000021a3e7890 */ /* 0x000fe4000ff5e0ff */
[----:B------:R-:W-:Y:S02]  /*1cd30*/  UIADD3.X UR53, UPT, UPT, UR33, URZ, URZ, UP5, !UPT ;  /* 0x000000ff21357290 */ /* 0x000fe4000affe4ff */
[----:B------:R-:W-:Y:S02]  /*1cd40*/  UIADD3.X UR63, UPT, UPT, UR27, URZ, URZ, UP2, !UPT ;  /* 0x000000ff1b3f7290 */ /* 0x000fe400097fe4ff */
[----:B------:R-:W-:Y:S02]  /*1cd50*/  UIADD3 UR54, UP5, UPT, UR26, 0x202, URZ ;  /* 0x000002021a367890 */ /* 0x000fe4000ffbe0ff */
[----:B------:R-:W-:Y:S02]  /*1cd60*/  UIADD3 UR28, UP2, UPT, UR26, 0x4, URZ ;  /* 0x000000041a1c7890 */ /* 0x000fe4000ff5e0ff */
[----:B------:R-:W-:-:S02]  /*1cd70*/  UIADD3 UR56, UP4, UPT, UR32, 0x200, URZ ;  /* 0x0000020020387890 */ /* 0x000fc4000ff9e0ff */
[----:B------:R-:W-:Y:S02]  /*1cd80*/  UIADD3 UR60, UP1, UPT, UR32, 0x2, URZ ;  /* 0x00000002203c7890 */ /* 0x000fe4000ff3e0ff */
[----:B------:R-:W-:Y:S02]  /*1cd90*/  UIADD3 UR58, UP6, UPT, UR32, 0x4, URZ ;  /* 0x00000004203a7890 */ /* 0x000fe4000ffde0ff */
[----:B------:R-:W-:Y:S02]  /*1cda0*/  UIADD3.X UR55, UPT, UPT, UR27, URZ, URZ, UP5, !UPT ;  /* 0x000000ff1b377290 */ /* 0x000fe4000affe4ff */
[----:B------:R-:W-:Y:S02]  /*1cdb0*/  UIADD3.X UR29, UPT, UPT, UR27, URZ, URZ, UP2, !UPT ;  /* 0x000000ff1b1d7290 */ /* 0x000fe400097fe4ff */
[----:B------:R-:W-:Y:S02]  /*1cdc0*/  UIADD3 UR50, UP5, UPT, UR26, 0x204, URZ ;  /* 0x000002041a327890 */ /* 0x000fe4000ffbe0ff */
[----:B------:R-:W-:-:S02]  /*1cdd0*/  UIADD3 UR42, UP2, UPT, UR26, 0x1fe, URZ ;  /* 0x000001fe1a2a7890 */ /* 0x000fc4000ff5e0ff */
[----:B------:R-:W-:Y:S02]  /*1cde0*/  UIADD3.X UR57, UPT, UPT, UR33, URZ, URZ, UP4, !UPT ;  /* 0x000000ff21397290 */ /* 0x000fe4000a7fe4ff */
[----:B------:R-:W-:Y:S02]  /*1cdf0*/  UIADD3 UR44, UP3, UPT, UR32, 0x1fe, URZ ;  /* 0x000001fe202c7890 */ /* 0x000fe4000ff7e0ff */
[----:B------:R-:W-:Y:S02]  /*1ce00*/  UIADD3.X UR61, UPT, UPT, UR33, URZ, URZ, UP1, !UPT ;  /* 0x000000ff213d7290 */ /* 0x000fe40008ffe4ff */
[----:B------:R-:W-:Y:S02]  /*1ce10*/  UIADD3 UR36, UP4, UPT, UR26, 0x200, URZ ;  /* 0x000002001a247890 */ /* 0x000fe4000ff9e0ff */
[----:B------:R-:W-:Y:S02]  /*1ce20*/  UIADD3 UR48, UP1, UPT, UR32, 0x204, URZ ;  /* 0x0000020420307890 */ /* 0x000fe4000ff3e0ff */
[----:B------:R-:W-:Y:S01]  /*1ce30*/  UIADD3.X UR59, UPT, UPT, UR33, URZ, URZ, UP6, !UPT ;  /* 0x000000ff213b7290 */ /* 0x000fe2000b7fe4ff */
[----:B------:R-:W-:Y:S01]  /*1ce40*/  UMOV UR16, UR9 ;  /* 0x0000000900107c82 */ /* 0x000fe20008000000 */
[----:B------:R-:W-:Y:S01]  /*1ce50*/  UMOV UR17, URZ ;  /* 0x000000ff00117c82 */ /* 0x000fe20008000000 */
[----:B------:R-:W-:-:S02]  /*1ce60*/  UIADD3 UR46, UP6, UPT, UR32, 0x3fe, URZ ;  /* 0x000003fe202e7890 */ /* 0x000fc4000ffde0ff */
[----:B------:R-:W-:Y:S02]  /*1ce70*/  UIADD3.X UR51, UPT, UPT, UR27, URZ, URZ, UP5, !UPT ;  /* 0x000000ff1b337290 */ /* 0x000fe4000affe4ff */
[----:B------:R-:W-:Y:S02]  /*1ce80*/  UIADD3.X UR43, UPT, UPT, UR27, URZ, URZ, UP2, !UPT ;  /* 0x000000ff1b2b7290 */ /* 0x000fe400097fe4ff */
[----:B------:R-:W-:Y:S01]  /*1ce90*/  UIADD3 UR68, UP5, UPT, UR26, 0x3fe, URZ ;  /* 0x000003fe1a447890 */ /* 0x000fe2000ffbe0ff */
[----:B------:R-:W-:Y:S01]  /*1cea0*/  UMOV UR74, 0x0 ;  /* 0x00000000004a7882 */ /* 0x000fe20000000000 */
[----:B------:R-:W-:Y:S01]  /*1ceb0*/  UMOV UR75, 0x4100910 ;  /* 0x04100910004b7882 */ /* 0x000fe20000000000 */
[----:B------:R-:W-:Y:S01]  /*1cec0*/  UMOV UR70, UR16 ;  /* 0x0000001000467c82 */ /* 0x000fe20008000000 */
[----:B------:R-:W-:Y:S02]  /*1ced0*/  UIADD3.X UR45, UPT, UPT, UR33, URZ, URZ, UP3, !UPT ;  /* 0x000000ff212d7290 */ /* 0x000fe40009ffe4ff */
[----:B------:R-:W-:Y:S01]  /*1cee0*/  UIADD3 UR18, UP2, UPT, UR32, 0x402, URZ ;  /* 0x0000040220127890 */ /* 0x000fe2000ff5e0ff */
[----:B------:R-:W-:Y:S01]  /*1cef0*/  UMOV UR73, 0x40004040 ;  /* 0x4000404000497882 */ /* 0x000fe20000000000 */
[----:B------:R-:W-:Y:S01]  /*1cf00*/  UMOV UR77, 0x40004040 ;  /* 0x40004040004d7882 */ /* 0x000fe20000000000 */
[----:B------:R-:W-:Y:S01]  /*1cf10*/  UIADD3.X UR37, UPT, UPT, UR27, URZ, URZ, UP4, !UPT ;  /* 0x000000ff1b257290 */ /* 0x000fe2000a7fe4ff */
[----:B------:R1:W-:Y:S01]  /*1cf20*/  UTCHMMA gdesc[UR72], gdesc[UR76], tmem[UR8], tmem[UR74], idesc[UR75], UPT ;  /* 0x00ff4a4c480075ea */ /* 0x0003e2000b800008 */
[----:B------:R-:W-:-:S02]  /*1cf30*/  UIADD3 UR20, UP3, UPT, UR32, 0x400, URZ ;  /* 0x0000040020147890 */ /* 0x000fc4000ff7e0ff */
[----:B------:R-:W-:Y:S02]  /*1cf40*/  UIADD3 UR16, UP4, UPT, UR32, 0x404, URZ ;  /* 0x0000040420107890 */ /* 0x000fe4000ff9e0ff */
[----:B------:R-:W-:Y:S01]  /*1cf50*/  UIADD3.X UR49, UPT, UPT, UR33, URZ, URZ, UP1, !UPT ;  /* 0x000000ff21317290 */ /* 0x000fe20008ffe4ff */
[----:B------:R-:W-:Y:S01]  /*1cf60*/  UMOV UR66, 0x0 ;  /* 0x0000000000427882 */ /* 0x000fe20000000000 */
[----:B------:R-:W-:Y:S01]  /*1cf70*/  UMOV UR67, 0x4100910 ;  /* 0x0410091000437882 */ /* 0x000fe20000000000 */
[----:B------:R-:W-:Y:S02]  /*1cf80*/  UIADD3 UR14, UP1, UPT, UR32, 0x5fe, URZ ;  /* 0x000005fe200e7890 */ /* 0x000fe4000ff3e0ff */
[----:B------:R2:W-:Y:S01]  /*1cf90*/  UTCHMMA gdesc[UR32], gdesc[UR26], tmem[UR8], tmem[UR66], idesc[UR67], UPT ;  /* 0x00ff421a200075ea */ /* 0x0005e2000b800008 */
[----:B------:R-:W-:Y:S01]  /*1cfa0*/  UIADD3.X UR47, UPT, UPT, UR33, URZ, URZ, UP6, !UPT ;  /* 0x000000ff212f7290 */ /* 0x000fe2000b7fe4ff */
[----:B------:R-:W-:Y:S01]  /*1cfb0*/  UMOV UR64, 0x0 ;  /* 0x0000000000407882 */ /* 0x000fe20000000000 */
[----:B------:R-:W-:Y:S01]  /*1cfc0*/  UMOV UR65, 0x4100910 ;  /* 0x0410091000417882 */ /* 0x000fe20000000000 */
[----:B-1----:R-:W-:Y:S01]  /*1cfd0*/  UIADD3 UR74, UP6, UPT, UR32, 0x600, URZ ;  /* 0x00000600204a7890 */ /* 0x002fe2000ffde0ff */
[----:B------:R1:W-:Y:S01]  /*1cfe0*/  UTCHMMA gdesc[UR60], gdesc[UR62], tmem[UR8], tmem[UR64], idesc[UR65], UPT ;  /* 0x00ff403e3c0075ea */ /* 0x0003e2000b800008 */
[----:B------:R-:W-:-:S02]  /*1cff0*/  UIADD3.X UR69, UPT, UPT, UR27, URZ, URZ, UP5, !UPT ;  /* 0x000000ff1b457290 */ /* 0x000fc4000affe4ff */
[----:B------:R-:W-:Y:S02]  /*1d000*/  UIADD3 UR72, UP5, UPT, UR32, 0x602, URZ ;  /* 0x0000060220487890 */ /* 0x000fe4000ffbe0ff */
[----:B------:R-:W-:Y:S02]  /*1d010*/  UIADD3.X UR19, UPT, UPT, UR33, URZ, URZ, UP2, !UPT ;  /* 0x000000ff21137290 */ /* 0x000fe400097fe4ff */
[----:B------:R-:W-:Y:S02]  /*1d020*/  UIADD3.X UR21, UPT, UPT, UR33, URZ, URZ, UP3, !UPT ;  /* 0x000000ff21157290 */ /* 0x000fe40009ffe4ff */
[----:B--2---:R-:W-:Y:S02]  /*1d030*/  UIADD3 UR66, UP2, UPT, UR26, 0x400, URZ ;  /* 0x000004001a427890 */ /* 0x004fe4000ff5e0ff */
[----:B------:R-:W-:Y:S01]  /*1d040*/  UIADD3.X UR17, UPT, UPT, UR33, URZ, URZ, UP4, !UPT ;  /* 0x000000ff21117290 */ /* 0x000fe2000a7fe4ff */
[----:B------:R-:W-:Y:S01]  /*1d050*/  UMOV UR24, 0x0 ;  /* 0x0000000000187882 */ /* 0x000fe20000000000 */
[----:B------:R-:W-:Y:S01]  /*1d060*/  UMOV UR25, 0x4100910 ;  /* 0x0410091000197882 */ /* 0x000fe20000000000 */
[----:B------:R-:W-:Y:S01]  /*1d070*/  UIADD3 UR76, UP3, UPT, UR32, 0x604, URZ ;  /* 0x00000604204c7890 */ /* 0x000fe2000ff7e0ff */
[----:B------:R2:W-:Y:S01]  /*1d080*/  UTCHMMA gdesc[UR58], gdesc[UR28], tmem[UR8], tmem[UR24], idesc[UR25], UPT ;  /* 0x00ff181c3a0075ea */ /* 0x0005e2000b800008 */
[----:B-1----:R-:W-:-:S02]  /*1d090*/  UIADD3 UR60, UP4, UPT, UR26, 0x402, URZ ;  /* 0x000004021a3c7890 */ /* 0x002fc4000ff9e0ff */
[----:B------:R-:W-:Y:S02]  /*1d0a0*/  UIADD3.X UR15, UPT, UPT, UR33, URZ, URZ, UP1, !UPT ;  /* 0x000000ff210f7290 */ /* 0x000fe40008ffe4ff */
[----:B------:R-:W-:Y:S02]  /*1d0b0*/  UIADD3 UR32, UP1, UPT, UR26, 0x404, URZ ;  /* 0x000004041a207890 */ /* 0x000fe4000ff3e0ff */
[----:B------:R-:W-:Y:S02]  /*1d0c0*/  UIADD3.X UR75, UPT, UPT, UR33, URZ, URZ, UP6, !UPT ;  /* 0x000000ff214b7290 */ /* 0x000fe4000b7fe4ff */
[----:B------:R-:W-:Y:S02]  /*1d0d0*/  UIADD3 UR62, UP6, UPT, UR26, 0x5fe, URZ ;  /* 0x000005fe1a3e7890 */ /* 0x000fe4000ffde0ff */
[----:B------:R-:W-:Y:S02]  /*1d0e0*/  UIADD3.X UR73, UPT, UPT, UR33, URZ, URZ, UP5, !UPT ;  /* 0x000000ff21497290 */ /* 0x000fe4000affe4ff */
[----:B--2---:R-:W-:-:S02]  /*1d0f0*/  UIADD3 UR24, UP5, UPT, UR26, 0x600, URZ ;  /* 0x000006001a187890 */ /* 0x004fc4000ffbe0ff */
[----:B------:R-:W-:Y:S02]  /*1d100*/  UIADD3.X UR67, UPT, UPT, UR27, URZ, URZ, UP2, !UPT ;  /* 0x000000ff1b437290 */ /* 0x000fe400097fe4ff */
[----:B------:R-:W-:Y:S02]  /*1d110*/  UIADD3.X UR77, UPT, UPT, UR33, URZ, URZ, UP3, !UPT ;  /* 0x000000ff214d7290 */ /* 0x000fe40009ffe4ff */
[----:B------:R-:W-:Y:S02]  /*1d120*/  UIADD3 UR28, UP2, UPT, UR26, 0x602, URZ ;  /* 0x000006021a1c7890 */ /* 0x000fe4000ff5e0ff */
[----:B------:R-:W-:Y:S01]  /*1d130*/  UIADD3.X UR61, UPT, UPT, UR27, URZ, URZ, UP4, !UPT ;  /* 0x000000ff1b3d7290 */ /* 0x000fe2000a7fe4ff */
[----:B------:R-:W-:Y:S01]  /*1d140*/  UMOV UR40, 0x0 ;  /* 0x0000000000287882 */ /* 0x000fe20000000000 */
[----:B------:R-:W-:Y:S01]  /*1d150*/  UMOV UR41, 0x4100910 ;  /* 0x0410091000297882 */ /* 0x000fe20000000000 */
[----:B------:R-:W-:Y:S01]  /*1d160*/  UIADD3 UR26, UP3, UPT, UR26, 0x604, URZ ;  /* 0x000006041a1a7890 */ /* 0x000fe2000ff7e0ff */
[----:B------:R1:W-:Y:S01]  /*1d170*/  UTCHMMA gdesc[UR44], gdesc[UR42], tmem[UR8], tmem[UR40], idesc[UR41], UPT ;  /* 0x00ff282a2c0075ea */ /* 0x0003e2000b800008 */
[----:B------:R-:W-:Y:S01]  /*1d180*/  UIADD3.X UR33, UPT, UPT, UR27, URZ, URZ, UP1, !UPT ;  /* 0x000000ff1b217290 */ /* 0x000fe20008ffe4ff */
[----:B------:R2:W-:Y:S01]  /*1d190*/  UTCHMMA gdesc[UR56], gdesc[UR36], tmem[UR8], tmem[UR64], idesc[UR65], UPT ;  /* 0x00ff4024380075ea */ /* 0x0005e2000b800008 */
[----:B------:R-:W-:-:S02]  /*1d1a0*/  UIADD3.X UR63, UPT, UPT, UR27, URZ, URZ, UP6, !UPT ;  /* 0x000000ff1b3f7290 */ /* 0x000fc4000b7fe4ff */
[----:B------:R-:W-:Y:S01]  /*1d1b0*/  UIADD3.X UR25, UPT, UPT, UR27, URZ, URZ, UP5, !UPT ;  /* 0x000000ff1b197290 */ /* 0x000fe2000affe4ff */
[----:B------:R-:W-:Y:S01]  /*1d1c0*/  UMOV UR58, 0x0 ;  /* 0x00000000003a7882 */ /* 0x000fe20000000000 */
[----:B------:R-:W-:Y:S01]  /*1d1d0*/  UMOV UR59, 0x4100910 ;  /* 0x04100910003b7882 */ /* 0x000fe20000000000 */
[----:B------:R-:W-:Y:S01]  /*1d1e0*/  UIADD3.X UR29, UPT, UPT, UR27, URZ, URZ, UP2, !UPT ;  /* 0x000000ff1b1d7290 */ /* 0x000fe200097fe4ff */
[----:B------:R2:W-:Y:S01]  /*1d1f0*/  UTCHMMA gdesc[UR52], gdesc[UR54], tmem[UR8], tmem[UR58], idesc[UR59], UPT ;  /* 0x00ff3a36340075ea */ /* 0x0005e2000b800008 */
[----:B------:R-:W-:Y:S01]  /*1d200*/  UIADD3.X UR27, UPT, UPT, UR27, URZ, URZ, UP3, !UPT ;  /* 0x000000ff1b1b7290 */ /* 0x000fe20009ffe4ff */
[----:B------:R2:W-:Y:S01]  /*1d210*/  UTCHMMA gdesc[UR48], gdesc[UR50], tmem[UR8], tmem[UR64], idesc[UR65], UPT ;  /* 0x00ff4032300075ea */ /* 0x0005e2000b800008 */
[----:B-1----:R-:W-:Y:S01]  /*1d220*/  UMOV UR44, 0x0 ;  /* 0x00000000002c7882 */ /* 0x002fe20000000000 */
[----:B------:R-:W-:Y:S01]  /*1d230*/  UMOV UR45, 0x4100910 ;  /* 0x04100910002d7882 */ /* 0x000fe20000000000 */
[----:B------:R-:W-:Y:S01]  /*1d240*/  UMOV UR42, 0x0 ;  /* 0x00000000002a7882 */ /* 0x000fe20000000000 */
[----:B------:R-:W-:Y:S01]  /*1d250*/  UMOV UR43, 0x4100910 ;  /* 0x04100910002b7882 */ /* 0x000fe20000000000 */
[----:B------:R2:W-:Y:S01]  /*1d260*/  UTCHMMA gdesc[UR46], gdesc[UR68], tmem[UR8], tmem[UR44], idesc[UR45], UPT ;  /* 0x00ff2c442e0075ea */ /* 0x0005e2000b800008 */
        /* <DEDUP_REMOVED lines=12> */
[----:B------:R2:W-:Y:S01]  /*1d330*/  UTCHMMA gdesc[UR76], gdesc[UR26], tmem[UR8], tmem[UR40], idesc[UR41], UPT ;  /* 0x00ff281a4c0075ea */ /* 0x0005e2000b800008 */
[----:B------:R2:W-:Y:S01]  /*1d340*/  UTCBAR [UR70], URZ ;  /* 0x000000ff460073e9 */ /* 0x0005e200080000ff */
[----:B------:R-:W-:Y:S01]  /*1d350*/  NOP ;  /* 0x0000000000007918 */ /* 0x000fe20000000000 */
.L_x_8:
[----:B------:R-:W1:Y:S01]  /*1d360*/  LDC R238, c[0x0][0x3a0] ;  /* 0x0000e800ffee7b82 */ /* 0x000e620000000800 */
[----:B--2---:R-:W-:Y:S01]  /*1d370*/  UMOV UR14, UR5 ;  /* 0x00000005000e7c82 */ /* 0x004fe20008000000 */
[----:B------:R-:W2:Y:S01]  /*1d380*/  SYNCS.PHASECHK.TRANS64.TRYWAIT P4, [UR11], R126 ;  /* 0x0000007eff0075a7 */ /* 0x000ea2000808110b */
[----:B-1----:R-:W-:-:S05]  /*1d390*/  VIADD R238, R238, 0x7f ;  /* 0x0000007feeee7836 */ /* 0x002fca0000000000 */
[----:B------:R-:W-:-:S04]  /*1d3a0*/  SHF.R.S32.HI R127, RZ, 0x1f, R238 ;  /* 0x0000001fff7f7819 */ /* 0x000fc800000114ee */
[----:B------:R-:W-:-:S04]  /*1d3b0*/  LEA.HI R127, R127, R238, RZ, 0x7 ;  /* 0x000000ee7f7f7211 */ /* 0x000fc800078f38ff */
[----:B------:R-:W-:-:S05]  /*1d3c0*/  SHF.R.S32.HI R127, RZ, 0x7, R127 ;  /* 0x00000007ff7f7819 */ /* 0x000fca000001147f */
[----:B------:R-:W-:-:S05]  /*1d3d0*/  VIADD R127, R127, 0xfffffff9 ;  /* 0xfffffff97f7f7836 */ /* 0x000fca0000000000 */
[----:B------:R-:W-:Y:S01]  /*1d3e0*/  ISETP.LE.AND P3, PT, R127, UR6, PT ;  /* 0x000000067f007c0c */ /* 0x000fe2000bf63270 */
[----:B--2---:R-:W-:-:S12]  /*1d3f0*/  @!P4 BRA `(.L_x_9) ;  /* 0x000000500048c947 */ /* 0x004fd80003800000 */
.L_x_16:
[----:B------:R-:W1:Y:S01]  /*1d400*/  S2R R238, SR_TID.X ;  /* 0x0000000000ee7919 */ /* 0x000e620000002100 */
[----:B------:R-:W-:Y:S01]  /*1d410*/  BAR.SYNC.DEFER_BLOCKING 0x0 ;  /* 0x0000000000007b1d */ /* 0x000fe20000010000 */
[----:B------:R-:W-:Y:S01]  /*1d420*/  ISETP.GE.AND P4, PT, R2, UR10, PT ;  /* 0x0000000a02007c0c */ /* 0x000fe2000bf86270 */
[----:B------:R-:W-:-:S03]  /*1d430*/  UIADD3 UR13, UPT, UPT, UR13, 0x1, URZ ;  /* 0x000000010d0d7890 */ /* 0x000fc6000fffe0ff */
[----:B------:R-:W-:Y:S01]  /*1d440*/  SEL R126, RZ, 0x4, P4 ;  /* 0x00000004ff7e7807 */ /* 0x000fe20002000000 */
[----:B------:R-:W-:-:S03]  /*1d450*/  UISETP.GT.AND UP1, UPT, UR13, 0x6, UPT ;  /* 0x000000060d00788c */ /* 0x000fc6000bf24270 */
[----:B------:R-:W-:Y:S01]  /*1d460*/  SEL R126, R126, RZ, !P3 ;  /* 0x000000ff7e7e7207 */ /* 0x000fe20005800000 */
[----:B------:R-:W-:-:S03]  /*1d470*/  USEL UR13, UR13, URZ, !UP1 ;  /* 0x000000ff0d0d7287 */ /* 0x000fc6000c800000 */
[----:B------:R-:W-:Y:S01]  /*1d480*/  ISETP.NE.U32.AND P4, PT, R126, RZ, PT ;  /* 0x000000ff7e00720c */ /* 0x000fe20003f85070 */
[----:B------:R-:W-:Y:S01]  /*1d490*/  ULEA UR5, UR13, UR7, 0xf ;  /* 0x000000070d057291 */ /* 0x000fe2000f8e78ff */
[----:B------:R-:W-:-:S05]  /*1d4a0*/  IADD3 R126, P5, PT, R7, R32, RZ ;  /* 0x00000020077e7210 */ /* 0x000fca0007fbe0ff */
[----:B------:R-:W-:Y:S01]  /*1d4b0*/  IMAD.X R127, R6, 0x1, R31, P5 ;  /* 0x00000001067f7824 */ /* 0x000fe200028e061f */
[----:B-1----:R-:W-:Y:S01]  /*1d4c0*/  SHF.R.U32.HI R2, RZ, 0x6, R238 ;  /* 0x00000006ff027819 */ /* 0x002fe200000116ee */
[----:B-----5:R-:W-:-:S03]  /*1d4d0*/  VIADD R238, R4, UR5 ;  /* 0x0000000504ee7c36 */ /* 0x020fc60008000000 */
[----:B------:R-:W-:Y:S02]  /*1d4e0*/  SGXT.U32 R2, R2, 0x1 ;  /* 0x000000010202781a */ /* 0x000fe40000000000 */
[----:B------:R-:W-:Y:S01]  /*1d4f0*/  @!PT LDS RZ, [RZ] ;  /* 0x00000000fffff984 */ /* 0x000fe20000000800 */
[----:B------:R-:W-:Y:S01]  /*1d500*/  @!PT LDS RZ, [RZ] ;  /* 0x00000000fffff984 */ /* 0x000fe20000000800 */
[----:B------:R-:W-:Y:S01]  /*1d510*/  @!PT LDS RZ, [RZ] ;  /* 0x00000000fffff984 */ /* 0x000fe20000000800 */
[----:B------:R1:W-:Y:S02]  /*1d520*/  LDGSTS.E [R238], desc[UR22][R126.64], P4 ;  /* 0x000000007eee7fae */ /* 0x0003e4000a1a1016 */
[----:B------:R-:W-:-:S04]  /*1d530*/  LOP3.LUT R2, R2, 0x2, RZ, 0xfc, !PT ;  /* 0x0000000202027812 */ /* 0x000fc800078efcff */
[----:B------:R-:W-:Y:S02]  /*1d540*/  ISETP.GE.AND P4, PT, R2, UR10, PT ;  /* 0x0000000a02007c0c */ /* 0x000fe4000bf86270 */
[----:B------:R-:W2:Y:S02]  /*1d550*/  S2R R2, SR_TID.X ;  /* 0x0000000000027919 */ /* 0x000ea40000002100 */
[----:B-1----:R-:W-:-:S04]  /*1d560*/  SEL R126, RZ, 0x4, P4 ;  /* 0x00000004ff7e7807 */ /* 0x002fc80002000000 */
[----:B------:R-:W-:-:S04]  /*1d570*/  SEL R126, R126, RZ, !P3 ;  /* 0x000000ff7e7e7207 */ /* 0x000fc80005800000 */
[----:B------:R-:W-:Y:S02]  /*1d580*/  ISETP.NE.U32.AND P4, PT, R126, RZ, PT ;  /* 0x000000ff7e00720c */ /* 0x000fe40003f85070 */
[----:B------:R-:W-:-:S05]  /*1d590*/  IADD3 R126, P5, PT, R7, R30, RZ ;  /* 0x0000001e077e7210 */ /* 0x000fca0007fbe0ff */
[----:B------:R-:W-:-:S06]  /*1d5a0*/  IMAD.X R127, R6, 0x1, R29, P5 ;  /* 0x00000001067f7824 */ /* 0x000fcc00028e061d */
[----:B------:R1:W-:Y:S01]  /*1d5b0*/  LDGSTS.E [R238+0x8], desc[UR22][R126.64], P4 ;  /* 0x000080007eee7fae */ /* 0x0003e2000a1a1016 */
[----:B--2---:R-:W-:-:S04]  /*1d5c0*/  SHF.R.U32.HI R2, RZ, 0x6, R2 ;  /* 0x00000006ff027819 */ /* 0x004fc80000011602 */
[----:B------:R-:W-:-:S04]  /*1d5d0*/  SGXT.U32 R2, R2, 0x1 ;  /* 0x000000010202781a */ /* 0x000fc80000000000 */
        /* <DEDUP_REMOVED lines=64> */
[----:B--2---:R-:W-:Y:S02]  /*1d9e0*/  SHF.R.U32.HI R2, RZ, 0x6, R2 ;  /* 0x00000006ff027819 */ /* 0x004fe40000011602 */
[----:B-1----:R-:W-:Y:S02]  /*1d9f0*/  LOP3.LUT R238, R4, 0x10, RZ, 0x3c, !PT ;  /* 0x0000001004ee7812 */ /* 0x002fe400078e3cff */
[----:B------:R-:W-:-:S03]  /*1da00*/  SGXT.U32 R2, R2, 0x1 ;  /* 0x000000010202781a */ /* 0x000fc60000000000 */
[----:B------:R-:W-:Y:S01]  /*1da10*/  VIADD R238, R238, UR5 ;  /* 0x00000005eeee7c36 */ /* 0x000fe20008000000 */
[----:B------:R-:W-:-:S04]  /*1da20*/  LOP3.LUT R2, R2, 0x4, RZ, 0xfc, !PT ;  /* 0x0000000402027812 */ /* 0x000fc800078efcff */
[----:B------:R-:W-:Y:S02]  /*1da30*/  ISETP.GE.AND P4, PT, R2, UR10, PT ;  /* 0x0000000a02007c0c */ /* 0x000fe4000bf86270 */
[----:B------:R-:W1:Y:S02]  /*1da40*/  S2R R2, SR_TID.X ;  /* 0x0000000000027919 */ /* 0x000e640000002100 */
[----:B------:R-:W-:-:S04]  /*1da50*/  SEL R126, RZ, 0x4, P4 ;  /* 0x00000004ff7e7807 */ /* 0x000fc80002000000 */
[----:B------:R-:W-:-:S04]  /*1da60*/  SEL R126, R126, RZ, !P3 ;  /* 0x000000ff7e7e7207 */ /* 0x000fc80005800000 */
[----:B------:R-:W-:Y:S02]  /*1da70*/  ISETP.NE.U32.AND P4, PT, R126, RZ, PT ;  /* 0x000000ff7e00720c */ /* 0x000fe40003f85070 */
[----:B------:R-:W-:-:S05]  /*1da80*/  IADD3 R126, P5, PT, R7, R28, RZ ;  /* 0x0000001c077e7210 */ /* 0x000fca0007fbe0ff */
[----:B------:R-:W-:-:S06]  /*1da90*/  IMAD.X R127, R6, 0x1, R27, P5 ;  /* 0x00000001067f7824 */ /* 0x000fcc00028e061b */
[----:B------:R2:W-:Y:S01]  /*1daa0*/  LDGSTS.E [R238], desc[UR22][R126.64], P4 ;  /* 0x000000007eee7fae */ /* 0x0005e2000a1a1016 */
[----:B-1----:R-:W-:-:S04]  /*1dab0*/  SHF.R.U32.HI R2, RZ, 0x6, R2 ;  /* 0x00000006ff027819 */ /* 0x002fc80000011602 */
[----:B------:R-:W-:-:S04]  /*1dac0*/  SGXT.U32 R2, R2, 0x1 ;  /* 0x000000010202781a */ /* 0x000fc80000000000 */
[----:B------:R-:W-:-:S04]  /*1dad0*/  LOP3.LUT R2, R2, 0x6, RZ, 0xfc, !PT ;  /* 0x0000000602027812 */ /* 0x000fc800078efcff */
[----:B------:R-:W-:Y:S02]  /*1dae0*/  ISETP.GE.AND P4, PT, R2, UR10, PT ;  /* 0x0000000a02007c0c */ /* 0x000fe4000bf86270 */
[----:B------:R-:W1:Y:S02]  /*1daf0*/  S2R R2, SR_TID.X ;  /* 0x0000000000027919 */ /* 0x000e640000002100 */
[----:B--2---:R-:W-:-:S04]  /*1db00*/  SEL R126, RZ, 0x4, P4 ;  /* 0x00000004ff7e7807 */ /* 0x004fc80002000000 */
[----:B------:R-:W-:-:S04]  /*1db10*/  SEL R126, R126, RZ, !P3 ;  /* 0x000000ff7e7e7207 */ /* 0x000fc80005800000 */
[----:B------:R-:W-:Y:S02]  /*1db20*/  ISETP.NE.U32.AND P4, PT, R126, RZ, PT ;  /* 0x000000ff7e00720c */ /* 0x000fe40003f85070 */
[----:B------:R-:W-:-:S05]  /*1db30*/  IADD3 R126, P5, PT, R7, R26, RZ ;  /* 0x0000001a077e7210 */ /* 0x000fca0007fbe0ff */
[----:B------:R-:W-:-:S06]  /*1db40*/  IMAD.X R127, R6, 0x1, R25, P5 ;  /* 0x00000001067f7824 */ /* 0x000fcc00028e0619 */
[----:B------:R2:W-:Y:S01]  /*1db50*/  LDGSTS.E [R238+0x8], desc[UR22][R126.64], P4 ;  /* 0x000080007eee7fae */ /* 0x0005e2000a1a1016 */
        /* <DEDUP_REMOVED lines=66> */
[----:B-1----:R-:W-:Y:S02]  /*1df80*/  SHF.R.U32.HI R2, RZ, 0x6, R2 ;  /* 0x00000006ff027819 */ /* 0x002fe40000011602 */
[----:B--2---:R-:W-:Y:S02]  /*1df90*/  LOP3.LUT R238, R4, 0x20, RZ, 0x3c, !PT ;  /* 0x0000002004ee7812 */ /* 0x004fe400078e3cff */
        /* <DEDUP_REMOVED lines=537> */
[----:B------:R2:W-:Y:S04]  /*20130*/  LDGSTS.E [R238+0x6008], desc[UR22][R126.64], P4 ;  /* 0x060080007eee7fae */ /* 0x0005e8000a1a1016 */
[----:B------:R-:W0:Y:S01]  /*20140*/  LDGDEPBAR ;  /* 0x00000000000079af */ /* 0x000e220000000000 */
[----:B-1----:R-:W-:-:S04]  /*20150*/  LOP3.LUT R2, R2, 0x7f, RZ, 0xc0, !PT ;  /* 0x0000007f02027812 */ /* 0x002fc800078ec0ff */
[----:B------:R-:W-:Y:S01]  /*20160*/  ISETP.GE.AND P4, PT, R2, UR10, PT ;  /* 0x0000000a02007c0c */ /* 0x000fe2000bf86270 */
[----:B--2---:R-:W-:Y:S01]  /*20170*/  VIADD R238, R3, UR5 ;  /* 0x0000000503ee7c36 */ /* 0x004fe20008000000 */
[----:B------:R-:W2:Y:S02]  /*20180*/  LDL R2, [R1+0x4] ;  /* 0x0000040001027983 */ /* 0x000ea40000100800 */
[----:B------:R-:W-:-:S04]  /*20190*/  SEL R126, RZ, 0x4, P4 ;  /* 0x00000004ff7e7807 */ /* 0x000fc80002000000 */
[----:B------:R-:W-:-:S04]  /*201a0*/  SEL R126, R126, RZ, !P3 ;  /* 0x000000ff7e7e7207 */ /* 0x000fc80005800000 */
[----:B------:R-:W-:Y:S02]  /*201b0*/  ISETP.NE.U32.AND P3, PT, R126, RZ, PT ;  /* 0x000000ff7e00720c */ /* 0x000fe40003f65070 */
[----:B------:R-:W-:-:S05]  /*201c0*/  IADD3 R126, P4, PT, R124, R140, RZ ;  /* 0x0000008c7c7e7210 */ /* 0x000fca0007f9e0ff */
[----:B------:R-:W-:-:S06]  /*201d0*/  IMAD.X R127, R8, 0x1, R141, P4 ;  /* 0x00000001087f7824 */ /* 0x000fcc00020e068d */
[----:B------:R1:W-:Y:S02]  /*201e0*/  LDGSTS.E [R238+0x38000], desc[UR22][R126.64], P3 ;  /* 0x380000007eee7fae */ /* 0x0003e400099a1016 */
[----:B-1----:R-:W-:-:S05]  /*201f0*/  IADD3 R126, P4, PT, R124, R156, RZ ;  /* 0x0000009c7c7e7210 */ /* 0x002fca0007f9e0ff */
[----:B------:R-:W-:-:S05]  /*20200*/  IMAD.X R127, R8, 0x1, R157, P4 ;  /* 0x00000001087f7824 */ /* 0x000fca00020e069d */
        /* <DEDUP_REMOVED lines=15> */
[----:B------:R1:W-:Y:S04]  /*20300*/  LDGSTS.E [R238+0x39800], desc[UR22][R126.64], P3 ;  /* 0x398000007eee7fae */ /* 0x0003e800099a1016 */
[----:B------:R-:W1:Y:S02]  /*20310*/  LDL R127, [R1] ;  /* 0x00000000017f7983 */ /* 0x000e640000100800 */
[----:B-1----:R-:W-:-:S05]  /*20320*/  IADD3 R126, P4, PT, R124, R127, RZ ;  /* 0x0000007f7c7e7210 */ /* 0x002fca0007f9e0ff */
[----:B--2---:R-:W-:Y:S01]  /*20330*/  IMAD.X R127, R8, 0x1, R2, P4 ;  /* 0x00000001087f7824 */ /* 0x004fe200020e0602 */
[----:B------:R-:W-:-:S04]  /*20340*/  LOP3.LUT R2, R3, 0x10, RZ, 0x3c, !PT ;  /* 0x0000001003027812 */ /* 0x000fc800078e3cff */
[----:B------:R1:W-:Y:S02]  /*20350*/  LDGSTS.E [R238+0x39c00], desc[UR22][R126.64], P3 ;  /* 0x39c000007eee7fae */ /* 0x0003e400099a1016 */
[----:B-1----:R-:W-:Y:S01]  /*20360*/  IADD3 R126, P4, PT, R124, R142, RZ ;  /* 0x0000008e7c7e7210 */ /* 0x002fe20007f9e0ff */
[----:B------:R-:W-:Y:S02]  /*20370*/  VIADD R238, R2, UR5 ;  /* 0x0000000502ee7c36 */ /* 0x000fe40008000000 */
[----:B------:R-:W2:Y:S02]  /*20380*/  LDL R2, [R1+0xc] ;  /* 0x00000c0001027983 */ /* 0x000ea40000100800 */
        /* <DEDUP_REMOVED lines=20> */
[----:B------:R-:W1:Y:S02]  /*204d0*/  LDL R127, [R1+0x8] ;  /* 0x00000800017f7983 */ /* 0x000e640000100800 */
        /* <DEDUP_REMOVED lines=168> */
[----:B-1----:R-:W-:Y:S02]  /*20f60*/  IADD3 R126, P4, PT, R124, R127, RZ ;  /* 0x0000007f7c7e7210 */ /* 0x002fe40007f9e0ff */
[----:B------:R-:W3:Y:S03]  /*20f70*/  LDL R127, [R1+0x3c] ;  /* 0x00003c00017f7983 */ /* 0x000ee60000100800 */
[----:B---3--:R-:W-:-:S05]  /*20f80*/  IMAD.X R127, R8, 0x1, R127, P4 ;  /* 0x00000001087f7824 */ /* 0x008fca00020e067f */
[----:B------:R1:W-:Y:S01]  /*20f90*/  LDGSTS.E [R238+0x39f80], desc[UR22][R126.64], P3 ;  /* 0x39f800007eee7fae */ /* 0x0003e200099a1016 */
[----:B--2---:R-:W-:-:S03]  /*20fa0*/  IADD3 R124, P4, PT, R124, R2, RZ ;  /* 0x000000027c7c7210 */ /* 0x004fc60007f9e0ff */
[----:B------:R-:W2:Y:S04]  /*20fb0*/  LDL R126, [R1+0x40] ;  /* 0x00004000017e7983 */ /* 0x000ea80000100800 */
[----:B------:R-:W3:Y:S04]  /*20fc0*/  LDL R238, [R1+0x78] ;  /* 0x0000780001ee7983 */ /* 0x000ee80000100800 */
[----:B------:R-:W4:Y:S01]  /*20fd0*/  LDL R127, [R1+0x70] ;  /* 0x00007000017f7983 */ /* 0x000f220000100800 */
[----:B------:R-:W1:Y:S01]  /*20fe0*/  S2R R2, SR_TID.X ;  /* 0x0000000000027919 */ /* 0x000e620000002100 */
[----:B------:R-:W-:-:S02]  /*20ff0*/  UIADD3 UR6, UPT, UPT, UR6, 0x1, URZ ;  /* 0x0000000106067890 */ /* 0x000fc4000fffe0ff */
[----:B------:R-:W-:Y:S01]  /*21000*/  UIADD3 UR12, UPT, UPT, UR12, 0x1, URZ ;  /* 0x000000010c0c7890 */ /* 0x000fe2000fffe0ff */
[----:B------:R-:W0:Y:S03]  /*21010*/  LDGDEPBAR ;  /* 0x00000000000079af */ /* 0x000e260000000000 */
[----:B------:R-:W-:-:S04]  /*21020*/  UISETP.GT.AND UP1, UPT, UR12, 0x1, UPT ;  /* 0x000000010c00788c */ /* 0x000fc8000bf24270 */
[----:B------:R-:W-:Y:S02]  /*21030*/  USEL UR5, URZ, 0x1, !UP1 ;  /* 0x00000001ff057887 */ /* 0x000fe4000c800000 */
[----:B------:R-:W-:Y:S02]  /*21040*/  UIADD3 UR10, UPT, UPT, UR10, -0x80, URZ ;  /* 0xffffff800a0a7890 */ /* 0x000fe4000fffe0ff */
[----:B------:R-:W-:Y:S02]  /*21050*/  USEL UR12, UR12, URZ, !UP1 ;  /* 0x000000ff0c0c7287 */ /* 0x000fe4000c800000 */
[----:B------:R-:W-:Y:S01]  /*21060*/  ULOP3.LUT UR5, UR14, UR5, URZ, 0x3c, !UPT ;  /* 0x000000050e057292 */ /* 0x000fe2000f8e3cff */
[----:B------:R-:W-:Y:S01]  /*21070*/  UMOV UR11, UR9 ;  /* 0x00000009000b7c82 */ /* 0x000fe20008000000 */
[----:B------:R-:W-:Y:S01]  /*21080*/  IMAD.X R8, R8, 0x1, R5, P4 ;  /* 0x0000000108087824 */ /* 0x000fe200020e0605 */
[----:B-1----:R-:W-:-:S04]  /*21090*/  SHF.R.U32.HI R2, RZ, 0x6, R2 ;  /* 0x00000006ff027819 */ /* 0x002fc80000011602 */
[----:B------:R-:W-:Y:S02]  /*210a0*/  SGXT.U32 R2, R2, 0x1 ;  /* 0x000000010202781a */ /* 0x000fe40000000000 */
[----:B--2---:R-:W-:Y:S01]  /*210b0*/  ISETP.NE.U32.AND P3, PT, R126, UR6, PT ;  /* 0x000000067e007c0c */ /* 0x004fe2000bf65070 */
[----:B------:R-:W-:Y:S01]  /*210c0*/  IMAD.U32 R126, RZ, RZ, UR14 ;  /* 0x0000000eff7e7e24 */ /* 0x000fe2000f8e00ff */
[----:B---3--:R-:W-:-:S05]  /*210d0*/  IADD3 R7, P5, PT, R7, R238, RZ ;  /* 0x000000ee07077210 */ /* 0x008fca0007fbe0ff */
[----:B----4-:R-:W-:-:S06]  /*210e0*/  IMAD.X R6, R6, 0x1, R127, P5 ;  /* 0x0000000106067824 */ /* 0x010fcc00028e067f */
[----:B------:R-:W-:Y:S05]  /*210f0*/  @P3 BRA `(.L_x_10) ;  /* 0xffffffb800b03947 */ /* 0x000fea000383ffff */
.L_x_7:
[----:B------:R-:W-:Y:S05]  /*21100*/  @!P2 BRA `(.L_x_11) ;  /* 0x000000000010a947 */ /* 0x000fea0003800000 */
[----:B------:R-:W-:-:S06]  /*21110*/  USHF.L.U32 UR14, UR14, 0x1f, URZ ;  /* 0x0000001f0e0e7899 */ /* 0x000fcc00080006ff */
[----:B-1---5:R-:W-:-:S04]  /*21120*/  IMAD.U32 R3, RZ, RZ, UR14 ;  /* 0x0000000eff037e24 */ /* 0x022fc8000f8e00ff */
[----:B------:R-:W1:Y:S02]  /*21130*/  SYNCS.PHASECHK.TRANS64.TRYWAIT P1, [UR9], R3 ;  /* 0x00000003ff0075a7 */ /* 0x000e640008021109 */
[----:B-1----:R-:W-:Y:S05]  /*21140*/  @!P1 BRA `(.L_x_12) ;  /* 0x0000001400009947 */ /* 0x002fea0003800000 */
.L_x_11:
[----:B-1----:R-:W1:Y:S01]  /*21150*/  S2R R37, SR_TID.X ;  /* 0x0000000000257919 */ /* 0x002e620000002100 */
[----:B------:R-:W-:-:S04]  /*21160*/  DEPBAR.LE SB0, 0x0 ;  /* 0x000080000000791a */ /* 0x000fc80000000000 */
[----:B------:R-:W-:Y:S06]  /*21170*/  BAR.SYNC.DEFER_BLOCKING 0x0 ;  /* 0x0000000000007b1d */ /* 0x000fec0000010000 */
[----:B------:R-:W2:Y:S01]  /*21180*/  LDCU.128 UR12, c[0x0][0x390] ;  /* 0x00007200ff0c77ac */ /* 0x000ea20008000c00 */
[----:B------:R-:W3:Y:S01]  /*21190*/  LDCU UR4, c[0x0][0x3b4] ;  /* 0x00007680ff0477ac */ /* 0x000ee20008000800 */
[----:B------:R-:W4:Y:S01]  /*211a0*/  LDCU UR5, c[0x0][0x3b8] ;  /* 0x00007700ff0577ac */ /* 0x000f220008000800 */
[----:B------:R-:W1:Y:S02]  /*211b0*/  @!P0 SYNCS.CCTL.IV [UR7+0x70000] ;  /* 0x07000000ff0089b1 */ /* 0x000e640008000007 */
[----:B-1----:R-:W-:Y:S01]  /*211c0*/  BAR.SYNC.DEFER_BLOCKING 0x0 ;  /* 0x0000000000007b1d */ /* 0x002fe20000010000 */
[C---:B-----5:R-:W-:Y:S01]  /*211d0*/  IMAD.SHL.U32 R3, R37.reuse, 0x10, RZ ;  /* 0x0000001025037824 */ /* 0x060fe200078e00ff */
[C---:B------:R-:W-:Y:S01]  /*211e0*/  LOP3.LUT R38, R37.reuse, 0x60, RZ, 0xc0, !PT ;  /* 0x0000006025267812 */ /* 0x040fe200078ec0ff */
[C---:B------:R-:W-:Y:S01]  /*211f0*/  IMAD.SHL.U32 R36, R37.reuse, 0x80, RZ ;  /* 0x0000008025247824 */ /* 0x040fe200078e00ff */
[----:B------:R-:W-:-:S02]  /*21200*/  LOP3.LUT R37, R37, 0x7f, RZ, 0xc0, !PT ;  /* 0x0000007f25257812 */ /* 0x000fc400078ec0ff */
[----:B------:R-:W-:Y:S01]  /*21210*/  LOP3.LUT R3, R3, 0xf0, RZ, 0xc0, !PT ;  /* 0x000000f003037812 */ /* 0x000fe200078ec0ff */
[----:B------:R-:W-:Y:S01]  /*21220*/  LDTM.16dp32bit_t0_t15.x32 R4, tmem[UR71] ;  /* 0x00000047000479ee */ /* 0x000fe20008a80000 */
[----:B------:R-:W1:Y:S01]  /*21230*/  LDTM.16dp32bit_t16_t31.x32 R4, tmem[UR71+0x20] ;  /* 0x00002047000479ee */ /* 0x000e620008aa0000 */
[----:B------:R-:W-:Y:S02]  /*21240*/  LOP3.LUT R36, R36, 0x800, RZ, 0xc0, !PT ;  /* 0x0000080024247812 */ /* 0x000fe400078ec0ff */
[----:B------:R-:W-:Y:S02]  /*21250*/  LEA R37, R37, UR7, 0x4 ;  /* 0x0000000725257c11 */ /* 0x000fe4000f8e20ff */
[----:B------:R-:W-:-:S05]  /*21260*/  IADD3 R3, PT, PT, R3, UR7, R36 ;  /* 0x0000000703037c10 */ /* 0x000fca000fffe024 */
[----:B------:R-:W-:Y:S02]  /*21270*/  IMAD R36, R38, 0x8, R3 ;  /* 0x0000000826247824 */ /* 0x000fe400078e0203 */
[----:B------:R-:W2:Y:S01]  /*21280*/  LDL.LU R3, [R1+0x354] ;  /* 0x0003540001037983 */ /* 0x000ea20000300800 */
[----:B------:R-:W3:Y:S01]  /*21290*/  @!P0 SYNCS.CCTL.IV [UR7+0x70008] ;  /* 0x07000800ff0089b1 */ /* 0x000ee20008000007 */
[----:B------:R-:W-:Y:S01]  /*212a0*/  NOP ;  /* 0x0000000000007918 */ /* 0x000fe20000000000 */
[----:B-1----:R-:W-:Y:S02]  /*212b0*/  IMAD.MOV.U32 R40, RZ, RZ, R4 ;  /* 0x000000ffff287224 */ /* 0x002fe400078e0004 */
[----:B------:R-:W-:Y:S02]  /*212c0*/  IMAD.MOV.U32 R4, RZ, RZ, R5 ;  /* 0x000000ffff047224 */ /* 0x000fe400078e0005 */
[----:B------:R-:W-:Y:S02]  /*212d0*/  IMAD.MOV.U32 R41, RZ, RZ, R6 ;  /* 0x000000ffff297224 */ /* 0x000fe400078e0006 */
[----:B------:R-:W-:-:S02]  /*212e0*/  IMAD.MOV.U32 R5, RZ, RZ, R7 ;  /* 0x000000ffff057224 */ /* 0x000fc400078e0007 */
[----:B------:R-:W-:Y:S02]  /*212f0*/  IMAD.MOV.U32 R42, RZ, RZ, R8 ;  /* 0x000000ffff2a7224 */ /* 0x000fe400078e0008 */
[----:B------:R-:W-:Y:S02]  /*21300*/  IMAD.MOV.U32 R43, RZ, RZ, R10 ;  /* 0x000000ffff2b7224 */ /* 0x000fe400078e000a */
[----:B------:R-:W-:Y:S02]  /*21310*/  IMAD.MOV.U32 R6, RZ, RZ, R9 ;  /* 0x000000ffff067224 */ /* 0x000fe400078e0009 */
[----:B------:R-:W-:Y:S01]  /*21320*/  IMAD.MOV.U32 R7, RZ, RZ, R11 ;  /* 0x000000ffff077224 */ /* 0x000fe200078e000b */
[----:B---3--:R-:W-:Y:S04]  /*21330*/  STS.128 [R36], R40 ;  /* 0x0000002824007388 */ /* 0x008fe80000000c00 */
[----:B------:R1:W-:Y:S01]  /*21340*/  STS.128 [R36+0x400], R4 ;  /* 0x0004000424007388 */ /* 0x0003e20000000c00 */
[----:B------:R-:W-:Y:S01]  /*21350*/  BAR.SYNC.DEFER_BLOCKING 0x0 ;  /* 0x0000000000007b1d */ /* 0x000fe20000010000 */
[----:B------:R-:W-:-:S02]  /*21360*/  IMAD.MOV.U32 R8, RZ, RZ, R12 ;  /* 0x000000ffff087224 */ /* 0x000fc400078e000c */
[----:B------:R-:W-:Y:S02]  /*21370*/  IMAD.MOV.U32 R9, RZ, RZ, R14 ;  /* 0x000000ffff097224 */ /* 0x000fe400078e000e */
[----:B------:R-:W-:Y:S02]  /*21380*/  IMAD.MOV.U32 R44, RZ, RZ, R13 ;  /* 0x000000ffff2c7224 */ /* 0x000fe400078e000d */
[----:B------:R-:W-:Y:S01]  /*21390*/  IMAD.MOV.U32 R45, RZ, RZ, R15 ;  /* 0x000000ffff2d7224 */ /* 0x000fe200078e000f */
[----:B------:R-:W3:Y:S04]  /*213a0*/  LDS.128 R40, [R37] ;  /* 0x0000000025287984 */ /* 0x000ee80000000c00 */
[----:B------:R-:W-:Y:S01]  /*213b0*/  LDS.128 R12, [R37+0x800] ;  /* 0x00080000250c7984 */ /* 0x000fe20000000c00 */
[----:B------:R-:W-:-:S02]  /*213c0*/  IMAD.MOV.U32 R10, RZ, RZ, R16 ;  /* 0x000000ffff0a7224 */ /* 0x000fc400078e0010 */
[----:B------:R-:W-:Y:S01]  /*213d0*/  IMAD.MOV.U32 R11, RZ, RZ, R18 ;  /* 0x000000ffff0b7224 */ /* 0x000fe200078e0012 */
[----:B------:R-:W-:Y:S01]  /*213e0*/  BAR.SYNC.DEFER_BLOCKING 0x0 ;  /* 0x0000000000007b1d */ /* 0x000fe20000010000 */
[----:B------:R-:W-:Y:S02]  /*213f0*/  IMAD.MOV.U32 R46, RZ, RZ, R17 ;  /* 0x000000ffff2e7224 */ /* 0x000fe400078e0011 */
[----:B------:R-:W-:-:S03]  /*21400*/  IMAD.MOV.U32 R47, RZ, RZ, R19 ;  /* 0x000000ffff2f7224 */ /* 0x000fc600078e0013 */
[----:B------:R-:W-:Y:S04]  /*21410*/  STS.128 [R36], R8 ;  /* 0x0000000824007388 */ /* 0x000fe80000000c00 */
[----:B------:R-:W-:Y:S01]  /*21420*/  STS.128 [R36+0x400], R44 ;  /* 0x0004002c24007388 */ /* 0x000fe20000000c00 */
[----:B------:R-:W-:Y:S01]  /*21430*/  BAR.SYNC.DEFER_BLOCKING 0x0 ;  /* 0x0000000000007b1d */ /* 0x000fe20000010000 */
[----:B-1----:R-:W-:Y:S02]  /*21440*/  IMAD.MOV.U32 R4, RZ, RZ, R20 ;  /* 0x000000ffff047224 */ /* 0x002fe400078e0014 */
[----:B------:R-:W-:-:S03]  /*21450*/  IMAD.MOV.U32 R5, RZ, RZ, R22 ;  /* 0x000000ffff057224 */ /* 0x000fc600078e0016 */
[----:B------:R-:W1:Y:S04]  /*21460*/  LDS.128 R44, [R37] ;  /* 0x00000000252c7984 */ /* 0x000e680000000c00 */
[----:B------:R-:W-:Y:S01]  /*21470*/  LDS.128 R8, [R37+0x800] ;  /* 0x0008000025087984 */ /* 0x000fe20000000c00 */
[----:B------:R-:W-:Y:S02]  /*21480*/  IMAD.MOV.U32 R6, RZ, RZ, R24 ;  /* 0x000000ffff067224 */ /* 0x000fe400078e0018 */
[----:B------:R-:W-:Y:S01]  /*21490*/  IMAD.MOV.U32 R7, RZ, RZ, R26 ;  /* 0x000000ffff077224 */ /* 0x000fe200078e001a */
[----:B------:R-:W-:Y:S01]  /*214a0*/  BAR.SYNC.DEFER_BLOCKING 0x0 ;  /* 0x0000000000007b1d */ /* 0x000fe20000010000 */
[----:B------:R-:W-:Y:S02]  /*214b0*/  IMAD.MOV.U32 R16, RZ, RZ, R21 ;  /* 0x000000ffff107224 */ /* 0x000fe400078e0015 */
[----:B------:R-:W-:-:S02]  /*214c0*/  IMAD.MOV.U32 R17, RZ, RZ, R23 ;  /* 0x000000ffff117224 */ /* 0x000fc400078e0017 */
[----:B------:R-:W-:Y:S02]  /*214d0*/  IMAD.MOV.U32 R18, RZ, RZ, R25 ;  /* 0x000000ffff127224 */ /* 0x000fe400078e0019 */
[----:B------:R-:W-:Y:S01]  /*214e0*/  IMAD.MOV.U32 R19, RZ, RZ, R27 ;  /* 0x000000ffff137224 */ /* 0x000fe200078e001b */
[----:B------:R-:W-:Y:S04]  /*214f0*/  STS.128 [R36], R4 ;  /* 0x0000000424007388 */ /* 0x000fe80000000c00 */
[----:B------:R1:W-:Y:S01]  /*21500*/  STS.128 [R36+0x400], R16 ;  /* 0x0004001024007388 */ /* 0x0003e20000000c00 */
[----:B------:R-:W-:Y:S01]  /*21510*/  BAR.SYNC.DEFER_BLOCKING 0x0 ;  /* 0x0000000000007b1d */ /* 0x000fe20000010000 */
[----:B------:R-:W-:Y:S02]  /*21520*/  IMAD.MOV.U32 R48, RZ, RZ, R28 ;  /* 0x000000ffff307224 */ /* 0x000fe400078e001c */
[----:B------:R-:W-:-:S02]  /*21530*/  IMAD.MOV.U32 R49, RZ, RZ, R30 ;  /* 0x000000ffff317224 */ /* 0x000fc400078e001e */
[----:B------:R-:W-:Y:S02]  /*21540*/  IMAD.MOV.U32 R52, RZ, RZ, R29 ;  /* 0x000000ffff347224 */ /* 0x000fe400078e001d */
[----:B------:R-:W-:Y:S02]  /*21550*/  IMAD.MOV.U32 R53, RZ, RZ, R31 ;  /* 0x000000ffff357224 */ /* 0x000fe400078e001f */
[----:B------:R-:W2:Y:S04]  /*21560*/  LDS.128 R28, [R37] ;  /* 0x00000000251c7984 */ /* 0x000ea80000000c00 */
[----:B------:R-:W-:Y:S01]  /*21570*/  LDS.128 R4, [R37+0x800] ;  /* 0x0008000025047984 */ /* 0x000fe20000000c00 */
[----:B------:R-:W-:Y:S02]  /*21580*/  IMAD.MOV.U32 R50, RZ, RZ, R32 ;  /* 0x000000ffff327224 */ /* 0x000fe400078e0020 */
[----:B------:R-:W-:Y:S01]  /*21590*/  IMAD.MOV.U32 R51, RZ, RZ, R34 ;  /* 0x000000ffff337224 */ /* 0x000fe200078e0022 */
[----:B------:R-:W-:Y:S01]  /*215a0*/  BAR.SYNC.DEFER_BLOCKING 0x0 ;  /* 0x0000000000007b1d */ /* 0x000fe20000010000 */
[----:B------:R-:W-:-:S02]  /*215b0*/  IMAD.MOV.U32 R54, RZ, RZ, R33 ;  /* 0x000000ffff367224 */ /* 0x000fc400078e0021 */
[----:B------:R-:W-:Y:S01]  /*215c0*/  IMAD.MOV.U32 R55, RZ, RZ, R35 ;  /* 0x000000ffff377224 */ /* 0x000fe200078e0023 */
[C---:B-1----:R-:W-:Y:S02]  /*215d0*/  LOP3.LUT R17, R0.reuse, R2, RZ, 0xfc, !PT ;  /* 0x0000000200117212 */ /* 0x042fe400078efcff */
[C-C-:B------:R-:W-:Y:S02]  /*215e0*/  LOP3.LUT R19, R0.reuse, 0x2, R2.reuse, 0xfe, !PT ;  /* 0x0000000200137812 */ /* 0x140fe400078efe02 */
[C-C-:B------:R-:W-:Y:S02]  /*215f0*/  LOP3.LUT R21, R0.reuse, 0x4, R2.reuse, 0xfe, !PT ;  /* 0x0000000400157812 */ /* 0x140fe400078efe02 */
[C-C-:B------:R-:W-:Y:S01]  /*21600*/  LOP3.LUT R20, R0.reuse, 0x6, R2.reuse, 0xfe, !PT ;  /* 0x0000000600147812 */ /* 0x140fe200078efe02 */
[----:B------:R1:W-:Y:S04]  /*21610*/  STS.128 [R36], R48 ;  /* 0x0000003024007388 */ /* 0x0003e80000000c00 */
[----:B------:R-:W-:Y:S01]  /*21620*/  STS.128 [R36+0x400], R52 ;  /* 0x0004003424007388 */ /* 0x000fe20000000c00 */
[----:B------:R-:W-:-:S02]  /*21630*/  LOP3.LUT R26, R0, 0xa, R2, 0xfe, !PT ;  /* 0x0000000a001a7812 */ /* 0x000fc400078efe02 */
[----:B------:R-:W-:-:S03]  /*21640*/  LOP3.LUT R25, R0, 0x8, R2, 0xfe, !PT ;  /* 0x0000000800197812 */ /* 0x000fc600078efe02 */
[----:B----4-:R-:W-:Y:S01]  /*21650*/  IMAD R27, R26, UR5, RZ ;  /* 0x000000051a1b7c24 */ /* 0x010fe2000f8e02ff */
[----:B------:R-:W-:Y:S01]  /*21660*/  LOP3.LUT R32, R0, 0xe, R2, 0xfe, !PT ;  /* 0x0000000e00207812 */ /* 0x000fe200078efe02 */
[----:B------:R-:W-:Y:S01]  /*21670*/  BAR.SYNC.DEFER_BLOCKING 0x0 ;  /* 0x0000000000007b1d */ /* 0x000fe20000010000 */
[C---:B--2---:R-:W-:Y:S01]  /*21680*/  ISETP.GE.AND P0, PT, R3.reuse, UR14, PT ;  /* 0x0000000e03007c0c */ /* 0x044fe2000bf06270 */
[----:B------:R-:W-:-:S03]  /*21690*/  IMAD R3, R3, UR4, RZ ;  /* 0x0000000403037c24 */ /* 0x000fc6000f8e02ff */
[C---:B------:R-:W-:Y:S01]  /*216a0*/  ISETP.LT.AND P4, PT, R17.reuse, UR15, !P0 ;  /* 0x0000000f11007c0c */ /* 0x040fe2000c781270 */
[----:B------:R-:W-:Y:S01]  /*216b0*/  IMAD R17, R17, UR5, RZ ;  /* 0x0000000511117c24 */ /* 0x000fe2000f8e02ff */
[----:B-1----:R-:W-:Y:S02]  /*216c0*/  LEA R48, P3, R3, UR12, 0x2 ;  /* 0x0000000c03307c11 */ /* 0x002fe4000f8610ff */
[C---:B------:R-:W-:Y:S01]  /*216d0*/  ISETP.LT.AND P1, PT, R19.reuse, UR15, !P0 ;  /* 0x0000000f13007c0c */ /* 0x040fe2000c721270 */
[----:B------:R-:W-:Y:S01]  /*216e0*/  IMAD R19, R19, UR5, RZ ;  /* 0x0000000513137c24 */ /* 0x000fe2000f8e02ff */
[C---:B------:R-:W-:Y:S01]  /*216f0*/  ISETP.LT.AND P2, PT, R21.reuse, UR15, !P0 ;  /* 0x0000000f15007c0c */ /* 0x040fe2000c741270 */
[----:B------:R-:W-:Y:S01]  /*21700*/  IMAD R21, R21, UR5, RZ ;  /* 0x0000000515157c24 */ /* 0x000fe2000f8e02ff */
[----:B------:R-:W-:Y:S02]  /*21710*/  LEA.HI.X.SX32 R50, R3, UR13, 0x2, P3 ;  /* 0x0000000d03327c11 */ /* 0x000fe400098f16ff */
[----:B------:R-:W-:Y:S01]  /*21720*/  LEA R16, P5, R17, R48, 0x2 ;  /* 0x0000003011107211 */ /* 0x000fe200078a10ff */
[C---:B------:R-:W-:Y:S01]  /*21730*/  IMAD R3, R20.reuse, UR5, RZ ;  /* 0x0000000514037c24 */ /* 0x040fe2000f8e02ff */
[----:B------:R-:W-:-:S02]  /*21740*/  ISETP.LT.AND P3, PT, R20, UR15, !P0 ;  /* 0x0000000f14007c0c */ /* 0x000fc4000c761270 */
[----:B------:R-:W-:Y:S02]  /*21750*/  LEA R18, P6, R19, R48, 0x2 ;  /* 0x0000003013127211 */ /* 0x000fe400078c10ff */
[----:B------:R-:W-:Y:S02]  /*21760*/  LEA.HI.X.SX32 R17, R17, R50, 0x2, P5 ;  /* 0x0000003211117211 */ /* 0x000fe400028f16ff */
[----:B------:R-:W-:Y:S02]  /*21770*/  LEA R20, P5, R21, R48, 0x2 ;  /* 0x0000003015147211 */ /* 0x000fe400078a10ff */
[-C--:B------:R-:W-:Y:S02]  /*21780*/  LEA.HI.X.SX32 R19, R19, R50.reuse, 0x2, P6 ;  /* 0x0000003213137211 */ /* 0x080fe400030f16ff */
[C---:B------:R-:W-:Y:S01]  /*21790*/  ISETP.LT.AND P6, PT, R25.reuse, UR15, !P0 ;  /* 0x0000000f19007c0c */ /* 0x040fe2000c7c1270 */
[----:B------:R-:W-:Y:S01]  /*217a0*/  IMAD R25, R25, UR5, RZ ;  /* 0x0000000519197c24 */ /* 0x000fe2000f8e02ff */
[----:B------:R-:W-:-:S02]  /*217b0*/  LEA.HI.X.SX32 R21, R21, R50, 0x2, P5 ;  /* 0x0000003215157211 */ /* 0x000fc400028f16ff */
[C---:B------:R-:W-:Y:S01]  /*217c0*/  LEA R22, P5, R3.reuse, R48, 0x2 ;  /* 0x0000003003167211 */ /* 0x040fe200078a10ff */
[----:B---3--:R1:W-:Y:S01]  /*217d0*/  @P4 STG.E desc[UR22][R16.64], R40 ;  /* 0x0000002810004986 */ /* 0x0083e2000c101916 */
[----:B------:R-:W-:Y:S02]  /*217e0*/  ISETP.LT.AND P4, PT, R26, UR15, !P0 ;  /* 0x0000000f1a007c0c */ /* 0x000fe4000c781270 */
[----:B------:R-:W-:Y:S01]  /*217f0*/  LEA.HI.X.SX32 R23, R3, R50, 0x2, P5 ;  /* 0x0000003203177211 */ /* 0x000fe200028f16ff */
[----:B------:R2:W-:Y:S01]  /*21800*/  @P1 STG.E desc[UR22][R18.64], R41 ;  /* 0x0000002912001986 */ /* 0x0005e2000c101916 */
[-C--:B------:R-:W-:Y:S02]  /*21810*/  LEA R26, P1, R27, R48.reuse, 0x2 ;  /* 0x000000301b1a7211 */ /* 0x080fe400078210ff */
[----:B------:R-:W-:Y:S02]  /*21820*/  LEA R24, P5, R25, R48, 0x2 ;  /* 0x0000003019187211 */ /* 0x000fe400078a10ff */
[----:B------:R-:W-:-:S02]  /*21830*/  LOP3.LUT R3, R0, 0xc, R2, 0xfe, !PT ;  /* 0x0000000c00037812 */ /* 0x000fc400078efe02 */
[-C--:B------:R-:W-:Y:S02]  /*21840*/  LEA.HI.X.SX32 R27, R27, R50.reuse, 0x2, P1 ;  /* 0x000000321b1b7211 */ /* 0x080fe400008f16ff */
[----:B------:R-:W-:Y:S02]  /*21850*/  LEA.HI.X.SX32 R25, R25, R50, 0x2, P5 ;  /* 0x0000003219197211 */ /* 0x000fe400028f16ff */
[C-C-:B-1----:R-:W-:Y:S02]  /*21860*/  LOP3.LUT R16, R0.reuse, 0x10, R2.reuse, 0xfe, !PT ;  /* 0x0000001000107812 */ /* 0x142fe400078efe02 */
[C---:B------:R-:W-:Y:S01]  /*21870*/  ISETP.LT.AND P1, PT, R3.reuse, UR15, !P0 ;  /* 0x0000000f03007c0c */ /* 0x040fe2000c721270 */
[----:B------:R-:W-:Y:S01]  /*21880*/  IMAD R3, R3, UR5, RZ ;  /* 0x0000000503037c24 */ /* 0x000fe2000f8e02ff */
[----:B------:R1:W-:Y:S01]  /*21890*/  @P2 STG.E desc[UR22][R20.64], R42 ;  /* 0x0000002a14002986 */ /* 0x0003e2000c101916 */
[----:B------:R-:W-:Y:S01]  /*218a0*/  LOP3.LUT R17, R0, 0x12, R2, 0xfe, !PT ;  /* 0x0000001200117812 */ /* 0x000fe200078efe02 */
[----:B--2---:R-:W-:-:S02]  /*218b0*/  IMAD R19, R32, UR5, RZ ;  /* 0x0000000520137c24 */ /* 0x004fc4000f8e02ff */
[----:B------:R2:W-:Y:S01]  /*218c0*/  @P3 STG.E desc[UR22][R22.64], R43 ;  /* 0x0000002b16003986 */ /* 0x0005e2000c101916 */
[----:B------:R-:W-:Y:S02]  /*218d0*/  ISETP.LT.AND P3, PT, R32, UR15, !P0 ;  /* 0x0000000f20007c0c */ /* 0x000fe4000c761270 */
[C---:B------:R-:W-:Y:S01]  /*218e0*/  ISETP.LT.AND P2, PT, R16.reuse, UR15, !P0 ;  /* 0x0000000f10007c0c */ /* 0x040fe2000c741270 */
[----:B------:R3:W-:Y:S01]  /*218f0*/  @P6 STG.E desc[UR22][R24.64], R44 ;  /* 0x0000002c18006986 */ /* 0x0007e2000c101916 */
[----:B-1----:R-:W-:-:S03]  /*21900*/  IMAD R21, R16, UR5, RZ ;  /* 0x0000000510157c24 */ /* 0x002fc6000f8e02ff */
[----:B------:R-:W1:Y:S01]  /*21910*/  LDS.128 R32, [R37] ;  /* 0x0000000025207984 */ /* 0x000e620000000c00 */
[-C--:B------:R-:W-:Y:S01]  /*21920*/  LEA R16, P6, R3, R48.reuse, 0x2 ;  /* 0x0000003003107211 */ /* 0x080fe200078c10ff */
[C---:B--2---:R-:W-:Y:S02]  /*21930*/  IMAD R23, R17.reuse, UR5, RZ ;  /* 0x0000000511177c24 */ /* 0x044fe4000f8e02ff */
[----:B------:R2:W-:Y:S01]  /*21940*/  @P4 STG.E desc[UR22][R26.64], R45 ;  /* 0x0000002d1a004986 */ /* 0x0005e2000c101916 */
[----:B------:R-:W-:Y:S02]  /*21950*/  ISETP.LT.AND P4, PT, R17, UR15, !P0 ;  /* 0x0000000f11007c0c */ /* 0x000fe4000c781270 */
[----:B------:R-:W-:Y:S01]  /*21960*/  LEA R18, P5, R19, R48, 0x2 ;  /* 0x0000003013127211 */ /* 0x000fe200078a10ff */
[----:B------:R-:W4:Y:S01]  /*21970*/  LDS.128 R36, [R37+0x800] ;  /* 0x0008000025247984 */ /* 0x000f220000000c00 */
[----:B------:R-:W-:Y:S02]  /*21980*/  LEA.HI.X.SX32 R17, R3, R50, 0x2, P6 ;  /* 0x0000003203117211 */ /* 0x000fe400030f16ff */
[----:B------:R-:W-:-:S02]  /*21990*/  LEA R20, P6, R21, R48, 0x2 ;  /* 0x0000003015147211 */ /* 0x000fc400078c10ff */
[-C--:B------:R-:W-:Y:S02]  /*219a0*/  LEA.HI.X.SX32 R19, R19, R50.reuse, 0x2, P5 ;  /* 0x0000003213137211 */ /* 0x080fe400028f16ff */
[----:B------:R-:W-:Y:S01]  /*219b0*/  LEA.HI.X.SX32 R21, R21, R50, 0x2, P6 ;  /* 0x0000003215157211 */ /* 0x000fe200030f16ff */
[----:B------:R2:W-:Y:S01]  /*219c0*/  @P1 STG.E desc[UR22][R16.64], R46 ;  /* 0x0000002e10001986 */ /* 0x0005e2000c101916 */
[----:B------:R-:W-:-:S03]  /*219d0*/  LOP3.LUT R3, R0, 0x14, R2, 0xfe, !PT ;  /* 0x0000001400037812 */ /* 0x000fc600078efe02 */
[----:B------:R-:W-:Y:S01]  /*219e0*/  @P3 STG.E desc[UR22][R18.64], R47 ;  /* 0x0000002f12003986 */ /* 0x000fe2000c101916 */
[----:B------:R-:W-:-:S03]  /*219f0*/  LEA R22, P5, R23, R48, 0x2 ;  /* 0x0000003017167211 */ /* 0x000fc600078a10ff */
[----:B------:R1:W-:Y:S01]  /*21a00*/  @P2 STG.E desc[UR22][R20.64], R28 ;  /* 0x0000001c14002986 */ /* 0x0003e2000c101916 */
[C---:B------:R-:W-:Y:S01]  /*21a10*/  ISETP.LT.AND P2, PT, R3.reuse, UR15, !P0 ;  /* 0x0000000f03007c0c */ /* 0x040fe2000c741270 */
[----:B------:R-:W-:Y:S01]  /*21a20*/  IMAD R3, R3, UR5, RZ ;  /* 0x0000000503037c24 */ /* 0x000fe2000f8e02ff */
[C-C-:B---3--:R-:W-:Y:S02]  /*21a30*/  LOP3.LUT R24, R0.reuse, 0x16, R2.reuse, 0xfe, !PT ;  /* 0x0000001600187812 */ /* 0x148fe400078efe02 */
[----:B------:R-:W-:Y:S02]  /*21a40*/  LEA.HI.X.SX32 R23, R23, R50, 0x2, P5 ;  /* 0x0000003217177211 */ /* 0x000fe400028f16ff */
[C-C-:B--2---:R-:W-:Y:S02]  /*21a50*/  LOP3.LUT R26, R0.reuse, 0x18, R2.reuse, 0xfe, !PT ;  /* 0x00000018001a7812 */ /* 0x144fe400078efe02 */
[----:B------:R-:W-:Y:S02]  /*21a60*/  LOP3.LUT R25, R0, 0x1a, R2, 0xfe, !PT ;  /* 0x0000001a00197812 */ /* 0x000fe400078efe02 */
[----:B------:R-:W-:-:S02]  /*21a70*/  LEA R16, P1, R3, R48, 0x2 ;  /* 0x0000003003107211 */ /* 0x000fc400078210ff */
[C---:B------:R-:W-:Y:S01]  /*21a80*/  ISETP.LT.AND P3, PT, R24.reuse, UR15, !P0 ;  /* 0x0000000f18007c0c */ /* 0x040fe2000c761270 */
[----:B------:R-:W-:Y:S01]  /*21a90*/  IMAD R24, R24, UR5, RZ ;  /* 0x0000000518187c24 */ /* 0x000fe2000f8e02ff */
[----:B------:R2:W-:Y:S01]  /*21aa0*/  @P4 STG.E desc[UR22][R22.64], R29 ;  /* 0x0000001d16004986 */ /* 0x0005e2000c101916 */
[C---:B-1----:R-:W-:Y:S01]  /*21ab0*/  IMAD R21, R26.reuse, UR5, RZ ;  /* 0x000000051a157c24 */ /* 0x042fe2000f8e02ff */
[----:B------:R-:W-:Y:S01]  /*21ac0*/  LEA.HI.X.SX32 R17, R3, R50, 0x2, P1 ;  /* 0x0000003203117211 */ /* 0x000fe200008f16ff */
[C---:B------:R-:W-:Y:S01]  /*21ad0*/  IMAD R3, R25.reuse, UR5, RZ ;  /* 0x0000000519037c24 */ /* 0x040fe2000f8e02ff */
[----:B------:R-:W-:Y:S02]  /*21ae0*/  ISETP.LT.AND P4, PT, R26, UR15, !P0 ;  /* 0x0000000f1a007c0c */ /* 0x000fe4000c781270 */
[----:B------:R-:W-:Y:S01]  /*21af0*/  ISETP.LT.AND P1, PT, R25, UR15, !P0 ;  /* 0x0000000f19007c0c */ /* 0x000fe2000c721270 */
[----:B------:R1:W-:Y:S01]  /*21b00*/  @P2 STG.E desc[UR22][R16.64], R30 ;  /* 0x0000001e10002986 */ /* 0x0003e2000c101916 */
[----:B------:R-:W-:-:S02]  /*21b10*/  LEA R18, P5, R24, R48, 0x2 ;  /* 0x0000003018127211 */ /* 0x000fc400078a10ff */
[-C--:B------:R-:W-:Y:S02]  /*21b20*/  LEA R20, P6, R21, R48.reuse, 0x2 ;  /* 0x0000003015147211 */ /* 0x080fe400078c10ff */
[----:B--2---:R-:W-:Y:S02]  /*21b30*/  LEA R22, P2, R3, R48, 0x2 ;  /* 0x0000003003167211 */ /* 0x004fe400078410ff */
[--C-:B------:R-:W-:Y:S02]  /*21b40*/  LOP3.LUT R25, R0, 0x1c, R2.reuse, 0xfe, !PT ;  /* 0x0000001c00197812 */ /* 0x100fe400078efe02 */
[-C--:B------:R-:W-:Y:S02]  /*21b50*/  LEA.HI.X.SX32 R19, R24, R50.reuse, 0x2, P5 ;  /* 0x0000003218137211 */ /* 0x080fe400028f16ff */
[-C--:B------:R-:W-:Y:S02]  /*21b60*/  LEA.HI.X.SX32 R21, R21, R50.reuse, 0x2, P6 ;  /* 0x0000003215157211 */ /* 0x080fe400030f16ff */
[----:B------:R-:W-:Y:S01]  /*21b70*/  LEA.HI.X.SX32 R23, R3, R50, 0x2, P2 ;  /* 0x0000003203177211 */ /* 0x000fe200010f16ff */
[C---:B------:R-:W-:Y:S01]  /*21b80*/  IMAD R3, R25.reuse, UR5, RZ ;  /* 0x0000000519037c24 */ /* 0x040fe2000f8e02ff */
[----:B------:R-:W-:Y:S01]  /*21b90*/  LOP3.LUT R24, R0, 0x1e, R2, 0xfe, !PT ;  /* 0x0000001e00187812 */ /* 0x000fe200078efe02 */
[----:B------:R2:W-:Y:S01]  /*21ba0*/  @P3 STG.E desc[UR22][R18.64], R31 ;  /* 0x0000001f12003986 */ /* 0x0005e2000c101916 */
[----:B------:R-:W-:-:S02]  /*21bb0*/  ISETP.LT.AND P2, PT, R25, UR15, !P0 ;  /* 0x0000000f19007c0c */ /* 0x000fc4000c741270 */
[----:B-1----:R-:W-:Y:S01]  /*21bc0*/  LOP3.LUT R17, R0, 0x20, R2, 0xfe, !PT ;  /* 0x0000002000117812 */ /* 0x002fe200078efe02 */
[----:B------:R1:W-:Y:S01]  /*21bd0*/  @P4 STG.E desc[UR22][R20.64], R32 ;  /* 0x0000002014004986 */ /* 0x0003e2000c101916 */
[----:B------:R-:W-:-:S03]  /*21be0*/  LEA R16, P5, R3, R48, 0x2 ;  /* 0x0000003003107211 */ /* 0x000fc600078a10ff */
[----:B------:R3:W-:Y:S01]  /*21bf0*/  @P1 STG.E desc[UR22][R22.64], R33 ;  /* 0x0000002116001986 */ /* 0x0007e2000c101916 */
[C---:B------:R-:W-:Y:S01]  /*21c00*/  ISETP.LT.AND P1, PT, R24.reuse, UR15, !P0 ;  /* 0x0000000f18007c0c */ /* 0x040fe2000c721270 */
[----:B------:R-:W-:Y:S01]  /*21c10*/  IMAD R24, R24, UR5, RZ ;  /* 0x0000000518187c24 */ /* 0x000fe2000f8e02ff */
[----:B--2---:R-:W-:Y:S02]  /*21c20*/  LOP3.LUT R19, R0, 0x22, R2, 0xfe, !PT ;  /* 0x0000002200137812 */ /* 0x004fe400078efe02 */
[C---:B------:R-:W-:Y:S01]  /*21c30*/  ISETP.LT.AND P3, PT, R17.reuse, UR15, !P0 ;  /* 0x0000000f11007c0c */ /* 0x040fe2000c761270 */
[----:B-1----:R-:W-:Y:S01]  /*21c40*/  IMAD R21, R17, UR5, RZ ;  /* 0x0000000511157c24 */ /* 0x002fe2000f8e02ff */
[----:B------:R-:W-:Y:S01]  /*21c50*/  LEA.HI.X.SX32 R17, R3, R50, 0x2, P5 ;  /* 0x0000003203117211 */ /* 0x000fe200028f16ff */
[C---:B------:R-:W-:Y:S01]  /*21c60*/  IMAD R3, R19.reuse, UR5, RZ ;  /* 0x0000000513037c24 */ /* 0x040fe2000f8e02ff */
[C---:B------:R-:W-:Y:S02]  /*21c70*/  LEA R18, P4, R24.reuse, R48, 0x2 ;  /* 0x0000003018127211 */ /* 0x040fe400078810ff */
[----:B------:R-:W-:Y:S01]  /*21c80*/  ISETP.LT.AND P5, PT, R19, UR15, !P0 ;  /* 0x0000000f13007c0c */ /* 0x000fe2000c7a1270 */
[----:B------:R1:W-:Y:S01]  /*21c90*/  @P2 STG.E desc[UR22][R16.64], R34 ;  /* 0x0000002210002986 */ /* 0x0003e2000c101916 */
[----:B------:R-:W-:-:S02]  /*21ca0*/  LEA.HI.X.SX32 R19, R24, R50, 0x2, P4 ;  /* 0x0000003218137211 */ /* 0x000fc400020f16ff */
[C---:B---3--:R-:W-:Y:S02]  /*21cb0*/  LEA R22, P2, R3.reuse, R48, 0x2 ;  /* 0x0000003003167211 */ /* 0x048fe400078410ff */
[--C-:B------:R-:W-:Y:S02]  /*21cc0*/  LOP3.LUT R24, R0, 0x24, R2.reuse, 0xfe, !PT ;  /* 0x0000002400187812 */ /* 0x100fe400078efe02 */
[----:B------:R-:W-:Y:S02]  /*21cd0*/  LEA.HI.X.SX32 R23, R3, R50, 0x2, P2 ;  /* 0x0000003203177211 */ /* 0x000fe400010f16ff */
[C---:B------:R-:W-:Y:S01]  /*21ce0*/  LEA R20, P6, R21.reuse, R48, 0x2 ;  /* 0x0000003015147211 */ /* 0x040fe200078c10ff */
[C---:B------:R-:W-:Y:S01]  /*21cf0*/  IMAD R3, R24.reuse, UR5, RZ ;  /* 0x0000000518037c24 */ /* 0x040fe2000f8e02ff */
[----:B------:R-:W-:Y:S02]  /*21d00*/  ISETP.LT.AND P4, PT, R24, UR15, !P0 ;  /* 0x0000000f18007c0c */ /* 0x000fe4000c781270 */
[----:B------:R-:W-:Y:S01]  /*21d10*/  LOP3.LUT R27, R0, 0x26, R2, 0xfe, !PT ;  /* 0x00000026001b7812 */ /* 0x000fe200078efe02 */
[----:B------:R2:W-:Y:S01]  /*21d20*/  @P1 STG.E desc[UR22][R18.64], R35 ;  /* 0x0000002312001986 */ /* 0x0005e2000c101916 */
[----:B------:R-:W-:-:S02]  /*21d30*/  LEA.HI.X.SX32 R21, R21, R50, 0x2, P6 ;  /* 0x0000003215157211 */ /* 0x000fc400030f16ff */
[C-C-:B------:R-:W-:Y:S02]  /*21d40*/  LOP3.LUT R26, R0.reuse, 0x28, R2.reuse, 0xfe, !PT ;  /* 0x00000028001a7812 */ /* 0x140fe400078efe02 */
[C---:B-1----:R-:W-:Y:S01]  /*21d50*/  LEA R16, P2, R3.reuse, R48, 0x2 ;  /* 0x0000003003107211 */ /* 0x042fe200078410ff */
[----:B------:R1:W-:Y:S01]  /*21d60*/  @P3 STG.E desc[UR22][R20.64], R12 ;  /* 0x0000000c14003986 */ /* 0x0003e2000c101916 */
[C-C-:B------:R-:W-:Y:S02]  /*21d70*/  LOP3.LUT R25, R0.reuse, 0x2a, R2.reuse, 0xfe, !PT ;  /* 0x0000002a00197812 */ /* 0x140fe400078efe02 */
[----:B------:R-:W-:Y:S01]  /*21d80*/  LEA.HI.X.SX32 R17, R3, R50, 0x2, P2 ;  /* 0x0000003203117211 */ /* 0x000fe200010f16ff */
[C---:B--2---:R-:W-:Y:S01]  /*21d90*/  IMAD R19, R27.reuse, UR5, RZ ;  /* 0x000000051b137c24 */ /* 0x044fe2000f8e02ff */
[----:B------:R-:W-:Y:S01]  /*21da0*/  LOP3.LUT R24, R0, 0x2c, R2, 0xfe, !PT ;  /* 0x0000002c00187812 */ /* 0x000fe200078efe02 */
[----:B------:R-:W-:Y:S01]  /*21db0*/  IMAD R3, R26, UR5, RZ ;  /* 0x000000051a037c24 */ /* 0x000fe2000f8e02ff */
[----:B------:R2:W-:Y:S01]  /*21dc0*/  @P5 STG.E desc[UR22][R22.64], R13 ;  /* 0x0000000d16005986 */ /* 0x0005e2000c101916 */
[----:B------:R-:W-:-:S02]  /*21dd0*/  ISETP.LT.AND P1, PT, R27, UR15, !P0 ;  /* 0x0000000f1b007c0c */ /* 0x000fc4000c721270 */
[-C--:B-1----:R-:W-:Y:S01]  /*21de0*/  LEA R12, P6, R19, R48.reuse, 0x2 ;  /* 0x00000030130c7211 */ /* 0x082fe200078c10ff */
[C---:B------:R-:W-:Y:S01]  /*21df0*/  IMAD R21, R25.reuse, UR5, RZ ;  /* 0x0000000519157c24 */ /* 0x040fe2000f8e02ff */
[----:B------:R-:W-:Y:S01]  /*21e00*/  ISETP.LT.AND P3, PT, R26, UR15, !P0 ;  /* 0x0000000f1a007c0c */ /* 0x000fe2000c761270 */
[----:B------:R1:W-:Y:S01]  /*21e10*/  @P4 STG.E desc[UR22][R16.64], R14 ;  /* 0x0000000e10004986 */ /* 0x0003e2000c101916 */
[----:B------:R-:W-:Y:S02]  /*21e20*/  ISETP.LT.AND P2, PT, R25, UR15, !P0 ;  /* 0x0000000f19007c0c */ /* 0x000fe4000c741270 */
[----:B------:R-:W-:Y:S01]  /*21e30*/  LEA R18, P4, R3, R48, 0x2 ;  /* 0x0000003003127211 */ /* 0x000fe200078810ff */
[C---:B--2---:R-:W-:Y:S01]  /*21e40*/  IMAD R23, R24.reuse, UR5, RZ ;  /* 0x0000000518177c24 */ /* 0x044fe2000f8e02ff */
[----:B------:R-:W-:Y:S02]  /*21e50*/  LEA.HI.X.SX32 R13, R19, R50, 0x2, P6 ;  /* 0x00000032130d7211 */ /* 0x000fe400030f16ff */
[----:B------:R-:W-:-:S02]  /*21e60*/  ISETP.LT.AND P6, PT, R24, UR15, !P0 ;  /* 0x0000000f18007c0c */ /* 0x000fc4000c7c1270 */
[----:B------:R-:W-:Y:S02]  /*21e70*/  LEA R20, P5, R21, R48, 0x2 ;  /* 0x0000003015147211 */ /* 0x000fe400078a10ff */
[----:B------:R-:W-:Y:S02]  /*21e80*/  LEA.HI.X.SX32 R19, R3, R50, 0x2, P4 ;  /* 0x0000003203137211 */ /* 0x000fe400020f16ff */
[----:B------:R-:W-:Y:S02]  /*21e90*/  LEA R22, P4, R23, R48, 0x2 ;  /* 0x0000003017167211 */ /* 0x000fe400078810ff */
[C-C-:B------:R-:W-:Y:S02]  /*21ea0*/  LOP3.LUT R3, R0.reuse, 0x2e, R2.reuse, 0xfe, !PT ;  /* 0x0000002e00037812 */ /* 0x140fe400078efe02 */
[----:B------:R-:W-:Y:S02]  /*21eb0*/  LEA.HI.X.SX32 R21, R21, R50, 0x2, P5 ;  /* 0x0000003215157211 */ /* 0x000fe400028f16ff */
[----:B-1----:R-:W-:-:S02]  /*21ec0*/  LOP3.LUT R17, R0, 0x30, R2, 0xfe, !PT ;  /* 0x0000003000117812 */ /* 0x002fc400078efe02 */
[----:B------:R-:W-:Y:S02]  /*21ed0*/  LEA.HI.X.SX32 R23, R23, R50, 0x2, P4 ;  /* 0x0000003217177211 */ /* 0x000fe400020f16ff */
[----:B------:R-:W-:Y:S01]  /*21ee0*/  LOP3.LUT R14, R0, 0x32, R2, 0xfe, !PT ;  /* 0x00000032000e7812 */ /* 0x000fe200078efe02 */
[----:B------:R1:W-:Y:S01]  /*21ef0*/  @P1 STG.E desc[UR22][R12.64], R15 ;  /* 0x0000000f0c001986 */ /* 0x0003e2000c101916 */
[C---:B------:R-:W-:Y:S01]  /*21f00*/  ISETP.LT.AND P4, PT, R3.reuse, UR15, !P0 ;  /* 0x0000000f03007c0c */ /* 0x040fe2000c781270 */
[----:B------:R-:W-:Y:S02]  /*21f10*/  IMAD R3, R3, UR5, RZ ;  /* 0x0000000503037c24 */ /* 0x000fe4000f8e02ff */
[----:B------:R2:W-:Y:S01]  /*21f20*/  @P3 STG.E desc[UR22][R18.64], R8 ;  /* 0x0000000812003986 */ /* 0x0005e2000c101916 */
[----:B------:R-:W-:-:S03]  /*21f30*/  ISETP.LT.AND P5, PT, R17, UR15, !P0 ;  /* 0x0000000f11007c0c */ /* 0x000fc6000c7a1270 */
[----:B------:R3:W-:Y:S01]  /*21f40*/  @P2 STG.E desc[UR22][R20.64], R9 ;  /* 0x0000000914002986 */ /* 0x0007e2000c101916 */
[----:B-1----:R-:W-:-:S03]  /*21f50*/  IMAD R13, R17, UR5, RZ ;  /* 0x00000005110d7c24 */ /* 0x002fc6000f8e02ff */
[----:B------:R1:W-:Y:S01]  /*21f60*/  @P6 STG.E desc[UR22][R22.64], R10 ;  /* 0x0000000a16006986 */ /* 0x0003e2000c101916 */
[C---:B------:R-:W-:Y:S01]  /*21f70*/  IMAD R15, R14.reuse, UR5, RZ ;  /* 0x000000050e0f7c24 */ /* 0x040fe2000f8e02ff */
[----:B------:R-:W-:Y:S02]  /*21f80*/  ISETP.LT.AND P6, PT, R14, UR15, !P0 ;  /* 0x0000000f0e007c0c */ /* 0x000fe4000c7c1270 */
[-C--:B--2---:R-:W-:Y:S02]  /*21f90*/  LEA R8, P1, R3, R48.reuse, 0x2 ;  /* 0x0000003003087211 */ /* 0x084fe400078210ff */
[----:B------:R-:W-:Y:S02]  /*21fa0*/  LEA R12, P2, R13, R48, 0x2 ;  /* 0x000000300d0c7211 */ /* 0x000fe400078410ff */
[C-C-:B------:R-:W-:Y:S02]  /*21fb0*/  LOP3.LUT R25, R0.reuse, 0x34, R2.reuse, 0xfe, !PT ;  /* 0x0000003400197812 */ /* 0x140fe400078efe02 */
[----:B------:R-:W-:-:S02]  /*21fc0*/  LOP3.LUT R24, R0, 0x36, R2, 0xfe, !PT ;  /* 0x0000003600187812 */ /* 0x000fc400078efe02 */
[----:B------:R-:W-:Y:S02]  /*21fd0*/  LEA R14, P3, R15, R48, 0x2 ;  /* 0x000000300f0e7211 */ /* 0x000fe400078610ff */
[-C--:B---3--:R-:W-:Y:S02]  /*21fe0*/  LEA.HI.X.SX32 R9, R3, R50.reuse, 0x2, P1 ;  /* 0x0000003203097211 */ /* 0x088fe400008f16ff */
[----:B------:R-:W-:Y:S01]  /*21ff0*/  LEA.HI.X.SX32 R13, R13, R50, 0x2, P2 ;  /* 0x000000320d0d7211 */ /* 0x000fe200010f16ff */
[----:B-1----:R-:W-:Y:S01]  /*22000*/  IMAD R10, R24, UR5, RZ ;  /* 0x00000005180a7c24 */ /* 0x002fe2000f8e02ff */
[C-C-:B------:R-:W-:Y:S02]  /*22010*/  LOP3.LUT R16, R0.reuse, 0x38, R2.reuse, 0xfe, !PT ;  /* 0x0000003800107812 */ /* 0x140fe400078efe02 */
[C-C-:B------:R-:W-:Y:S02]  /*22020*/  LOP3.LUT R18, R0.reuse, 0x3a, R2.reuse, 0xfe, !PT ;  /* 0x0000003a00127812 */ /* 0x140fe400078efe02 */
[----:B------:R-:W-:-:S02]  /*22030*/  LOP3.LUT R19, R0, 0x3c, R2, 0xfe, !PT ;  /* 0x0000003c00137812 */ /* 0x000fc400078efe02 */
[----:B------:R-:W-:Y:S01]  /*22040*/  LOP3.LUT R17, R0, 0x3e, R2, 0xfe, !PT ;  /* 0x0000003e00117812 */ /* 0x000fe200078efe02 */
[----:B------:R-:W-:Y:S01]  /*22050*/  IMAD R0, R25, UR5, RZ ;  /* 0x0000000519007c24 */ /* 0x000fe2000f8e02ff */
[----:B------:R-:W-:Y:S01]  /*22060*/  LEA.HI.X.SX32 R15, R15, R50, 0x2, P3 ;  /* 0x000000320f0f7211 */ /* 0x000fe200018f16ff */
[----:B------:R1:W-:Y:S01]  /*22070*/  @P4 STG.E desc[UR22][R8.64], R11 ;  /* 0x0000000b08004986 */ /* 0x0003e2000c101916 */
[C---:B------:R-:W-:Y:S01]  /*22080*/  ISETP.LT.AND P3, PT, R16.reuse, UR15, !P0 ;  /* 0x0000000f10007c0c */ /* 0x040fe2000c761270 */
[----:B------:R-:W-:Y:S02]  /*22090*/  IMAD R16, R16, UR5, RZ ;  /* 0x0000000510107c24 */ /* 0x000fe4000f8e02ff */
[----:B------:R2:W-:Y:S04]  /*220a0*/  @P5 STG.E desc[UR22][R12.64], R4 ;  /* 0x000000040c005986 */ /* 0x0005e8000c101916 */
[----:B------:R3:W-:Y:S01]  /*220b0*/  @P6 STG.E desc[UR22][R14.64], R5 ;  /* 0x000000050e006986 */ /* 0x0007e2000c101916 */
[-C--:B------:R-:W-:Y:S01]  /*220c0*/  LEA R2, P6, R0, R48.reuse, 0x2 ;  /* 0x0000003000027211 */ /* 0x080fe200078c10ff */
[----:B-1----:R-:W-:Y:S01]  /*220d0*/  IMAD R11, R18, UR5, RZ ;  /* 0x00000005120b7c24 */ /* 0x002fe2000f8e02ff */
[----:B------:R-:W-:-:S02]  /*220e0*/  LEA R8, P1, R10, R48, 0x2 ;  /* 0x000000300a087211 */ /* 0x000fc400078210ff */
[-C--:B------:R-:W-:Y:S01]  /*220f0*/  LEA.HI.X.SX32 R3, R0, R50.reuse, 0x2, P6 ;  /* 0x0000003200037211 */ /* 0x080fe200030f16ff */
[----:B--2---:R-:W-:Y:S01]  /*22100*/  IMAD R13, R19, UR5, RZ ;  /* 0x00000005130d7c24 */ /* 0x004fe2000f8e02ff */
[----:B------:R-:W-:Y:S02]  /*22110*/  LEA.HI.X.SX32 R9, R10, R50, 0x2, P1 ;  /* 0x000000320a097211 */ /* 0x000fe400008f16ff */
[-C--:B------:R-:W-:Y:S02]  /*22120*/  LEA R4, P6, R16, R48.reuse, 0x2 ;  /* 0x0000003010047211 */ /* 0x080fe400078c10ff */
[----:B------:R-:W-:Y:S02]  /*22130*/  LEA R10, P1, R11, R48, 0x2 ;  /* 0x000000300b0a7211 */ /* 0x000fe400078210ff */
[----:B------:R-:W-:Y:S02]  /*22140*/  ISETP.LT.AND P5, PT, R25, UR15, !P0 ;  /* 0x0000000f19007c0c */ /* 0x000fe4000c7a1270 */
[----:B------:R-:W-:Y:S01]  /*22150*/  ISETP.LT.AND P4, PT, R24, UR15, !P0 ;  /* 0x0000000f18007c0c */ /* 0x000fe2000c781270 */
[----:B------:R-:W-:Y:S01]  /*22160*/  IMAD R0, R17, UR5, RZ ;  /* 0x0000000511007c24 */ /* 0x000fe2000f8e02ff */
[----:B------:R-:W-:-:S02]  /*22170*/  ISETP.LT.AND P2, PT, R18, UR15, !P0 ;  /* 0x0000000f12007c0c */ /* 0x000fc4000c741270 */
[-C--:B---3--:R-:W-:Y:S02]  /*22180*/  LEA.HI.X.SX32 R5, R16, R50.reuse, 0x2, P6 ;  /* 0x0000003210057211 */ /* 0x088fe400030f16ff */
[----:B------:R-:W-:Y:S02]  /*22190*/  LEA.HI.X.SX32 R11, R11, R50, 0x2, P1 ;  /* 0x000000320b0b7211 */ /* 0x000fe400008f16ff */
[----:B------:R-:W-:Y:S02]  /*221a0*/  LEA R12, P6, R13, R48, 0x2 ;  /* 0x000000300d0c7211 */ /* 0x000fe400078c10ff */
[----:B------:R-:W-:Y:S02]  /*221b0*/  ISETP.LT.AND P1, PT, R19, UR15, !P0 ;  /* 0x0000000f13007c0c */ /* 0x000fe4000c721270 */
[----:B------:R-:W-:Y:S02]  /*221c0*/  ISETP.LT.AND P0, PT, R17, UR15, !P0 ;  /* 0x0000000f11007c0c */ /* 0x000fe4000c701270 */
[----:B------:R-:W-:-:S02]  /*221d0*/  LEA.HI.X.SX32 R13, R13, R50, 0x2, P6 ;  /* 0x000000320d0d7211 */ /* 0x000fc400030f16ff */
[C---:B------:R-:W-:Y:S01]  /*221e0*/  LEA R14, P6, R0.reuse, R48, 0x2 ;  /* 0x00000030000e7211 */ /* 0x040fe200078c10ff */
[----:B------:R1:W-:Y:S03]  /*221f0*/  @P5 STG.E desc[UR22][R2.64], R6 ;  /* 0x0000000602005986 */ /* 0x0003e6000c101916 */
[----:B------:R-:W-:Y:S01]  /*22200*/  LEA.HI.X.SX32 R15, R0, R50, 0x2, P6 ;  /* 0x00000032000f7211 */ /* 0x000fe200030f16ff */
[----:B------:R1:W-:Y:S04]  /*22210*/  @P4 STG.E desc[UR22][R8.64], R7 ;  /* 0x0000000708004986 */ /* 0x0003e8000c101916 */
[----:B----4-:R1:W-:Y:S04]  /*22220*/  @P3 STG.E desc[UR22][R4.64], R36 ;  /* 0x0000002404003986 */ /* 0x0103e8000c101916 */
[----:B------:R1:W-:Y:S04]  /*22230*/  @P2 STG.E desc[UR22][R10.64], R37 ;  /* 0x000000250a002986 */ /* 0x0003e8000c101916 */
[----:B------:R1:W-:Y:S04]  /*22240*/  @P1 STG.E desc[UR22][R12.64], R38 ;  /* 0x000000260c001986 */ /* 0x0003e8000c101916 */
[----:B------:R1:W-:Y:S01]  /*22250*/  @P0 STG.E desc[UR22][R14.64], R39 ;  /* 0x000000270e000986 */ /* 0x0003e2000c101916 */
[----:B------:R-:W-:Y:S06]  /*22260*/  BAR.SYNC.DEFER_BLOCKING 0x0 ;  /* 0x0000000000007b1d */ /* 0x000fec0000010000 */
[----:B------:R-:W-:Y:S05]  /*22270*/  BRA.U UP0, `(.L_x_13) ;  /* 0x0000000100a07547 */ /* 0x000fea000b800000 */
[----:B------:R-:W2:Y:S01]  /*22280*/  S2UR UR5, SR_CgaCtaId ;  /* 0x00000000000579c3 */ /* 0x000ea20000008800 */
[----:B------:R-:W-:Y:S01]  /*22290*/  NOP ;  /* 0x0000000000007918 */ /* 0x000fe20000000000 */
[----:B------:R-:W-:Y:S01]  /*222a0*/  UMOV UR4, 0x50 ;  /* 0x0000005000047882 */ /* 0x000fe20000000000 */
[----:B------:R-:W-:Y:S02]  /*222b0*/  IMAD.U32 R0, RZ, RZ, UR8 ;  /* 0x00000008ff007e24 */ /* 0x000fe4000f8e00ff */
[----:B-1----:R-:W-:Y:S02]  /*222c0*/  IMAD.MOV.U32 R3, RZ, RZ, 0x3 ;  /* 0x00000003ff037424 */ /* 0x002fe400078e00ff */
[----:B------:R-:W-:Y:S01]  /*222d0*/  IMAD.MOV.U32 R7, RZ, RZ, 0x1 ;  /* 0x00000001ff077424 */ /* 0x000fe200078e00ff */
[----:B------:R-:W-:-:S04]  /*222e0*/  LOP3.LUT R0, R0, 0xffff, RZ, 0xc0, !PT ;  /* 0x0000ffff00007812 */ /* 0x000fc800078ec0ff */
[----:B------:R-:W-:-:S05]  /*222f0*/  SHF.R.U32.HI R0, RZ, 0x5, R0 ;  /* 0x00000005ff007819 */ /* 0x000fca0000011600 */
[----:B------:R-:W-:Y:S01]  /*22300*/  VIADD R2, R0, 0x10 ;  /* 0x0000001000027836 */ /* 0x000fe20000000000 */
[----:B------:R-:W-:Y:S01]  /*22310*/  SHF.L.U32 R0, R3, R0, RZ ;  /* 0x0000000003007219 */ /* 0x000fe200000006ff */
[----:B--2---:R-:W-:-:S03]  /*22320*/  ULEA UR6, UR5, UR4, 0x18 ;  /* 0x0000000405067291 */ /* 0x004fc6000f8ec0ff */
[----:B------:R-:W-:-:S04]  /*22330*/  SHF.L.U32 R3, R7, R2, RZ ;  /* 0x0000000207037219 */ /* 0x000fc800000006ff */
[----:B------:R-:W-:Y:S02]  /*22340*/  LOP3.LUT R0, R3, R0, RZ, 0xfc, !PT ;  /* 0x0000000003007212 */ /* 0x000fe400078efcff */
[----:B------:R-:W1:Y:S02]  /*22350*/  LDS R5, [UR6] ;  /* 0x00000006ff057984 */ /* 0x000e640008000800 */
[C---:B------:R-:W-:Y:S02]  /*22360*/  LOP3.LUT R2, R0.reuse, 0xffff, RZ, 0xc0, !PT ;  /* 0x0000ffff00027812 */ /* 0x040fe400078ec0ff */
[----:B-1----:R-:W-:-:S04]  /*22370*/  LOP3.LUT R3, R0, 0xffff, R5, 0x80, !PT ;  /* 0x0000ffff00037812 */ /* 0x002fc800078e8005 */
[----:B------:R-:W-:-:S13]  /*22380*/  ISETP.NE.AND P0, PT, R3, R2, PT ;  /* 0x000000020300720c */ /* 0x000fda0003f05270 */
[----:B------:R-:W-:Y:S05]  /*22390*/  @P0 BRA `(.L_x_14) ;  /* 0x0000000000500947 */ /* 0x000fea0003800000 */
[----:B------:R-:W-:Y:S02]  /*223a0*/  SHF.R.U32.HI R5, RZ, 0x10, R5 ;  /* 0x00000010ff057819 */ /* 0x000fe40000011605 */
[----:B------:R-:W-:-:S04]  /*223b0*/  SHF.R.U32.HI R2, RZ, 0x10, R0 ;  /* 0x00000010ff027819 */ /* 0x000fc80000011600 */
[----:B------:R-:W-:-:S04]  /*223c0*/  LOP3.LUT R5, R5, R2, RZ, 0xc0, !PT ;  /* 0x0000000205057212 */ /* 0x000fc800078ec0ff */
[----:B------:R-:W-:-:S13]  /*223d0*/  ISETP.NE.AND P0, PT, R5, R2, PT ;  /* 0x000000020500720c */ /* 0x000fda0003f05270 */
[----:B------:R-:W-:Y:S05]  /*223e0*/  @P0 BRA `(.L_x_15) ;  /* 0x0000000000300947 */ /* 0x000fea0003800000 */
[----:B------:R-:W-:Y:S01]  /*223f0*/  R2UR UR4, R0 ;  /* 0x00000000000472ca */ /* 0x000fe200000e0000 */
[----:B------:R-:W-:Y:S01]  /*22400*/  VOTEU.ANY UR5, UPT, PT ;  /* 0x0000000000057886 */ /* 0x000fe200038e0100 */
[----:B------:R-:W1:Y:S01]  /*22410*/  S2R R0, SR_LANEID ;  /* 0x0000000000007919 */ /* 0x000e620000000000 */
[----:B------:R-:W-:-:S10]  /*22420*/  UFLO.U32 UR5, UR5 ;  /* 0x00000005000572bd */ /* 0x000fd400080e0000 */
[----:B------:R-:W-:-:S06]  /*22430*/  ULOP3.LUT UR4, URZ, UR4, URZ, 0x33, !UPT ;  /* 0x00000004ff047292 */ /* 0x000fcc000f8e33ff */
[----:B------:R-:W-:-:S04]  /*22440*/  IMAD.U32 R2, RZ, RZ, UR4 ;  /* 0x00000004ff027e24 */ /* 0x000fc8000f8e00ff */
[----:B------:R-:W2:Y:S02]  /*22450*/  REDUX UR7, R2 ;  /* 0x00000000020773c4 */ /* 0x000ea40000000000 */
[----:B------:R3:W-:Y:S01]  /*22460*/  UTCATOMSWS.AND URZ, UR4 ;  /* 0x0000000400ff79e3 */ /* 0x0007e20008000000 */
[----:B-1----:R-:W-:Y:S01]  /*22470*/  ISETP.EQ.U32.AND P0, PT, R0, UR5, PT ;  /* 0x0000000500007c0c */ /* 0x002fe2000bf02070 */
[----:B--2---:R-:W-:-:S12]  /*22480*/  IMAD.U32 R0, RZ, RZ, UR7 ;  /* 0x00000007ff007e24 */ /* 0x004fd8000f8e00ff */
[----:B------:R3:W-:Y:S01]  /*22490*/  @P0 ATOMS.AND RZ, [UR6], R0 ;  /* 0x00000000ffff098c */ /* 0x0007e2000a800006 */
[----:B------:R-:W-:Y:S05]  /*224a0*/  BRA `(.L_x_13) ;  /* 0x0000000000147947 */ /* 0x000fea0003800000 */
.L_x_15:
[----:B------:R-:W-:-:S07]  /*224b0*/  MOV R2, 0x224d0 ;  /* 0x000224d000027802 */ /* 0x000fce0000000f00 */
[----:B------:R-:W-:Y:S05]  /*224c0*/  CALL.REL.NOINC `($__internal_0_$__cuda_sm10x_tcgen05_guardrail_trap_col_being_dealloced_not_returned_by_alloc) ;  /* 0x00000000002c7944 */ /* 0x000fea0003c00000 */
[----:B------:R-:W-:Y:S05]  /*224d0*/  BRA `(.L_x_13) ;  /* 0x0000000000087947 */ /* 0x000fea0003800000 */
.L_x_14:
[----:B------:R-:W-:-:S07]  /*224e0*/  MOV R2, 0x22500 ;  /* 0x0002250000027802 */ /* 0x000fce0000000f00 */
[----:B------:R-:W-:Y:S05]  /*224f0*/  CALL.REL.NOINC `($__internal_2_$__cuda_sm10x_tcgen05_guardrail_trap_unallocated_columns_being_dealloced) ;  /* 0x0000000000387944 */ /* 0x000fea0003c00000 */
.L_x_13:
[----:B------:R-:W-:Y:S01]  /*22500*/  NOP ;  /* 0x0000000000007918 */ /* 0x000fe20000000000 */
[----:B---3--:R-:W-:Y:S05]  /*22510*/  EXIT ;  /* 0x000000000000794d */ /* 0x008fea0003800000 */
.L_x_9:
[----:B------:R-:W1:Y:S02]  /*22520*/  SYNCS.PHASECHK.TRANS64.TRYWAIT P4, [UR11], R126 ;  /* 0x0000007eff0075a7 */ /* 0x000e64000808110b */
[----:B-1----:R-:W-:Y:S05]  /*22530*/  @!P4 BRA `(.L_x_9) ;  /* 0xfffffffc00f8c947 */ /* 0x002fea000383ffff */
[----:B------:R-:W-:Y:S05]  /*22540*/  BRA `(.L_x_16) ;  /* 0xffffffac00ac7947 */ /* 0x000fea000383ffff */
.L_x_12:
[----:B------:R-:W1:Y:S02]  /*22550*/  SYNCS.PHASECHK.TRANS64.TRYWAIT P1, [UR9], R3 ;  /* 0x00000003ff0075a7 */ /* 0x000e640008021109 */
[----:B-1----:R-:W-:Y:S05]  /*22560*/  @!P1 BRA `(.L_x_12) ;  /* 0xfffffffc00f89947 */ /* 0x002fea000383ffff */
[----:B------:R-:W-:Y:S05]  /*22570*/  BRA `(.L_x_11) ;  /* 0xffffffe800f47947 */ /* 0x000fea000383ffff */
        .weak           $__internal_0_$__cuda_sm10x_tcgen05_guardrail_trap_col_being_dealloced_not_returned_by_alloc
        .type           $__internal_0_$__cuda_sm10x_tcgen05_guardrail_trap_col_being_dealloced_not_returned_by_alloc,@function
        .size           $__internal_0_$__cuda_sm10x_tcgen05_guardrail_trap_col_being_dealloced_not_returned_by_alloc,($__internal_1_$__cuda_sm10x_tcgen05_guardrail_trap_phase_invalid_during_alloc - $__internal_0_$__cuda_sm10x_tcgen05_guardrail_trap_col_being_dealloced_not_returned_by_alloc)
$__internal_0_$__cuda_sm10x_tcgen05_guardrail_trap_col_being_dealloced_not_returned_by_alloc:
[----:B------:R-:W-:Y:S05]  /*22580*/  BPT.TRAP 0x1 ;  /* 0x000000040000795c */ /* 0x000fea0000300000 */
[----:B------:R-:W-:-:S04]  /*22590*/  IMAD.MOV.U32 R3, RZ, RZ, 0x0 ;  /* 0x00000000ff037424 */ /* 0x000fc800078e00ff */
[----:B------:R-:W-:Y:S05]  /*225a0*/  RET.REL.NODEC R2 `(matmul_kernel) ;  /* 0xfffffdd802947950 */ /* 0x000fea0003c3ffff */
        .weak           $__internal_1_$__cuda_sm10x_tcgen05_guardrail_trap_phase_invalid_during_alloc
        .type           $__internal_1_$__cuda_sm10x_tcgen05_guardrail_trap_phase_invalid_during_alloc,@function
        .size           $__internal_1_$__cuda_sm10x_tcgen05_guardrail_trap_phase_invalid_during_alloc,($__internal_2_$__cuda_sm10x_tcgen05_guardrail_trap_unallocated_columns_being_dealloced - $__internal_1_$__cuda_sm10x_tcgen05_guardrail_trap_phase_invalid_during_alloc)
$__internal_1_$__cuda_sm10x_tcgen05_guardrail_trap_phase_invalid_during_alloc:
[----:B------:R-:W-:Y:S05]  /*225b0*/  BPT.TRAP 0x1 ;  /* 0x000000040000795c */ /* 0x000fea0000300000 */
[----:B------:R-:W-:-:S04]  /*225c0*/  IMAD.MOV.U32 R3, RZ, RZ, 0x0 ;  /* 0x00000000ff037424 */ /* 0x000fc800078e00ff */
[----:B------:R-:W-:Y:S05]  /*225d0*/  RET.REL.NODEC R2 `(matmul_kernel) ;  /* 0xfffffdd802887950 */ /* 0x000fea0003c3ffff */
        .weak           $__internal_2_$__cuda_sm10x_tcgen05_guardrail_trap_unallocated_columns_being_dealloced
        .type           $__internal_2_$__cuda_sm10x_tcgen05_guardrail_trap_unallocated_columns_being_dealloced,@function
        .size           $__internal_2_$__cuda_sm10x_tcgen05_guardrail_trap_unallocated_columns_being_dealloced,(.L_x_20 - $__internal_2_$__cuda_sm10x_tcgen05_guardrail_trap_unallocated_columns_being_dealloced)
$__internal_2_$__cuda_sm10x_tcgen05_guardrail_trap_unallocated_columns_being_dealloced:
[----:B------:R-:W-:Y:S05]  /*225e0*/  BPT.TRAP 0x1 ;  /* 0x000000040000795c */ /* 0x000fea0000300000 */
[----:B------:R-:W-:-:S04]  /*225f0*/  IMAD.MOV.U32 R3, RZ, RZ, 0x0 ;  /* 0x00000000ff037424 */ /* 0x000fc800078e00ff */
[----:B------:R-:W-:Y:S05]  /*22600*/  RET.REL.NODEC R2 `(matmul_kernel) ;  /* 0xfffffdd8027c7950 */ /* 0x000fea0003c3ffff */
.L_x_17:
[----:B------:R-:W-:-:S00]  /*22610*/  BRA `(.L_x_17) ;  /* 0xfffffffc00fc7947 */ /* 0x000fc0000383ffff */
[----:B------:R-:W-:-:S00]  /*22620*/  NOP ;  /* 0x0000000000007918 */ /* 0x000fc00000000000 */
        /* <DEDUP_REMOVED lines=13> */
.L_x_20:


//--------------------- .nv.shared.matmul_kernel  --------------------------
	.section	.nv.shared.matmul_kernel,"aw",@nobits
	.sectionflags	@""
	.align	16
	.zero		1024


//--------------------- .nv.shared.reserved.0     --------------------------
	.section	.nv.shared.reserved.0,"aw",@nobits
	.align	8
	.weak		__nv_reservedSMEM_offset_0_alias
	.size		__nv_reservedSMEM_offset_0_alias, 0, 64
	.other		__nv_reservedSMEM_offset_0_alias,@"STO_CUDA_RESERVED_SHARED STV_DEFAULT"
__nv_reservedSMEM_offset_0_alias:
	.zero		0
.nv.shared.reserved.0:
	.zero		64
	.weak		__nv_reservedSMEM_allocation_phase
	.type		__nv_reservedSMEM_allocation_phase,@object
	.size		__nv_reservedSMEM_allocation_phase,(.L_0 - __nv_reservedSMEM_allocation_phase)
__nv_reservedSMEM_allocation_phase:
	.zero		1
.L_0:
	.zero		7
	.weak		__nv_reservedSMEM_devtool_atexit_pc
	.type		__nv_reservedSMEM_devtool_atexit_pc,@object
	.size		__nv_reservedSMEM_devtool_atexit_pc,(__nv_reservedSMEM_allocation_mask - __nv_reservedSMEM_devtool_atexit_pc)
__nv_reservedSMEM_devtool_atexit_pc:
	.zero		8
	.weak		__nv_reservedSMEM_allocation_mask
	.type		__nv_reservedSMEM_allocation_mask,@object
	.size		__nv_reservedSMEM_allocation_mask,(.L_2 - __nv_reservedSMEM_allocation_mask)
__nv_reservedSMEM_allocation_mask:
	.zero		4
.L_2:


//--------------------- .nv.constant0.matmul_kernel --------------------------
	.section	.nv.constant0.matmul_kernel,"a",@progbits
	.sectionflags	@""
	.align	4
.nv.constant0.matmul_kernel:
	.zero		976


//--------------------- SYMBOLS --------------------------

	.type		.nv.reservedSmem.offset0,@object
	.size		.nv.reservedSmem.offset0,0x4
	.type		.nv.reservedSmem.cap,@object
	.size		.nv.reservedSmem.cap,0x4
